// auto-generated by cutlass_sweep.gemm — config: {"arch": "sm_100", "cluster_m": 2, "cluster_n": 2, "dtype": "nvfp4", "dtype_b": "nvfp4", "layout": "nt", "stages": 0, "tile_k": 256, "tile_m": 128, "tile_n": 256}
#include "cutlass/cutlass.h"
#include "cutlass/gemm/collective/collective_builder.hpp"
#include "cutlass/gemm/device/gemm_universal_adapter.h"
#include "cutlass/gemm/kernel/gemm_universal.hpp"
#include "cutlass/epilogue/collective/collective_builder.hpp"

using ElemA = cutlass::nv_float4_t<cutlass::float_e2m1_t>;
using ElemB = cutlass::nv_float4_t<cutlass::float_e2m1_t>;
using ElemCD = cutlass::bfloat16_t;
using Acc  = float;
using TileShape    = cute::Shape<cute::_128, cute::_256, cute::_256>;
using ClusterShape = cute::Shape<cute::_2, cute::_2, cute::_1>;

using CollectiveEpilogue = typename cutlass::epilogue::collective::CollectiveBuilder<
    cutlass::arch::Sm100, cutlass::arch::OpClassTensorOp,
    TileShape, ClusterShape,
    cutlass::epilogue::collective::EpilogueTileAuto,
    Acc, Acc,
    ElemCD, cutlass::layout::RowMajor, 128 / cutlass::sizeof_bits<ElemCD>::value,
    ElemCD, cutlass::layout::RowMajor, 128 / cutlass::sizeof_bits<ElemCD>::value,
    cutlass::epilogue::collective::EpilogueScheduleAuto
  >::CollectiveOp;

using CollectiveMainloop = typename cutlass::gemm::collective::CollectiveBuilder<
    cutlass::arch::Sm100, cutlass::arch::OpClassBlockScaledTensorOp,
    ElemA, cutlass::layout::RowMajor, 32,
    ElemB, cutlass::layout::ColumnMajor, 32,
    Acc,
    TileShape, ClusterShape,
    cutlass::gemm::collective::StageCountAutoCarveout<static_cast<int>(sizeof(typename CollectiveEpilogue::SharedStorage))>,
    cutlass::gemm::collective::KernelScheduleAuto
  >::CollectiveOp;

using GemmKernel = cutlass::gemm::kernel::GemmUniversal<
    cute::Shape<int,int,int,int>,
    CollectiveMainloop,
    CollectiveEpilogue
>;
using Gemm = cutlass::gemm::device::GemmUniversalAdapter<GemmKernel>;

// Force the device kernel symbol into the cubin without needing a host main.
auto* _anchor = &cutlass::device_kernel<GemmKernel>;


// ===== COMPILED SASS (sm_100a) =====

	.target	sm_100a

	.elftype	@"ET_EXEC"


//--------------------- .note.nv.tkinfo           --------------------------
	.section	.note.nv.tkinfo,"",@"SHT_NOTE"
	.sectionflags	@"SHF_NOTE_NV_TKINFO"
	.tkinfo
        /*0018*/ 	.word	0x00000002
        /*0030*/ 	.string	""
        /*0030*/ 	.string	"ptxas"
        /*0030*/ 	.string	"Cuda compilation tools, release 13.0, V13.0.88"
        /*0030*/ 	.string	"Build cuda_13.0.r13.0/compiler.36424714_0"
        /*0030*/ 	.string	"-arch sm_100a -m 64 "



//--------------------- .note.nv.cuinfo           --------------------------
	.section	.note.nv.cuinfo,"",@"SHT_NOTE"
	.sectionflags	@"SHF_NOTE_NV_CUINFO"
        /*0018*/ 	.short	0x0002
        /*001a*/ 	.short	0x0064
        /*001c*/ 	.short	0x0082
	.zero		2


//--------------------- .nv.info                  --------------------------
	.section	.nv.info,"",@"SHT_CUDA_INFO"
	.align	4


	//----- nvinfo : EIATTR_REGCOUNT
	.align		4
        /*0000*/ 	.byte	0x04, 0x2f
        /*0002*/ 	.short	(.L_19 - .L_18)
	.align		4
.L_18:
        /*0004*/ 	.word	index@(_ZN7cutlass13device_kernelINS_4gemm6kernel13GemmUniversalIN4cute5tupleIJiiiiEEENS1_10collective13CollectiveMmaINS1_46MainloopSm100TmaUmmaWarpSpecializedBlockScaledILi3ELi2ELi1ENS5_IJNS4_1CILi2EEESB_NSA_ILi1EEEEEEEENS5_IJNSA_ILi128EEENSA_ILi256EEESG_EEENS5_IJNS_12float_e2m1_tENS_13float_ue4m3_tEEEENS5_IJNS5_IJlSC_lEEENS4_6LayoutINS5_IJNS5_IJNS5_IJNSA_ILi32EEENSA_ILi4EEEEEEiEEENS5_IJNS5_IJNSA_ILi16EEESO_EEEiEEENS5_IJSC_iEEEEEENS5_IJST_NS5_IJNS5_IJNSA_ILi0EEESC_EEENSA_ILi512EEEEEENS5_IJSW_iEEEEEEEEEEESK_S13_NS4_8TiledMMAINS4_8MMA_AtomIJNS4_17SM100_MMA_MXF4_SSISI_SI_fSJ_Li128ELi256ELi16ELNS4_4UMMA5MajorE0ELS18_0ELNS17_7ScaleInE0ELS19_0EEEEEENSM_INS5_IJSC_SC_SC_EEENS5_IJSW_SW_SW_EEEEENS5_IJNS4_10UnderscoreES1F_S1F_EEEEENS5_IJNS4_23SM90_TMA_LOAD_MULTICASTES1I_EEENS5_IJNS4_14ComposedLayoutINS4_7SwizzleILi3ELi4ELi3EEENS4_18smem_ptr_flag_bitsILi4EEENSM_INS5_IJNSA_ILi8EEESG_EEENS5_IJSG_SC_EEEEEEENSM_INS5_IJNS5_IJNS5_IJSP_SC_EEESS_EEESC_NS5_IJSC_SO_EEEEEENS5_IJNS5_IJNS5_IJSS_SY_EEESX_EEESW_NS5_IJSO_SY_EEEEEEEEEEEvNS4_8identityES1J_NS5_IJS1T_NSM_INS5_IJNS5_IJNS5_IJSP_SB_EEESS_EEESC_S1W_EEENS5_IJS1Z_SW_NS5_IJSO_NSA_ILi1024EEEEEEEEEEEEEEvS24_EENS_8epilogue10collective18CollectiveEpilogueINS2E_23Sm100TmaWarpSpecializedILi4ELi2ELi32ELb1ELb0EEEJNS5_IJNSA_ILi64EEESG_SG_EEENS5_IJNSM_IS2J_SC_EENSM_INS5_IJSN_SB_EEENS5_IJSC_SF_EEEEEEEENS_10bfloat16_tESL_S2Q_SL_NS2E_6fusion15FusionCallbacksIS2I_NS2R_17LinearCombinationIS2Q_fS2Q_fLNS_15FloatRoundStyleE2EEES2K_S2P_JEEENS4_5SM1004TMEM4LOAD26SM100_TMEM_LOAD_32dp32b32xENS4_13SM90_TMA_LOADENS1K_INS1L_ILi2ELi4ELi3EEENS1N_ILi16EEENSM_INS5_IJS1P_SN_EEENS5_IJSN_SC_EEEEEEENS4_39AutoVectorizingCopyWithAssumedAlignmentILi128EEENS4_14SM90_TMA_STOREES37_S39_S39_EEEvvEEEEvNT_6ParamsE)
        /*0008*/ 	.word	0x000000de


	//----- nvinfo : EIATTR_FRAME_SIZE
	.align		4
.L_19:
        /*000c*/ 	.byte	0x04, 0x11
        /*000e*/ 	.short	(.L_21 - .L_20)
	.align		4
.L_20:
        /*0010*/ 	.word	index@($__internal_2_$__cuda_sm10x_tcgen05_guardrail_trap_unallocated_columns_being_dealloced)
        /*0014*/ 	.word	0x00000000


	//----- nvinfo : EIATTR_FRAME_SIZE
	.align		4
.L_21:
        /*0018*/ 	.byte	0x04, 0x11
        /*001a*/ 	.short	(.L_23 - .L_22)
	.align		4
.L_22:
        /*001c*/ 	.word	index@($__internal_1_$__cuda_sm10x_tcgen05_guardrail_trap_phase_invalid_during_alloc)
        /*0020*/ 	.word	0x00000000


	//----- nvinfo : EIATTR_FRAME_SIZE
	.align		4
.L_23:
        /*0024*/ 	.byte	0x04, 0x11
        /*0026*/ 	.short	(.L_25 - .L_24)
	.align		4
.L_24:
        /*0028*/ 	.word	index@($__internal_0_$__cuda_sm10x_tcgen05_guardrail_trap_col_being_dealloced_not_returned_by_alloc)
        /*002c*/ 	.word	0x00000000


	//----- nvinfo : EIATTR_FRAME_SIZE
	.align		4
.L_25:
        /*0030*/ 	.byte	0x04, 0x11
        /*0032*/ 	.short	(.L_27 - .L_26)
	.align		4
.L_26:
        /*0034*/ 	.word	index@(_ZN7cutlass13device_kernelINS_4gemm6kernel13GemmUniversalIN4cute5tupleIJiiiiEEENS1_10collective13CollectiveMmaINS1_46MainloopSm100TmaUmmaWarpSpecializedBlockScaledILi3ELi2ELi1ENS5_IJNS4_1CILi2EEESB_NSA_ILi1EEEEEEEENS5_IJNSA_ILi128EEENSA_ILi256EEESG_EEENS5_IJNS_12float_e2m1_tENS_13float_ue4m3_tEEEENS5_IJNS5_IJlSC_lEEENS4_6LayoutINS5_IJNS5_IJNS5_IJNSA_ILi32EEENSA_ILi4EEEEEEiEEENS5_IJNS5_IJNSA_ILi16EEESO_EEEiEEENS5_IJSC_iEEEEEENS5_IJST_NS5_IJNS5_IJNSA_ILi0EEESC_EEENSA_ILi512EEEEEENS5_IJSW_iEEEEEEEEEEESK_S13_NS4_8TiledMMAINS4_8MMA_AtomIJNS4_17SM100_MMA_MXF4_SSISI_SI_fSJ_Li128ELi256ELi16ELNS4_4UMMA5MajorE0ELS18_0ELNS17_7ScaleInE0ELS19_0EEEEEENSM_INS5_IJSC_SC_SC_EEENS5_IJSW_SW_SW_EEEEENS5_IJNS4_10UnderscoreES1F_S1F_EEEEENS5_IJNS4_23SM90_TMA_LOAD_MULTICASTES1I_EEENS5_IJNS4_14ComposedLayoutINS4_7SwizzleILi3ELi4ELi3EEENS4_18smem_ptr_flag_bitsILi4EEENSM_INS5_IJNSA_ILi8EEESG_EEENS5_IJSG_SC_EEEEEEENSM_INS5_IJNS5_IJNS5_IJSP_SC_EEESS_EEESC_NS5_IJSC_SO_EEEEEENS5_IJNS5_IJNS5_IJSS_SY_EEESX_EEESW_NS5_IJSO_SY_EEEEEEEEEEEvNS4_8identityES1J_NS5_IJS1T_NSM_INS5_IJNS5_IJNS5_IJSP_SB_EEESS_EEESC_S1W_EEENS5_IJS1Z_SW_NS5_IJSO_NSA_ILi1024EEEEEEEEEEEEEEvS24_EENS_8epilogue10collective18CollectiveEpilogueINS2E_23Sm100TmaWarpSpecializedILi4ELi2ELi32ELb1ELb0EEEJNS5_IJNSA_ILi64EEESG_SG_EEENS5_IJNSM_IS2J_SC_EENSM_INS5_IJSN_SB_EEENS5_IJSC_SF_EEEEEEEENS_10bfloat16_tESL_S2Q_SL_NS2E_6fusion15FusionCallbacksIS2I_NS2R_17LinearCombinationIS2Q_fS2Q_fLNS_15FloatRoundStyleE2EEES2K_S2P_JEEENS4_5SM1004TMEM4LOAD26SM100_TMEM_LOAD_32dp32b32xENS4_13SM90_TMA_LOADENS1K_INS1L_ILi2ELi4ELi3EEENS1N_ILi16EEENSM_INS5_IJS1P_SN_EEENS5_IJSN_SC_EEEEEEENS4_39AutoVectorizingCopyWithAssumedAlignmentILi128EEENS4_14SM90_TMA_STOREES37_S39_S39_EEEvvEEEEvNT_6ParamsE)
        /*0038*/ 	.word	0x00000000


	//----- nvinfo : EIATTR_MIN_STACK_SIZE
	.align		4
.L_27:
        /*003c*/ 	.byte	0x04, 0x12
        /*003e*/ 	.short	(.L_29 - .L_28)
	.align		4
.L_28:
        /*0040*/ 	.word	index@(_ZN7cutlass13device_kernelINS_4gemm6kernel13GemmUniversalIN4cute5tupleIJiiiiEEENS1_10collective13CollectiveMmaINS1_46MainloopSm100TmaUmmaWarpSpecializedBlockScaledILi3ELi2ELi1ENS5_IJNS4_1CILi2EEESB_NSA_ILi1EEEEEEEENS5_IJNSA_ILi128EEENSA_ILi256EEESG_EEENS5_IJNS_12float_e2m1_tENS_13float_ue4m3_tEEEENS5_IJNS5_IJlSC_lEEENS4_6LayoutINS5_IJNS5_IJNS5_IJNSA_ILi32EEENSA_ILi4EEEEEEiEEENS5_IJNS5_IJNSA_ILi16EEESO_EEEiEEENS5_IJSC_iEEEEEENS5_IJST_NS5_IJNS5_IJNSA_ILi0EEESC_EEENSA_ILi512EEEEEENS5_IJSW_iEEEEEEEEEEESK_S13_NS4_8TiledMMAINS4_8MMA_AtomIJNS4_17SM100_MMA_MXF4_SSISI_SI_fSJ_Li128ELi256ELi16ELNS4_4UMMA5MajorE0ELS18_0ELNS17_7ScaleInE0ELS19_0EEEEEENSM_INS5_IJSC_SC_SC_EEENS5_IJSW_SW_SW_EEEEENS5_IJNS4_10UnderscoreES1F_S1F_EEEEENS5_IJNS4_23SM90_TMA_LOAD_MULTICASTES1I_EEENS5_IJNS4_14ComposedLayoutINS4_7SwizzleILi3ELi4ELi3EEENS4_18smem_ptr_flag_bitsILi4EEENSM_INS5_IJNSA_ILi8EEESG_EEENS5_IJSG_SC_EEEEEEENSM_INS5_IJNS5_IJNS5_IJSP_SC_EEESS_EEESC_NS5_IJSC_SO_EEEEEENS5_IJNS5_IJNS5_IJSS_SY_EEESX_EEESW_NS5_IJSO_SY_EEEEEEEEEEEvNS4_8identityES1J_NS5_IJS1T_NSM_INS5_IJNS5_IJNS5_IJSP_SB_EEESS_EEESC_S1W_EEENS5_IJS1Z_SW_NS5_IJSO_NSA_ILi1024EEEEEEEEEEEEEEvS24_EENS_8epilogue10collective18CollectiveEpilogueINS2E_23Sm100TmaWarpSpecializedILi4ELi2ELi32ELb1ELb0EEEJNS5_IJNSA_ILi64EEESG_SG_EEENS5_IJNSM_IS2J_SC_EENSM_INS5_IJSN_SB_EEENS5_IJSC_SF_EEEEEEEENS_10bfloat16_tESL_S2Q_SL_NS2E_6fusion15FusionCallbacksIS2I_NS2R_17LinearCombinationIS2Q_fS2Q_fLNS_15FloatRoundStyleE2EEES2K_S2P_JEEENS4_5SM1004TMEM4LOAD26SM100_TMEM_LOAD_32dp32b32xENS4_13SM90_TMA_LOADENS1K_INS1L_ILi2ELi4ELi3EEENS1N_ILi16EEENSM_INS5_IJS1P_SN_EEENS5_IJSN_SC_EEEEEEENS4_39AutoVectorizingCopyWithAssumedAlignmentILi128EEENS4_14SM90_TMA_STOREES37_S39_S39_EEEvvEEEEvNT_6ParamsE)
        /*0044*/ 	.word	0x00000000
.L_29:


//--------------------- .nv.compat                --------------------------
	.section	.nv.compat,"",@"SHT_CUDA_COMPAT_INFO"
	.align	4
        /*0000*/ 	.byte	0x02, 0x09, 0x01, 0x00, 0x02, 0x02, 0x02, 0x00, 0x02, 0x05, 0x05, 0x00, 0x03, 0x07, 0x01, 0x01
        /*0010*/ 	.byte	0x02, 0x03, 0x01, 0x00, 0x02, 0x06, 0x01, 0x00, 0x04, 0x0b, 0x08, 0x00, 0x09, 0x00, 0x00, 0x00
        /*0020*/ 	.byte	0x00, 0x00, 0x00, 0x00


//--------------------- .nv.info._ZN7cutlass13device_kernelINS_4gemm6kernel13GemmUniversalIN4cute5tupleIJiiiiEEENS1_10collective13CollectiveMmaINS1_46MainloopSm100TmaUmmaWarpSpecializedBlockScaledILi3ELi2ELi1ENS5_IJNS4_1CILi2EEESB_NSA_ILi1EEEEEEEENS5_IJNSA_ILi128EEENSA_ILi256EEESG_EEENS5_IJNS_12float_e2m1_tENS_13float_ue4m3_tEEEENS5_IJNS5_IJlSC_lEEENS4_6LayoutINS5_IJNS5_IJNS5_IJNSA_ILi32EEENSA_ILi4EEEEEEiEEENS5_IJNS5_IJNSA_ILi16EEESO_EEEiEEENS5_IJSC_iEEEEEENS5_IJST_NS5_IJNS5_IJNSA_ILi0EEESC_EEENSA_ILi512EEEEEENS5_IJSW_iEEEEEEEEEEESK_S13_NS4_8TiledMMAINS4_8MMA_AtomIJNS4_17SM100_MMA_MXF4_SSISI_SI_fSJ_Li128ELi256ELi16ELNS4_4UMMA5MajorE0ELS18_0ELNS17_7ScaleInE0ELS19_0EEEEEENSM_INS5_IJSC_SC_SC_EEENS5_IJSW_SW_SW_EEEEENS5_IJNS4_10UnderscoreES1F_S1F_EEEEENS5_IJNS4_23SM90_TMA_LOAD_MULTICASTES1I_EEENS5_IJNS4_14ComposedLayoutINS4_7SwizzleILi3ELi4ELi3EEENS4_18smem_ptr_flag_bitsILi4EEENSM_INS5_IJNSA_ILi8EEESG_EEENS5_IJSG_SC_EEEEEEENSM_INS5_IJNS5_IJNS5_IJSP_SC_EEESS_EEESC_NS5_IJSC_SO_EEEEEENS5_IJNS5_IJNS5_IJSS_SY_EEESX_EEESW_NS5_IJSO_SY_EEEEEEEEEEEvNS4_8identityES1J_NS5_IJS1T_NSM_INS5_IJNS5_IJNS5_IJSP_SB_EEESS_EEESC_S1W_EEENS5_IJS1Z_SW_NS5_IJSO_NSA_ILi1024EEEEEEEEEEEEEEvS24_EENS_8epilogue10collective18CollectiveEpilogueINS2E_23Sm100TmaWarpSpecializedILi4ELi2ELi32ELb1ELb0EEEJNS5_IJNSA_ILi64EEESG_SG_EEENS5_IJNSM_IS2J_SC_EENSM_INS5_IJSN_SB_EEENS5_IJSC_SF_EEEEEEEENS_10bfloat16_tESL_S2Q_SL_NS2E_6fusion15FusionCallbacksIS2I_NS2R_17LinearCombinationIS2Q_fS2Q_fLNS_15FloatRoundStyleE2EEES2K_S2P_JEEENS4_5SM1004TMEM4LOAD26SM100_TMEM_LOAD_32dp32b32xENS4_13SM90_TMA_LOADENS1K_INS1L_ILi2ELi4ELi3EEENS1N_ILi16EEENSM_INS5_IJS1P_SN_EEENS5_IJSN_SC_EEEEEEENS4_39AutoVectorizingCopyWithAssumedAlignmentILi128EEENS4_14SM90_TMA_STOREES37_S39_S39_EEEvvEEEEvNT_6ParamsE --------------------------
	.section	.nv.info._ZN7cutlass13device_kernelINS_4gemm6kernel13GemmUniversalIN4cute5tupleIJiiiiEEENS1_10collective13CollectiveMmaINS1_46MainloopSm100TmaUmmaWarpSpecializedBlockScaledILi3ELi2ELi1ENS5_IJNS4_1CILi2EEESB_NSA_ILi1EEEEEEEENS5_IJNSA_ILi128EEENSA_ILi256EEESG_EEENS5_IJNS_12float_e2m1_tENS_13float_ue4m3_tEEEENS5_IJNS5_IJlSC_lEEENS4_6LayoutINS5_IJNS5_IJNS5_IJNSA_ILi32EEENSA_ILi4EEEEEEiEEENS5_IJNS5_IJNSA_ILi16EEESO_EEEiEEENS5_IJSC_iEEEEEENS5_IJST_NS5_IJNS5_IJNSA_ILi0EEESC_EEENSA_ILi512EEEEEENS5_IJSW_iEEEEEEEEEEESK_S13_NS4_8TiledMMAINS4_8MMA_AtomIJNS4_17SM100_MMA_MXF4_SSISI_SI_fSJ_Li128ELi256ELi16ELNS4_4UMMA5MajorE0ELS18_0ELNS17_7ScaleInE0ELS19_0EEEEEENSM_INS5_IJSC_SC_SC_EEENS5_IJSW_SW_SW_EEEEENS5_IJNS4_10UnderscoreES1F_S1F_EEEEENS5_IJNS4_23SM90_TMA_LOAD_MULTICASTES1I_EEENS5_IJNS4_14ComposedLayoutINS4_7SwizzleILi3ELi4ELi3EEENS4_18smem_ptr_flag_bitsILi4EEENSM_INS5_IJNSA_ILi8EEESG_EEENS5_IJSG_SC_EEEEEEENSM_INS5_IJNS5_IJNS5_IJSP_SC_EEESS_EEESC_NS5_IJSC_SO_EEEEEENS5_IJNS5_IJNS5_IJSS_SY_EEESX_EEESW_NS5_IJSO_SY_EEEEEEEEEEEvNS4_8identityES1J_NS5_IJS1T_NSM_INS5_IJNS5_IJNS5_IJSP_SB_EEESS_EEESC_S1W_EEENS5_IJS1Z_SW_NS5_IJSO_NSA_ILi1024EEEEEEEEEEEEEEvS24_EENS_8epilogue10collective18CollectiveEpilogueINS2E_23Sm100TmaWarpSpecializedILi4ELi2ELi32ELb1ELb0EEEJNS5_IJNSA_ILi64EEESG_SG_EEENS5_IJNSM_IS2J_SC_EENSM_INS5_IJSN_SB_EEENS5_IJSC_SF_EEEEEEEENS_10bfloat16_tESL_S2Q_SL_NS2E_6fusion15FusionCallbacksIS2I_NS2R_17LinearCombinationIS2Q_fS2Q_fLNS_15FloatRoundStyleE2EEES2K_S2P_JEEENS4_5SM1004TMEM4LOAD26SM100_TMEM_LOAD_32dp32b32xENS4_13SM90_TMA_LOADENS1K_INS1L_ILi2ELi4ELi3EEENS1N_ILi16EEENSM_INS5_IJS1P_SN_EEENS5_IJSN_SC_EEEEEEENS4_39AutoVectorizingCopyWithAssumedAlignmentILi128EEENS4_14SM90_TMA_STOREES37_S39_S39_EEEvvEEEEvNT_6ParamsE,"",@"SHT_CUDA_INFO"
	.sectionflags	@""
	.align	4


	//----- nvinfo : EIATTR_CUDA_API_VERSION
	.align		4
        /*0000*/ 	.byte	0x04, 0x37
        /*0002*/ 	.short	(.L_31 - .L_30)
.L_30:
        /*0004*/ 	.word	0x00000082


	//----- nvinfo : EIATTR_KPARAM_INFO
	.align		4
.L_31:
        /*0008*/ 	.byte	0x04, 0x17
        /*000a*/ 	.short	(.L_33 - .L_32)
.L_32:
        /*000c*/ 	.word	0x00000000
        /*0010*/ 	.short	0x0000
        /*0012*/ 	.short	0x0000
        /*0014*/ 	.byte	0x00, 0xf0, 0x01, 0x30


	//----- nvinfo : EIATTR_AT_ENTRY_FRAGMENTS
	.align		4
.L_33:
        /*0018*/ 	.byte	0x04, 0x4f
        /*001a*/ 	.short	(.L_35 - .L_34)


	//   ....[0]....
.L_34:
        /*001c*/ 	.word	0x00000006


	//----- nvinfo : EIATTR_RESERVED_SMEM_USED
	.align		4
.L_35:
        /*0020*/ 	.byte	0x01, 0x41
	.zero		2


	//----- nvinfo : EIATTR_SPARSE_MMA_MASK
	.align		4
        /*0024*/ 	.byte	0x03, 0x50
        /*0026*/ 	.short	0x0000


	//----- nvinfo : EIATTR_TCGEN05_1CTA_USED
	.align		4
        /*0028*/ 	.byte	0x01, 0x51
	.zero		2


	//----- nvinfo : EIATTR_MAXREG_COUNT
	.align		4
        /*002c*/ 	.byte	0x03, 0x1b
        /*002e*/ 	.short	0x00ff


	//----- nvinfo : EIATTR_NUM_BARRIERS
	.align		4
        /*0030*/ 	.byte	0x02, 0x4c
        /*0032*/ 	.byte	0x07
	.zero		1


	//----- nvinfo : EIATTR_EXTERNS
	.align		4
        /*0034*/ 	.byte	0x04, 0x0f
        /*0036*/ 	.short	(.L_37 - .L_36)


	//   ....[0]....
	.align		4
.L_36:
        /*0038*/ 	.word	index@(__assertfail)


	//----- nvinfo : EIATTR_MERCURY_ISA_VERSION
	.align		4
.L_37:
        /*003c*/ 	.byte	0x03, 0x5f
        /*003e*/ 	.short	0x0101


	//----- nvinfo : EIATTR_INT_WARP_WIDE_INSTR_OFFSETS
	.align		4
        /*0040*/ 	.byte	0x04, 0x31
        /*0042*/ 	.short	(.L_39 - .L_38)


	//   ....[0]....
.L_38:
        /*0044*/ 	.word	0x00000d70


	//   ....[1]....
        /*0048*/ 	.word	0x00000e20


	//   ....[2]....
        /*004c*/ 	.word	0x00004a60


	//   ....[3]....
        /*0050*/ 	.word	0x00004a80


	//   ....[4]....
        /*0054*/ 	.word	0x00004ab0


	//   ....[5]....
        /*0058*/ 	.word	0x00005650


	//   ....[6]....
        /*005c*/ 	.word	0x000056f0


	//   ....[7]....
        /*0060*/ 	.word	0x00005790


	//   ....[8]....
        /*0064*/ 	.word	0x00005810


	//   ....[9]....
        /*0068*/ 	.word	0x000058d0


	//   ....[10]....
        /*006c*/ 	.word	0x00005970


	//   ....[11]....
        /*0070*/ 	.word	0x00005a10


	//   ....[12]....
        /*0074*/ 	.word	0x00005b40


	//   ....[13]....
        /*0078*/ 	.word	0x00005b60


	//   ....[14]....
        /*007c*/ 	.word	0x00005be0


	//   ....[15]....
        /*0080*/ 	.word	0x00005ca0


	//   ....[16]....
        /*0084*/ 	.word	0x00005d40


	//   ....[17]....
        /*0088*/ 	.word	0x00005dc0


	//   ....[18]....
        /*008c*/ 	.word	0x00005e50


	//   ....[19]....
        /*0090*/ 	.word	0x00005f30


	//   ....[20]....
        /*0094*/ 	.word	0x00005fa0


	//   ....[21]....
        /*0098*/ 	.word	0x00006060


	//   ....[22]....
        /*009c*/ 	.word	0x00006100


	//   ....[23]....
        /*00a0*/ 	.word	0x00006190


	//   ....[24]....
        /*00a4*/ 	.word	0x00006230


	//   ....[25]....
        /*00a8*/ 	.word	0x000062f0


	//   ....[26]....
        /*00ac*/ 	.word	0x00006390


	//   ....[27]....
        /*00b0*/ 	.word	0x00006450


	//   ....[28]....
        /*00b4*/ 	.word	0x00006550


	//----- nvinfo : EIATTR_COOP_GROUP_MASK_REGIDS
	.align		4
.L_39:
        /*00b8*/ 	.byte	0x04, 0x29
        /*00ba*/ 	.short	(.L_41 - .L_40)


	//   ....[0]....
.L_40:
        /*00bc*/ 	.word	0xffffffff


	//   ....[1]....
        /*00c0*/ 	.word	0xffffffff


	//   ....[2]....
        /*00c4*/ 	.word	0xffffffff


	//   ....[3]....
        /*00c8*/ 	.word	0xffffffff


	//   ....[4]....
        /*00cc*/ 	.word	0xffffffff


	//   ....[5]....
        /*00d0*/ 	.word	0xffffffff


	//   ....[6]....
        /*00d4*/ 	.word	0xffffffff


	//   ....[7]....
        /*00d8*/ 	.word	0xffffffff


	//   ....[8]....
        /*00dc*/ 	.word	0xffffffff


	//   ....[9]....
        /*00e0*/ 	.word	0xffffffff


	//   ....[10]....
        /*00e4*/ 	.word	0xffffffff


	//   ....[11]....
        /*00e8*/ 	.word	0xffffffff


	//   ....[12]....
        /*00ec*/ 	.word	0xffffffff


	//   ....[13]....
        /*00f0*/ 	.word	0xffffffff


	//----- nvinfo : EIATTR_COOP_GROUP_INSTR_OFFSETS
	.align		4
.L_41:
        /*00f4*/ 	.byte	0x04, 0x28
        /*00f6*/ 	.short	(.L_43 - .L_42)


	//   ....[0]....
.L_42:
        /*00f8*/ 	.word	0x00000080


	//   ....[1]....
        /*00fc*/ 	.word	0x00000550


	//   ....[2]....
        /*0100*/ 	.word	0x000006e0


	//   ....[3]....
        /*0104*/ 	.word	0x00000880


	//   ....[4]....
        /*0108*/ 	.word	0x00000980


	//   ....[5]....
        /*010c*/ 	.word	0x00000af0


	//   ....[6]....
        /*0110*/ 	.word	0x00000c30


	//   ....[7]....
        /*0114*/ 	.word	0x00000ea0


	//   ....[8]....
        /*0118*/ 	.word	0x00002530


	//   ....[9]....
        /*011c*/ 	.word	0x00003360


	//   ....[10]....
        /*0120*/ 	.word	0x00003570


	//   ....[11]....
        /*0124*/ 	.word	0x000035a0


	//   ....[12]....
        /*0128*/ 	.word	0x00004940


	//   ....[13]....
        /*012c*/ 	.word	0x00004b70


	//----- nvinfo : EIATTR_VRC_CTA_INIT_COUNT
	.align		4
.L_43:
        /*0130*/ 	.byte	0x02, 0x4a
        /*0132*/ 	.byte	0x80
	.zero		1


	//----- nvinfo : EIATTR_SYSCALL_OFFSETS
	.align		4
        /*0134*/ 	.byte	0x04, 0x46
        /*0136*/ 	.short	(.L_45 - .L_44)


	//   ....[0]....
.L_44:
        /*0138*/ 	.word	0x00007150


	//   ....[1]....
        /*013c*/ 	.word	0x00007240


	//   ....[2]....
        /*0140*/ 	.word	0x00007e10


	//   ....[3]....
        /*0144*/ 	.word	0x00007f80


	//   ....[4]....
        /*0148*/ 	.word	0x00009440


	//   ....[5]....
        /*014c*/ 	.word	0x000095b0


	//   ....[6]....
        /*0150*/ 	.word	0x0000aac0


	//   ....[7]....
        /*0154*/ 	.word	0x0000ac30


	//   ....[8]....
        /*0158*/ 	.word	0x0000c0e0


	//   ....[9]....
        /*015c*/ 	.word	0x0000c250


	//   ....[10]....
        /*0160*/ 	.word	0x0000d760


	//   ....[11]....
        /*0164*/ 	.word	0x0000d8d0


	//   ....[12]....
        /*0168*/ 	.word	0x0000eda0


	//   ....[13]....
        /*016c*/ 	.word	0x0000ef10


	//   ....[14]....
        /*0170*/ 	.word	0x00010410


	//   ....[15]....
        /*0174*/ 	.word	0x00010580


	//   ....[16]....
        /*0178*/ 	.word	0x000119e0


	//   ....[17]....
        /*017c*/ 	.word	0x00011b50


	//----- nvinfo : EIATTR_MBARRIER_INSTR_OFFSETS
	.align		4
.L_45:
        /*0180*/ 	.byte	0x04, 0x39
        /*0182*/ 	.short	(.L_47 - .L_46)


	//   ....[0]....
.L_46:
        /*0184*/ 	.word	0x00000670
        /*0188*/ 	.word	0x000000ff
        /*018c*/ 	.word	0x00000000
        /*0190*/ 	.short	0x0100
        /*0192*/ 	.byte	0x04
	.zero		1


	//   ....[1]....
        /*0194*/ 	.word	0x00000680
        /*0198*/ 	.word	0x000000ff
        /*019c*/ 	.word	0x00000018
        /*01a0*/ 	.short	0x0100
        /*01a2*/ 	.byte	0x04
	.zero		1


	//   ....[2]....
        /*01a4*/ 	.word	0x00000690
        /*01a8*/ 	.word	0x000000ff
        /*01ac*/ 	.word	0x00000008
        /*01b0*/ 	.short	0x0100
        /*01b2*/ 	.byte	0x04
	.zero		1


	//   ....[3]....
        /*01b4*/ 	.word	0x000006a0
        /*01b8*/ 	.word	0x000000ff
        /*01bc*/ 	.word	0x00000020
        /*01c0*/ 	.short	0x0100
        /*01c2*/ 	.byte	0x04
	.zero		1


	//   ....[4]....
        /*01c4*/ 	.word	0x000006b0
        /*01c8*/ 	.word	0x000000ff
        /*01cc*/ 	.word	0x00000010
        /*01d0*/ 	.short	0x0100
        /*01d2*/ 	.byte	0x04
	.zero		1


	//   ....[5]....
        /*01d4*/ 	.word	0x000006c0
        /*01d8*/ 	.word	0x000000ff
        /*01dc*/ 	.word	0x00000028
        /*01e0*/ 	.short	0x0100
        /*01e2*/ 	.byte	0x04
	.zero		1


	//   ....[6]....
        /*01e4*/ 	.word	0x000007f0
        /*01e8*/ 	.word	0x000000ff
        /*01ec*/ 	.word	0x00000030
        /*01f0*/ 	.short	0x0100
        /*01f2*/ 	.byte	0x04
	.zero		1


	//   ....[7]....
        /*01f4*/ 	.word	0x00000800
        /*01f8*/ 	.word	0x000000ff
        /*01fc*/ 	.word	0x00000050
        /*0200*/ 	.short	0x0100
        /*0202*/ 	.byte	0x04
	.zero		1


	//   ....[8]....
        /*0204*/ 	.word	0x00000810
        /*0208*/ 	.word	0x000000ff
        /*020c*/ 	.word	0x00000038
        /*0210*/ 	.short	0x0100
        /*0212*/ 	.byte	0x04
	.zero		1


	//   ....[9]....
        /*0214*/ 	.word	0x00000820
        /*0218*/ 	.word	0x000000ff
        /*021c*/ 	.word	0x00000058
        /*0220*/ 	.short	0x0100
        /*0222*/ 	.byte	0x04
	.zero		1


	//   ....[10]....
        /*0224*/ 	.word	0x00000830
        /*0228*/ 	.word	0x000000ff
        /*022c*/ 	.word	0x00000040
        /*0230*/ 	.short	0x0100
        /*0232*/ 	.byte	0x04
	.zero		1


	//   ....[11]....
        /*0234*/ 	.word	0x00000840
        /*0238*/ 	.word	0x000000ff
        /*023c*/ 	.word	0x00000060
        /*0240*/ 	.short	0x0100
        /*0242*/ 	.byte	0x04
	.zero		1


	//   ....[12]....
        /*0244*/ 	.word	0x00000850
        /*0248*/ 	.word	0x000000ff
        /*024c*/ 	.word	0x00000048
        /*0250*/ 	.short	0x0100
        /*0252*/ 	.byte	0x04
	.zero		1


	//   ....[13]....
        /*0254*/ 	.word	0x00000860
        /*0258*/ 	.word	0x000000ff
        /*025c*/ 	.word	0x00000068
        /*0260*/ 	.short	0x0100
        /*0262*/ 	.byte	0x04
	.zero		1


	//   ....[14]....
        /*0264*/ 	.word	0x00000950
        /*0268*/ 	.word	0x000000ff
        /*026c*/ 	.word	0x00000070
        /*0270*/ 	.short	0x0100
        /*0272*/ 	.byte	0x06
	.zero		1


	//   ....[15]....
        /*0274*/ 	.word	0x00000960
        /*0278*/ 	.word	0x000000ff
        /*027c*/ 	.word	0x00000078
        /*0280*/ 	.short	0x0100
        /*0282*/ 	.byte	0x06
	.zero		1


	//   ....[16]....
        /*0284*/ 	.word	0x00000aa0
        /*0288*/ 	.word	0x000000ff
        /*028c*/ 	.word	0x00000080
        /*0290*/ 	.short	0x0100
        /*0292*/ 	.byte	0x06
	.zero		1


	//   ....[17]....
        /*0294*/ 	.word	0x00000ab0
        /*0298*/ 	.word	0x000000ff
        /*029c*/ 	.word	0x00000090
        /*02a0*/ 	.short	0x0100
        /*02a2*/ 	.byte	0x06
	.zero		1


	//   ....[18]....
        /*02a4*/ 	.word	0x00000ac0
        /*02a8*/ 	.word	0x000000ff
        /*02ac*/ 	.word	0x00000088
        /*02b0*/ 	.short	0x0100
        /*02b2*/ 	.byte	0x06
	.zero		1


	//   ....[19]....
        /*02b4*/ 	.word	0x00000ad0
        /*02b8*/ 	.word	0x000000ff
        /*02bc*/ 	.word	0x00000098
        /*02c0*/ 	.short	0x0100
        /*02c2*/ 	.byte	0x06
	.zero		1


	//   ....[20]....
        /*02c4*/ 	.word	0x00000c00
        /*02c8*/ 	.word	0x000000ff
        /*02cc*/ 	.word	0x000000a0
        /*02d0*/ 	.short	0x0100
        /*02d2*/ 	.byte	0x04
	.zero		1


	//   ....[21]....
        /*02d4*/ 	.word	0x00000c10
        /*02d8*/ 	.word	0x000000ff
        /*02dc*/ 	.word	0x000000a8
        /*02e0*/ 	.short	0x0100
        /*02e2*/ 	.byte	0x04
	.zero		1


	//   ....[22]....
        /*02e4*/ 	.word	0x00000d20
        /*02e8*/ 	.word	0x000000ff
        /*02ec*/ 	.word	0x000000b0
        /*02f0*/ 	.short	0x0100
        /*02f2*/ 	.byte	0x04
	.zero		1


	//   ....[23]....
        /*02f4*/ 	.word	0x00000d30
        /*02f8*/ 	.word	0x000000ff
        /*02fc*/ 	.word	0x000000c0
        /*0300*/ 	.short	0x0100
        /*0302*/ 	.byte	0x04
	.zero		1


	//   ....[24]....
        /*0304*/ 	.word	0x00000d40
        /*0308*/ 	.word	0x000000ff
        /*030c*/ 	.word	0x000000b8
        /*0310*/ 	.short	0x0100
        /*0312*/ 	.byte	0x04
	.zero		1


	//   ....[25]....
        /*0314*/ 	.word	0x00000d50
        /*0318*/ 	.word	0x000000ff
        /*031c*/ 	.word	0x000000c8
        /*0320*/ 	.short	0x0100
        /*0322*/ 	.byte	0x04
	.zero		1


	//   ....[26]....
        /*0324*/ 	.word	0x00000e60
        /*0328*/ 	.word	0x000000ff
        /*032c*/ 	.word	0x000000d0
        /*0330*/ 	.short	0x0100
        /*0332*/ 	.byte	0x06
	.zero		1


	//   ....[27]....
        /*0334*/ 	.word	0x00001ad0
        /*0338*/ 	.word	0x00000000
        /*033c*/ 	.word	0x000000c0
        /*0340*/ 	.short	0x010a
        /*0342*/ 	.byte	0xff
	.zero		1


	//   ....[28]....
        /*0344*/ 	.word	0x00001af0
        /*0348*/ 	.word	0x00000000
        /*034c*/ 	.word	0x000000b0
        /*0350*/ 	.short	0x0101
        /*0352*/ 	.byte	0xff
	.zero		1


	//   ....[29]....
        /*0354*/ 	.word	0x00001bb0
        /*0358*/ 	.word	0x000000ff
        /*035c*/ 	.word	0x00000018
        /*0360*/ 	.short	0x010a
        /*0362*/ 	.byte	0x04
	.zero		1


	//   ....[30]....
        /*0364*/ 	.word	0x00001c50
        /*0368*/ 	.word	0x000000ff
        /*036c*/ 	.word	0x00000018
        /*0370*/ 	.short	0x010a
        /*0372*/ 	.byte	0x21
	.zero		1


	//   ....[31]....
        /*0374*/ 	.word	0x00001d90
        /*0378*/ 	.word	0x000000ff
        /*037c*/ 	.word	0x00000018
        /*0380*/ 	.short	0x010a
        /*0382*/ 	.byte	0x05
	.zero		1


	//   ....[32]....
        /*0384*/ 	.word	0x00002090
        /*0388*/ 	.word	0x000000ff
        /*038c*/ 	.word	0x00000078
        /*0390*/ 	.short	0x0101
        /*0392*/ 	.byte	0x0e
	.zero		1


	//   ....[33]....
        /*0394*/ 	.word	0x000020b0
        /*0398*/ 	.word	0x000000ff
        /*039c*/ 	.word	0x00000018
        /*03a0*/ 	.short	0x010a
        /*03a2*/ 	.byte	0x04
	.zero		1


	//   ....[34]....
        /*03a4*/ 	.word	0x00002130
        /*03a8*/ 	.word	0x000000ff
        /*03ac*/ 	.word	0x00000018
        /*03b0*/ 	.short	0x010a
        /*03b2*/ 	.byte	0x21
	.zero		1


	//   ....[35]....
        /*03b4*/ 	.word	0x00002270
        /*03b8*/ 	.word	0x000000ff
        /*03bc*/ 	.word	0x00000018
        /*03c0*/ 	.short	0x010a
        /*03c2*/ 	.byte	0x04
	.zero		1


	//   ....[36]....
        /*03c4*/ 	.word	0x00002560
        /*03c8*/ 	.word	0x00000003
        /*03cc*/ 	.word	0x00000080
        /*03d0*/ 	.short	0x010a
        /*03d2*/ 	.byte	0xff
	.zero		1


	//   ....[37]....
        /*03d4*/ 	.word	0x000026b0
        /*03d8*/ 	.word	0x00000000
        /*03dc*/ 	.word	0x00000000
        /*03e0*/ 	.short	0x0101
        /*03e2*/ 	.byte	0xff
	.zero		1


	//   ....[38]....
        /*03e4*/ 	.word	0x00002c70
        /*03e8*/ 	.word	0x000000ff
        /*03ec*/ 	.word	0x00000000
        /*03f0*/ 	.short	0x010a
        /*03f2*/ 	.byte	0x04
	.zero		1


	//   ....[39]....
        /*03f4*/ 	.word	0x00002d00
        /*03f8*/ 	.word	0x000000ff
        /*03fc*/ 	.word	0x00000000
        /*0400*/ 	.short	0x010a
        /*0402*/ 	.byte	0x05
	.zero		1


	//   ....[40]....
        /*0404*/ 	.word	0x00002da0
        /*0408*/ 	.word	0x00000000
        /*040c*/ 	.word	0x00000000
        /*0410*/ 	.short	0x010a
        /*0412*/ 	.byte	0xff
	.zero		1


	//   ....[41]....
        /*0414*/ 	.word	0x00002ec0
        /*0418*/ 	.word	0x00000002
        /*041c*/ 	.word	0x000000b0
        /*0420*/ 	.short	0x010a
        /*0422*/ 	.byte	0xff
	.zero		1


	//   ....[42]....
        /*0424*/ 	.word	0x00002f20
        /*0428*/ 	.word	0x00000004
        /*042c*/ 	.word	0x00000000
        /*0430*/ 	.short	0x0101
        /*0432*/ 	.byte	0xff
	.zero		1


	//   ....[43]....
        /*0434*/ 	.word	0x00002f40
        /*0438*/ 	.word	0x000000ff
        /*043c*/ 	.word	0x00000090
        /*0440*/ 	.short	0x010a
        /*0442*/ 	.byte	0x04
	.zero		1


	//   ....[44]....
        /*0444*/ 	.word	0x00003060
        /*0448*/ 	.word	0x00000002
        /*044c*/ 	.word	0x00000080
        /*0450*/ 	.short	0x010a
        /*0452*/ 	.byte	0xff
	.zero		1


	//   ....[45]....
        /*0454*/ 	.word	0x00003170
        /*0458*/ 	.word	0x00000002
        /*045c*/ 	.word	0x00000000
        /*0460*/ 	.short	0x0101
        /*0462*/ 	.byte	0xff
	.zero		1


	//   ....[46]....
        /*0464*/ 	.word	0x00003200
        /*0468*/ 	.word	0x000000ff
        /*046c*/ 	.word	0x00000090
        /*0470*/ 	.short	0x0106
        /*0472*/ 	.byte	0x04
	.zero		1


	//   ....[47]....
        /*0474*/ 	.word	0x00003220
        /*0478*/ 	.word	0x000000ff
        /*047c*/ 	.word	0x00000090
        /*0480*/ 	.short	0x010a
        /*0482*/ 	.byte	0x04
	.zero		1


	//   ....[48]....
        /*0484*/ 	.word	0x000032b0
        /*0488*/ 	.word	0x000000ff
        /*048c*/ 	.word	0x00000090
        /*0490*/ 	.short	0x0106
        /*0492*/ 	.byte	0x07
	.zero		1


	//   ....[49]....
        /*0494*/ 	.word	0x000032f0
        /*0498*/ 	.word	0x00000000
        /*049c*/ 	.word	0x00000090
        /*04a0*/ 	.short	0x010a
        /*04a2*/ 	.byte	0xff
	.zero		1


	//   ....[50]....
        /*04a4*/ 	.word	0x00003b50
        /*04a8*/ 	.word	0x00000000
        /*04ac*/ 	.word	0x00000080
        /*04b0*/ 	.short	0x010a
        /*04b2*/ 	.byte	0xff
	.zero		1


	//   ....[51]....
        /*04b4*/ 	.word	0x00003c60
        /*04b8*/ 	.word	0x00000000
        /*04bc*/ 	.word	0x00000000
        /*04c0*/ 	.short	0x0101
        /*04c2*/ 	.byte	0xff
	.zero		1


	//   ....[52]....
        /*04c4*/ 	.word	0x00003cb0
        /*04c8*/ 	.word	0x000000ff
        /*04cc*/ 	.word	0x00000000
        /*04d0*/ 	.short	0x010a
        /*04d2*/ 	.byte	0x05
	.zero		1


	//   ....[53]....
        /*04d4*/ 	.word	0x00003cd0
        /*04d8*/ 	.word	0x000000ff
        /*04dc*/ 	.word	0x00000000
        /*04e0*/ 	.short	0x010a
        /*04e2*/ 	.byte	0x05
	.zero		1


	//   ....[54]....
        /*04e4*/ 	.word	0x00003db0
        /*04e8*/ 	.word	0x000000ff
        /*04ec*/ 	.word	0x00000000
        /*04f0*/ 	.short	0x010a
        /*04f2*/ 	.byte	0x04
	.zero		1


	//   ....[55]....
        /*04f4*/ 	.word	0x00004060
        /*04f8*/ 	.word	0x000000ff
        /*04fc*/ 	.word	0x000000a8
        /*0500*/ 	.short	0x010a
        /*0502*/ 	.byte	0x32
	.zero		1


	//   ....[56]....
        /*0504*/ 	.word	0x000042e0
        /*0508*/ 	.word	0x000000ff
        /*050c*/ 	.word	0x00000000
        /*0510*/ 	.short	0x010a
        /*0512*/ 	.byte	0x07
	.zero		1


	//   ....[57]....
        /*0514*/ 	.word	0x00004400
        /*0518*/ 	.word	0x000000ff
        /*051c*/ 	.word	0x00000000
        /*0520*/ 	.short	0x010a
        /*0522*/ 	.byte	0x04
	.zero		1


	//   ....[58]....
        /*0524*/ 	.word	0x00004920
        /*0528*/ 	.word	0x000000ff
        /*052c*/ 	.word	0x000000d0
        /*0530*/ 	.short	0x010a
        /*0532*/ 	.byte	0x32
	.zero		1


	//   ....[59]....
        /*0534*/ 	.word	0x00004e20
        /*0538*/ 	.word	0x0000000c
        /*053c*/ 	.word	0x00000080
        /*0540*/ 	.short	0x010a
        /*0542*/ 	.byte	0xff
	.zero		1


	//   ....[60]....
        /*0544*/ 	.word	0x00004f90
        /*0548*/ 	.word	0x00000000
        /*054c*/ 	.word	0x00000000
        /*0550*/ 	.short	0x0101
        /*0552*/ 	.byte	0xff
	.zero		1


	//   ....[61]....
        /*0554*/ 	.word	0x00005420
        /*0558*/ 	.word	0x000000ff
        /*055c*/ 	.word	0x00000078
        /*0560*/ 	.short	0x010a
        /*0562*/ 	.byte	0x15
	.zero		1


	//   ....[62]....
        /*0564*/ 	.word	0x000055a0
        /*0568*/ 	.word	0x000000ff
        /*056c*/ 	.word	0x00000050
        /*0570*/ 	.short	0x010a
        /*0572*/ 	.byte	0x15
	.zero		1


	//   ....[63]....
        /*0574*/ 	.word	0x000057b0
        /*0578*/ 	.word	0x000000ff
        /*057c*/ 	.word	0x00000030
        /*0580*/ 	.short	0x010b
        /*0582*/ 	.byte	0x15
	.zero		1


	//   ....[64]....
        /*0584*/ 	.word	0x000057c0
        /*0588*/ 	.word	0x000000ff
        /*058c*/ 	.word	0x00000000
        /*0590*/ 	.short	0x0101
        /*0592*/ 	.byte	0x2e
	.zero		1


	//   ....[65]....
        /*0594*/ 	.word	0x000057e0
        /*0598*/ 	.word	0x000000ff
        /*059c*/ 	.word	0x00000058
        /*05a0*/ 	.short	0x010a
        /*05a2*/ 	.byte	0x15
	.zero		1


	//   ....[66]....
        /*05a4*/ 	.word	0x00005990
        /*05a8*/ 	.word	0x000000ff
        /*05ac*/ 	.word	0x00000038
        /*05b0*/ 	.short	0x010b
        /*05b2*/ 	.byte	0x15
	.zero		1


	//   ....[67]....
        /*05b4*/ 	.word	0x000059a0
        /*05b8*/ 	.word	0x000000ff
        /*05bc*/ 	.word	0x00000000
        /*05c0*/ 	.short	0x0101
        /*05c2*/ 	.byte	0x27
	.zero		1


	//   ....[68]....
        /*05c4*/ 	.word	0x000059c0
        /*05c8*/ 	.word	0x000000ff
        /*05cc*/ 	.word	0x00000060
        /*05d0*/ 	.short	0x010a
        /*05d2*/ 	.byte	0x15
	.zero		1


	//   ....[69]....
        /*05d4*/ 	.word	0x00005b80
        /*05d8*/ 	.word	0x000000ff
        /*05dc*/ 	.word	0x00000040
        /*05e0*/ 	.short	0x010b
        /*05e2*/ 	.byte	0x15
	.zero		1


	//   ....[70]....
        /*05e4*/ 	.word	0x00005b90
        /*05e8*/ 	.word	0x000000ff
        /*05ec*/ 	.word	0x00000000
        /*05f0*/ 	.short	0x0101
        /*05f2*/ 	.byte	0x26
	.zero		1


	//   ....[71]....
        /*05f4*/ 	.word	0x00005bb0
        /*05f8*/ 	.word	0x000000ff
        /*05fc*/ 	.word	0x00000068
        /*0600*/ 	.short	0x010a
        /*0602*/ 	.byte	0x15
	.zero		1


	//   ....[72]....
        /*0604*/ 	.word	0x00005d60
        /*0608*/ 	.word	0x000000ff
        /*060c*/ 	.word	0x00000048
        /*0610*/ 	.short	0x010b
        /*0612*/ 	.byte	0x15
	.zero		1


	//   ....[73]....
        /*0614*/ 	.word	0x00005d70
        /*0618*/ 	.word	0x000000ff
        /*061c*/ 	.word	0x00000000
        /*0620*/ 	.short	0x0101
        /*0622*/ 	.byte	0x25
	.zero		1


	//   ....[74]....
        /*0624*/ 	.word	0x00005d80
        /*0628*/ 	.word	0x000000ff
        /*062c*/ 	.word	0x00000050
        /*0630*/ 	.short	0x010a
        /*0632*/ 	.byte	0x15
	.zero		1


	//   ....[75]....
        /*0634*/ 	.word	0x00005f50
        /*0638*/ 	.word	0x000000ff
        /*063c*/ 	.word	0x00000030
        /*0640*/ 	.short	0x010b
        /*0642*/ 	.byte	0x15
	.zero		1


	//   ....[76]....
        /*0644*/ 	.word	0x00005f60
        /*0648*/ 	.word	0x000000ff
        /*064c*/ 	.word	0x00000000
        /*0650*/ 	.short	0x0101
        /*0652*/ 	.byte	0x2e
	.zero		1


	//   ....[77]....
        /*0654*/ 	.word	0x00005f70
        /*0658*/ 	.word	0x000000ff
        /*065c*/ 	.word	0x00000058
        /*0660*/ 	.short	0x010a
        /*0662*/ 	.byte	0x15
	.zero		1


	//   ....[78]....
        /*0664*/ 	.word	0x00006120
        /*0668*/ 	.word	0x000000ff
        /*066c*/ 	.word	0x00000038
        /*0670*/ 	.short	0x010b
        /*0672*/ 	.byte	0x15
	.zero		1


	//   ....[79]....
        /*0674*/ 	.word	0x00006150
        /*0678*/ 	.word	0x000000ff
        /*067c*/ 	.word	0x00000000
        /*0680*/ 	.short	0x0101
        /*0682*/ 	.byte	0x27
	.zero		1


	//   ....[80]....
        /*0684*/ 	.word	0x00006160
        /*0688*/ 	.word	0x000000ff
        /*068c*/ 	.word	0x00000060
        /*0690*/ 	.short	0x010a
        /*0692*/ 	.byte	0x15
	.zero		1


	//   ....[81]....
        /*0694*/ 	.word	0x00006310
        /*0698*/ 	.word	0x000000ff
        /*069c*/ 	.word	0x00000040
        /*06a0*/ 	.short	0x010b
        /*06a2*/ 	.byte	0x15
	.zero		1


	//   ....[82]....
        /*06a4*/ 	.word	0x00006320
        /*06a8*/ 	.word	0x000000ff
        /*06ac*/ 	.word	0x00000000
        /*06b0*/ 	.short	0x0101
        /*06b2*/ 	.byte	0x26
	.zero		1


	//   ....[83]....
        /*06b4*/ 	.word	0x00006330
        /*06b8*/ 	.word	0x000000ff
        /*06bc*/ 	.word	0x00000068
        /*06c0*/ 	.short	0x010a
        /*06c2*/ 	.byte	0x15
	.zero		1


	//   ....[84]....
        /*06c4*/ 	.word	0x00006570
        /*06c8*/ 	.word	0x000000ff
        /*06cc*/ 	.word	0x00000048
        /*06d0*/ 	.short	0x010b
        /*06d2*/ 	.byte	0x15
	.zero		1


	//   ....[85]....
        /*06d4*/ 	.word	0x00006580
        /*06d8*/ 	.word	0x000000ff
        /*06dc*/ 	.word	0x00000000
        /*06e0*/ 	.short	0x0101
        /*06e2*/ 	.byte	0x25
	.zero		1


	//   ....[86]....
        /*06e4*/ 	.word	0x000065b0
        /*06e8*/ 	.word	0x000000ff
        /*06ec*/ 	.word	0x00000050
        /*06f0*/ 	.short	0x010a
        /*06f2*/ 	.byte	0x15
	.zero		1


	//   ....[87]....
        /*06f4*/ 	.word	0x000065d0
        /*06f8*/ 	.word	0x000000ff
        /*06fc*/ 	.word	0x00000058
        /*0700*/ 	.short	0x010a
        /*0702*/ 	.byte	0x15
	.zero		1


	//   ....[88]....
        /*0704*/ 	.word	0x000065f0
        /*0708*/ 	.word	0x000000ff
        /*070c*/ 	.word	0x00000060
        /*0710*/ 	.short	0x010a
        /*0712*/ 	.byte	0x15
	.zero		1


	//   ....[89]....
        /*0714*/ 	.word	0x00006640
        /*0718*/ 	.word	0x00000002
        /*071c*/ 	.word	0x00000068
        /*0720*/ 	.short	0x010a
        /*0722*/ 	.byte	0xff
	.zero		1


	//   ....[90]....
        /*0724*/ 	.word	0x000069b0
        /*0728*/ 	.word	0x00000000
        /*072c*/ 	.word	0x00000080
        /*0730*/ 	.short	0x010a
        /*0732*/ 	.byte	0xff
	.zero		1


	//   ....[91]....
        /*0734*/ 	.word	0x00006a80
        /*0738*/ 	.word	0x00000000
        /*073c*/ 	.word	0x00000000
        /*0740*/ 	.short	0x0101
        /*0742*/ 	.byte	0xff
	.zero		1


	//   ....[92]....
        /*0744*/ 	.word	0x00007740
        /*0748*/ 	.word	0x000000ff
        /*074c*/ 	.word	0x00000030
        /*0750*/ 	.short	0x010a
        /*0752*/ 	.byte	0x2c
	.zero		1


	//   ....[93]....
        /*0754*/ 	.word	0x00007820
        /*0758*/ 	.word	0x000000ff
        /*075c*/ 	.word	0x000000a0
        /*0760*/ 	.short	0x010a
        /*0762*/ 	.byte	0x2c
	.zero		1


	//   ....[94]....
        /*0764*/ 	.word	0x000079a0
        /*0768*/ 	.word	0x000000ff
        /*076c*/ 	.word	0x00000030
        /*0770*/ 	.short	0x010a
        /*0772*/ 	.byte	0x2c
	.zero		1


	//   ....[95]....
        /*0774*/ 	.word	0x00007ac0
        /*0778*/ 	.word	0x000000ff
        /*077c*/ 	.word	0x000000a0
        /*0780*/ 	.short	0x010a
        /*0782*/ 	.byte	0x2c
	.zero		1


	//   ....[96]....
        /*0784*/ 	.word	0x00009100
        /*0788*/ 	.word	0x00000000
        /*078c*/ 	.word	0x00000000
        /*0790*/ 	.short	0x0101
        /*0792*/ 	.byte	0xff
	.zero		1


	//   ....[97]....
        /*0794*/ 	.word	0x00009110
        /*0798*/ 	.word	0x00000003
        /*079c*/ 	.word	0x00000030
        /*07a0*/ 	.short	0x010a
        /*07a2*/ 	.byte	0xff
	.zero		1


	//   ....[98]....
        /*07a4*/ 	.word	0x000091e0
        /*07a8*/ 	.word	0x00000003
        /*07ac*/ 	.word	0x00000030
        /*07b0*/ 	.short	0x010a
        /*07b2*/ 	.byte	0xff
	.zero		1


	//   ....[99]....
        /*07b4*/ 	.word	0x00009900
        /*07b8*/ 	.word	0x000000ff
        /*07bc*/ 	.word	0x00000000
        /*07c0*/ 	.short	0x0101
        /*07c2*/ 	.byte	0x04
	.zero		1


	//   ....[100]....
        /*07c4*/ 	.word	0x0000a730
        /*07c8*/ 	.word	0x0000000c
        /*07cc*/ 	.word	0x00000000
        /*07d0*/ 	.short	0x0101
        /*07d2*/ 	.byte	0xff
	.zero		1


	//   ....[101]....
        /*07d4*/ 	.word	0x0000a790
        /*07d8*/ 	.word	0x0000000b
        /*07dc*/ 	.word	0x00000030
        /*07e0*/ 	.short	0x010a
        /*07e2*/ 	.byte	0xff
	.zero		1


	//   ....[102]....
        /*07e4*/ 	.word	0x0000a890
        /*07e8*/ 	.word	0x0000000b
        /*07ec*/ 	.word	0x00000030
        /*07f0*/ 	.short	0x010a
        /*07f2*/ 	.byte	0xff
	.zero		1


	//   ....[103]....
        /*07f4*/ 	.word	0x0000bd60
        /*07f8*/ 	.word	0x00000004
        /*07fc*/ 	.word	0x00000000
        /*0800*/ 	.short	0x0101
        /*0802*/ 	.byte	0xff
	.zero		1


	//   ....[104]....
        /*0804*/ 	.word	0x0000bd80
        /*0808*/ 	.word	0x00000000
        /*080c*/ 	.word	0x00000030
        /*0810*/ 	.short	0x010a
        /*0812*/ 	.byte	0xff
	.zero		1


	//   ....[105]....
        /*0814*/ 	.word	0x0000be40
        /*0818*/ 	.word	0x00000000
        /*081c*/ 	.word	0x00000030
        /*0820*/ 	.short	0x010a
        /*0822*/ 	.byte	0xff
	.zero		1


	//   ....[106]....
        /*0824*/ 	.word	0x0000d380
        /*0828*/ 	.word	0x00000000
        /*082c*/ 	.word	0x00000000
        /*0830*/ 	.short	0x0101
        /*0832*/ 	.byte	0xff
	.zero		1


	//   ....[107]....
        /*0834*/ 	.word	0x0000d3e0
        /*0838*/ 	.word	0x00000009
        /*083c*/ 	.word	0x00000030
        /*0840*/ 	.short	0x010a
        /*0842*/ 	.byte	0xff
	.zero		1


	//   ....[108]....
        /*0844*/ 	.word	0x0000d4e0
        /*0848*/ 	.word	0x00000009
        /*084c*/ 	.word	0x00000030
        /*0850*/ 	.short	0x010a
        /*0852*/ 	.byte	0xff
	.zero		1


	//   ....[109]....
        /*0854*/ 	.word	0x0000ea10
        /*0858*/ 	.word	0x00000000
        /*085c*/ 	.word	0x00000000
        /*0860*/ 	.short	0x0101
        /*0862*/ 	.byte	0xff
	.zero		1


	//   ....[110]....
        /*0864*/ 	.word	0x0000ea30
        /*0868*/ 	.word	0x00000009
        /*086c*/ 	.word	0x00000030
        /*0870*/ 	.short	0x010a
        /*0872*/ 	.byte	0xff
	.zero		1


	//   ....[111]....
        /*0874*/ 	.word	0x0000eaf0
        /*0878*/ 	.word	0x00000009
        /*087c*/ 	.word	0x00000030
        /*0880*/ 	.short	0x010a
        /*0882*/ 	.byte	0xff
	.zero		1


	//   ....[112]....
        /*0884*/ 	.word	0x000100b0
        /*0888*/ 	.word	0x00000004
        /*088c*/ 	.word	0x00000000
        /*0890*/ 	.short	0x0101
        /*0892*/ 	.byte	0xff
	.zero		1


	//   ....[113]....
        /*0894*/ 	.word	0x000100d0
        /*0898*/ 	.word	0x00000000
        /*089c*/ 	.word	0x00000030
        /*08a0*/ 	.short	0x010a
        /*08a2*/ 	.byte	0xff
	.zero		1


	//   ....[114]....
        /*08a4*/ 	.word	0x00010190
        /*08a8*/ 	.word	0x00000000
        /*08ac*/ 	.word	0x00000030
        /*08b0*/ 	.short	0x010a
        /*08b2*/ 	.byte	0xff
	.zero		1


	//   ....[115]....
        /*08b4*/ 	.word	0x000116a0
        /*08b8*/ 	.word	0x00000000
        /*08bc*/ 	.word	0x00000000
        /*08c0*/ 	.short	0x0101
        /*08c2*/ 	.byte	0xff
	.zero		1


	//   ....[116]....
        /*08c4*/ 	.word	0x000116c0
        /*08c8*/ 	.word	0x00000003
        /*08cc*/ 	.word	0x00000030
        /*08d0*/ 	.short	0x010a
        /*08d2*/ 	.byte	0xff
	.zero		1


	//   ....[117]....
        /*08d4*/ 	.word	0x00011770
        /*08d8*/ 	.word	0x00000003
        /*08dc*/ 	.word	0x00000030
        /*08e0*/ 	.short	0x010a
        /*08e2*/ 	.byte	0xff
	.zero		1


	//   ....[118]....
        /*08e4*/ 	.word	0x00012c90
        /*08e8*/ 	.word	0x00000000
        /*08ec*/ 	.word	0x00000000
        /*08f0*/ 	.short	0x0101
        /*08f2*/ 	.byte	0xff
	.zero		1


	//   ....[119]....
        /*08f4*/ 	.word	0x00012d90
        /*08f8*/ 	.word	0x000000ff
        /*08fc*/ 	.word	0x000000d0
        /*0900*/ 	.short	0x0101
        /*0902*/ 	.byte	0x2c
	.zero		1


	//   ....[120]....
        /*0904*/ 	.word	0x00012f20
        /*0908*/ 	.word	0x000000ff
        /*090c*/ 	.word	0x00000000
        /*0910*/ 	.short	0x0101
        /*0912*/ 	.byte	0x04
	.zero		1


	//   ....[121]....
        /*0914*/ 	.word	0x00012f40
        /*0918*/ 	.word	0x00000000
        /*091c*/ 	.word	0x000000c0
        /*0920*/ 	.short	0x010a
        /*0922*/ 	.byte	0xff
	.zero		1


	//   ....[122]....
        /*0924*/ 	.word	0x00012fa0
        /*0928*/ 	.word	0x00000000
        /*092c*/ 	.word	0x00000018
        /*0930*/ 	.short	0x010a
        /*0932*/ 	.byte	0xff
	.zero		1


	//   ....[123]....
        /*0934*/ 	.word	0x00013000
        /*0938*/ 	.word	0x00000000
        /*093c*/ 	.word	0x00000018
        /*0940*/ 	.short	0x010a
        /*0942*/ 	.byte	0xff
	.zero		1


	//   ....[124]....
        /*0944*/ 	.word	0x00013050
        /*0948*/ 	.word	0x00000003
        /*094c*/ 	.word	0x00000080
        /*0950*/ 	.short	0x010a
        /*0952*/ 	.byte	0xff
	.zero		1


	//   ....[125]....
        /*0954*/ 	.word	0x000130b0
        /*0958*/ 	.word	0x00000000
        /*095c*/ 	.word	0x00000000
        /*0960*/ 	.short	0x010a
        /*0962*/ 	.byte	0xff
	.zero		1


	//   ....[126]....
        /*0964*/ 	.word	0x00013110
        /*0968*/ 	.word	0x00000000
        /*096c*/ 	.word	0x00000000
        /*0970*/ 	.short	0x010a
        /*0972*/ 	.byte	0xff
	.zero		1


	//   ....[127]....
        /*0974*/ 	.word	0x00013160
        /*0978*/ 	.word	0x00000002
        /*097c*/ 	.word	0x000000b0
        /*0980*/ 	.short	0x010a
        /*0982*/ 	.byte	0xff
	.zero		1


	//   ....[128]....
        /*0984*/ 	.word	0x000131c0
        /*0988*/ 	.word	0x00000002
        /*098c*/ 	.word	0x00000090
        /*0990*/ 	.short	0x010a
        /*0992*/ 	.byte	0xff
	.zero		1


	//   ....[129]....
        /*0994*/ 	.word	0x00013210
        /*0998*/ 	.word	0x00000002
        /*099c*/ 	.word	0x00000080
        /*09a0*/ 	.short	0x010a
        /*09a2*/ 	.byte	0xff
	.zero		1


	//   ....[130]....
        /*09a4*/ 	.word	0x00013270
        /*09a8*/ 	.word	0x00000000
        /*09ac*/ 	.word	0x00000090
        /*09b0*/ 	.short	0x010a
        /*09b2*/ 	.byte	0xff
	.zero		1


	//   ....[131]....
        /*09b4*/ 	.word	0x000132c0
        /*09b8*/ 	.word	0x00000000
        /*09bc*/ 	.word	0x00000080
        /*09c0*/ 	.short	0x010a
        /*09c2*/ 	.byte	0xff
	.zero		1


	//   ....[132]....
        /*09c4*/ 	.word	0x00013320
        /*09c8*/ 	.word	0x00000000
        /*09cc*/ 	.word	0x00000000
        /*09d0*/ 	.short	0x010a
        /*09d2*/ 	.byte	0xff
	.zero		1


	//   ....[133]....
        /*09d4*/ 	.word	0x00013380
        /*09d8*/ 	.word	0x00000000
        /*09dc*/ 	.word	0x000000a8
        /*09e0*/ 	.short	0x010a
        /*09e2*/ 	.byte	0xff
	.zero		1


	//   ....[134]....
        /*09e4*/ 	.word	0x000133e0
        /*09e8*/ 	.word	0x00000000
        /*09ec*/ 	.word	0x00000000
        /*09f0*/ 	.short	0x010a
        /*09f2*/ 	.byte	0xff
	.zero		1


	//   ....[135]....
        /*09f4*/ 	.word	0x00013440
        /*09f8*/ 	.word	0x00000000
        /*09fc*/ 	.word	0x000000d0
        /*0a00*/ 	.short	0x010a
        /*0a02*/ 	.byte	0xff
	.zero		1


	//   ....[136]....
        /*0a04*/ 	.word	0x00013490
        /*0a08*/ 	.word	0x0000000c
        /*0a0c*/ 	.word	0x00000080
        /*0a10*/ 	.short	0x010a
        /*0a12*/ 	.byte	0xff
	.zero		1


	//   ....[137]....
        /*0a14*/ 	.word	0x000134f0
        /*0a18*/ 	.word	0x00000000
        /*0a1c*/ 	.word	0x00000078
        /*0a20*/ 	.short	0x010a
        /*0a22*/ 	.byte	0xff
	.zero		1


	//   ....[138]....
        /*0a24*/ 	.word	0x00013550
        /*0a28*/ 	.word	0x00000009
        /*0a2c*/ 	.word	0x00000050
        /*0a30*/ 	.short	0x010a
        /*0a32*/ 	.byte	0xff
	.zero		1


	//   ....[139]....
        /*0a34*/ 	.word	0x000135b0
        /*0a38*/ 	.word	0x00000009
        /*0a3c*/ 	.word	0x00000058
        /*0a40*/ 	.short	0x010a
        /*0a42*/ 	.byte	0xff
	.zero		1


	//   ....[140]....
        /*0a44*/ 	.word	0x00013610
        /*0a48*/ 	.word	0x00000009
        /*0a4c*/ 	.word	0x00000060
        /*0a50*/ 	.short	0x010a
        /*0a52*/ 	.byte	0xff
	.zero		1


	//   ....[141]....
        /*0a54*/ 	.word	0x00013670
        /*0a58*/ 	.word	0x00000009
        /*0a5c*/ 	.word	0x00000068
        /*0a60*/ 	.short	0x010a
        /*0a62*/ 	.byte	0xff
	.zero		1


	//   ....[142]....
        /*0a64*/ 	.word	0x000136d0
        /*0a68*/ 	.word	0x00000000
        /*0a6c*/ 	.word	0x00000050
        /*0a70*/ 	.short	0x010a
        /*0a72*/ 	.byte	0xff
	.zero		1


	//   ....[143]....
        /*0a74*/ 	.word	0x00013730
        /*0a78*/ 	.word	0x00000000
        /*0a7c*/ 	.word	0x00000058
        /*0a80*/ 	.short	0x010a
        /*0a82*/ 	.byte	0xff
	.zero		1


	//   ....[144]....
        /*0a84*/ 	.word	0x00013790
        /*0a88*/ 	.word	0x00000000
        /*0a8c*/ 	.word	0x00000060
        /*0a90*/ 	.short	0x010a
        /*0a92*/ 	.byte	0xff
	.zero		1


	//   ....[145]....
        /*0a94*/ 	.word	0x000137f0
        /*0a98*/ 	.word	0x00000000
        /*0a9c*/ 	.word	0x00000068
        /*0aa0*/ 	.short	0x010a
        /*0aa2*/ 	.byte	0xff
	.zero		1


	//   ....[146]....
        /*0aa4*/ 	.word	0x00013850
        /*0aa8*/ 	.word	0x00000003
        /*0aac*/ 	.word	0x00000050
        /*0ab0*/ 	.short	0x010a
        /*0ab2*/ 	.byte	0xff
	.zero		1


	//   ....[147]....
        /*0ab4*/ 	.word	0x000138b0
        /*0ab8*/ 	.word	0x00000003
        /*0abc*/ 	.word	0x00000058
        /*0ac0*/ 	.short	0x010a
        /*0ac2*/ 	.byte	0xff
	.zero		1


	//   ....[148]....
        /*0ac4*/ 	.word	0x00013910
        /*0ac8*/ 	.word	0x00000003
        /*0acc*/ 	.word	0x00000060
        /*0ad0*/ 	.short	0x010a
        /*0ad2*/ 	.byte	0xff
	.zero		1


	//   ....[149]....
        /*0ad4*/ 	.word	0x00013960
        /*0ad8*/ 	.word	0x00000000
        /*0adc*/ 	.word	0x00000080
        /*0ae0*/ 	.short	0x010a
        /*0ae2*/ 	.byte	0xff
	.zero		1


	//   ....[150]....
        /*0ae4*/ 	.word	0x000139c0
        /*0ae8*/ 	.word	0x00000003
        /*0aec*/ 	.word	0x00000030
        /*0af0*/ 	.short	0x010a
        /*0af2*/ 	.byte	0xff
	.zero		1


	//   ....[151]....
        /*0af4*/ 	.word	0x00013a20
        /*0af8*/ 	.word	0x00000003
        /*0afc*/ 	.word	0x000000a0
        /*0b00*/ 	.short	0x010a
        /*0b02*/ 	.byte	0xff
	.zero		1


	//   ....[152]....
        /*0b04*/ 	.word	0x00013a70
        /*0b08*/ 	.word	0x00000003
        /*0b0c*/ 	.word	0x00000030
        /*0b10*/ 	.short	0x010a
        /*0b12*/ 	.byte	0xff
	.zero		1


	//   ....[153]....
        /*0b14*/ 	.word	0x00013ac0
        /*0b18*/ 	.word	0x0000000b
        /*0b1c*/ 	.word	0x00000030
        /*0b20*/ 	.short	0x010a
        /*0b22*/ 	.byte	0xff
	.zero		1


	//   ....[154]....
        /*0b24*/ 	.word	0x00013b10
        /*0b28*/ 	.word	0x00000000
        /*0b2c*/ 	.word	0x00000030
        /*0b30*/ 	.short	0x010a
        /*0b32*/ 	.byte	0xff
	.zero		1


	//   ....[155]....
        /*0b34*/ 	.word	0x00013b60
        /*0b38*/ 	.word	0x00000009
        /*0b3c*/ 	.word	0x00000030
        /*0b40*/ 	.short	0x010a
        /*0b42*/ 	.byte	0xff
	.zero		1


	//   ....[156]....
        /*0b44*/ 	.word	0x00013bb0
        /*0b48*/ 	.word	0x00000009
        /*0b4c*/ 	.word	0x00000030
        /*0b50*/ 	.short	0x010a
        /*0b52*/ 	.byte	0xff
	.zero		1


	//   ....[157]....
        /*0b54*/ 	.word	0x00013c00
        /*0b58*/ 	.word	0x00000000
        /*0b5c*/ 	.word	0x00000030
        /*0b60*/ 	.short	0x010a
        /*0b62*/ 	.byte	0xff
	.zero		1


	//   ....[158]....
        /*0b64*/ 	.word	0x00013c50
        /*0b68*/ 	.word	0x00000003
        /*0b6c*/ 	.word	0x00000030
        /*0b70*/ 	.short	0x010a
        /*0b72*/ 	.byte	0xff
	.zero		1


	//----- nvinfo : EIATTR_NUM_MBARRIERS
	.align		4
.L_47:
        /*0b74*/ 	.byte	0x03, 0x38
        /*0b76*/ 	.short	0x001b


	//----- nvinfo : EIATTR_EXIT_INSTR_OFFSETS
	.align		4
        /*0b78*/ 	.byte	0x04, 0x1c
        /*0b7a*/ 	.short	(.L_49 - .L_48)


	//   ....[0]....
.L_48:
        /*0b7c*/ 	.word	0x00002dd0


	//   ....[1]....
        /*0b80*/ 	.word	0x000032c0


	//   ....[2]....
        /*0b84*/ 	.word	0x00003320


	//   ....[3]....
        /*0b88*/ 	.word	0x00004b80


	//   ....[4]....
        /*0b8c*/ 	.word	0x00006670


	//   ....[5]....
        /*0b90*/ 	.word	0x000066b0


	//   ....[6]....
        /*0b94*/ 	.word	0x00012e10


	//   ....[7]....
        /*0b98*/ 	.word	0x00012e90


	//   ....[8]....
        /*0b9c*/ 	.word	0x00012ec0


	//   ....[9]....
        /*0ba0*/ 	.word	0x00012f30


	//----- nvinfo : EIATTR_MAX_THREADS
	.align		4
.L_49:
        /*0ba4*/ 	.byte	0x04, 0x05
        /*0ba6*/ 	.short	(.L_51 - .L_50)
.L_50:
        /*0ba8*/ 	.word	0x00000100
        /*0bac*/ 	.word	0x00000001
        /*0bb0*/ 	.word	0x00000001


	//----- nvinfo : EIATTR_CRS_STACK_SIZE
	.align		4
.L_51:
        /*0bb4*/ 	.byte	0x04, 0x1e
        /*0bb6*/ 	.short	(.L_53 - .L_52)
.L_52:
        /*0bb8*/ 	.word	0x00000000


	//----- nvinfo : EIATTR_CBANK_PARAM_SIZE
	.align		4
.L_53:
        /*0bbc*/ 	.byte	0x03, 0x19
        /*0bbe*/ 	.short	0x0c00


	//----- nvinfo : EIATTR_PARAM_CBANK
	.align		4
        /*0bc0*/ 	.byte	0x04, 0x0a
        /*0bc2*/ 	.short	(.L_55 - .L_54)
	.align		4
.L_54:
        /*0bc4*/ 	.word	index@(.nv.constant0._ZN7cutlass13device_kernelINS_4gemm6kernel13GemmUniversalIN4cute5tupleIJiiiiEEENS1_10collective13CollectiveMmaINS1_46MainloopSm100TmaUmmaWarpSpecializedBlockScaledILi3ELi2ELi1ENS5_IJNS4_1CILi2EEESB_NSA_ILi1EEEEEEEENS5_IJNSA_ILi128EEENSA_ILi256EEESG_EEENS5_IJNS_12float_e2m1_tENS_13float_ue4m3_tEEEENS5_IJNS5_IJlSC_lEEENS4_6LayoutINS5_IJNS5_IJNS5_IJNSA_ILi32EEENSA_ILi4EEEEEEiEEENS5_IJNS5_IJNSA_ILi16EEESO_EEEiEEENS5_IJSC_iEEEEEENS5_IJST_NS5_IJNS5_IJNSA_ILi0EEESC_EEENSA_ILi512EEEEEENS5_IJSW_iEEEEEEEEEEESK_S13_NS4_8TiledMMAINS4_8MMA_AtomIJNS4_17SM100_MMA_MXF4_SSISI_SI_fSJ_Li128ELi256ELi16ELNS4_4UMMA5MajorE0ELS18_0ELNS17_7ScaleInE0ELS19_0EEEEEENSM_INS5_IJSC_SC_SC_EEENS5_IJSW_SW_SW_EEEEENS5_IJNS4_10UnderscoreES1F_S1F_EEEEENS5_IJNS4_23SM90_TMA_LOAD_MULTICASTES1I_EEENS5_IJNS4_14ComposedLayoutINS4_7SwizzleILi3ELi4ELi3EEENS4_18smem_ptr_flag_bitsILi4EEENSM_INS5_IJNSA_ILi8EEESG_EEENS5_IJSG_SC_EEEEEEENSM_INS5_IJNS5_IJNS5_IJSP_SC_EEESS_EEESC_NS5_IJSC_SO_EEEEEENS5_IJNS5_IJNS5_IJSS_SY_EEESX_EEESW_NS5_IJSO_SY_EEEEEEEEEEEvNS4_8identityES1J_NS5_IJS1T_NSM_INS5_IJNS5_IJNS5_IJSP_SB_EEESS_EEESC_S1W_EEENS5_IJS1Z_SW_NS5_IJSO_NSA_ILi1024EEEEEEEEEEEEEEvS24_EENS_8epilogue10collective18CollectiveEpilogueINS2E_23Sm100TmaWarpSpecializedILi4ELi2ELi32ELb1ELb0EEEJNS5_IJNSA_ILi64EEESG_SG_EEENS5_IJNSM_IS2J_SC_EENSM_INS5_IJSN_SB_EEENS5_IJSC_SF_EEEEEEEENS_10bfloat16_tESL_S2Q_SL_NS2E_6fusion15FusionCallbacksIS2I_NS2R_17LinearCombinationIS2Q_fS2Q_fLNS_15FloatRoundStyleE2EEES2K_S2P_JEEENS4_5SM1004TMEM4LOAD26SM100_TMEM_LOAD_32dp32b32xENS4_13SM90_TMA_LOADENS1K_INS1L_ILi2ELi4ELi3EEENS1N_ILi16EEENSM_INS5_IJS1P_SN_EEENS5_IJSN_SC_EEEEEEENS4_39AutoVectorizingCopyWithAssumedAlignmentILi128EEENS4_14SM90_TMA_STOREES37_S39_S39_EEEvvEEEEvNT_6ParamsE)
        /*0bc8*/ 	.short	0x0380
        /*0bca*/ 	.short	0x0c00


	//----- nvinfo : EIATTR_SW_WAR
	.align		4
.L_55:
        /*0bcc*/ 	.byte	0x04, 0x36
        /*0bce*/ 	.short	(.L_57 - .L_56)
.L_56:
        /*0bd0*/ 	.word	0x00000008
.L_57:


//--------------------- .nv.callgraph             --------------------------
	.section	.nv.callgraph,"",@"SHT_CUDA_CALLGRAPH"
	.align	4
	.sectionentsize	8
	.align		4
        /*0000*/ 	.word	0x00000000
	.align		4
        /*0004*/ 	.word	0xffffffff
	.align		4
        /*0008*/ 	.word	index@(_ZN7cutlass13device_kernelINS_4gemm6kernel13GemmUniversalIN4cute5tupleIJiiiiEEENS1_10collective13CollectiveMmaINS1_46MainloopSm100TmaUmmaWarpSpecializedBlockScaledILi3ELi2ELi1ENS5_IJNS4_1CILi2EEESB_NSA_ILi1EEEEEEEENS5_IJNSA_ILi128EEENSA_ILi256EEESG_EEENS5_IJNS_12float_e2m1_tENS_13float_ue4m3_tEEEENS5_IJNS5_IJlSC_lEEENS4_6LayoutINS5_IJNS5_IJNS5_IJNSA_ILi32EEENSA_ILi4EEEEEEiEEENS5_IJNS5_IJNSA_ILi16EEESO_EEEiEEENS5_IJSC_iEEEEEENS5_IJST_NS5_IJNS5_IJNSA_ILi0EEESC_EEENSA_ILi512EEEEEENS5_IJSW_iEEEEEEEEEEESK_S13_NS4_8TiledMMAINS4_8MMA_AtomIJNS4_17SM100_MMA_MXF4_SSISI_SI_fSJ_Li128ELi256ELi16ELNS4_4UMMA5MajorE0ELS18_0ELNS17_7ScaleInE0ELS19_0EEEEEENSM_INS5_IJSC_SC_SC_EEENS5_IJSW_SW_SW_EEEEENS5_IJNS4_10UnderscoreES1F_S1F_EEEEENS5_IJNS4_23SM90_TMA_LOAD_MULTICASTES1I_EEENS5_IJNS4_14ComposedLayoutINS4_7SwizzleILi3ELi4ELi3EEENS4_18smem_ptr_flag_bitsILi4EEENSM_INS5_IJNSA_ILi8EEESG_EEENS5_IJSG_SC_EEEEEEENSM_INS5_IJNS5_IJNS5_IJSP_SC_EEESS_EEESC_NS5_IJSC_SO_EEEEEENS5_IJNS5_IJNS5_IJSS_SY_EEESX_EEESW_NS5_IJSO_SY_EEEEEEEEEEEvNS4_8identityES1J_NS5_IJS1T_NSM_INS5_IJNS5_IJNS5_IJSP_SB_EEESS_EEESC_S1W_EEENS5_IJS1Z_SW_NS5_IJSO_NSA_ILi1024EEEEEEEEEEEEEEvS24_EENS_8epilogue10collective18CollectiveEpilogueINS2E_23Sm100TmaWarpSpecializedILi4ELi2ELi32ELb1ELb0EEEJNS5_IJNSA_ILi64EEESG_SG_EEENS5_IJNSM_IS2J_SC_EENSM_INS5_IJSN_SB_EEENS5_IJSC_SF_EEEEEEEENS_10bfloat16_tESL_S2Q_SL_NS2E_6fusion15FusionCallbacksIS2I_NS2R_17LinearCombinationIS2Q_fS2Q_fLNS_15FloatRoundStyleE2EEES2K_S2P_JEEENS4_5SM1004TMEM4LOAD26SM100_TMEM_LOAD_32dp32b32xENS4_13SM90_TMA_LOADENS1K_INS1L_ILi2ELi4ELi3EEENS1N_ILi16EEENSM_INS5_IJS1P_SN_EEENS5_IJSN_SC_EEEEEEENS4_39AutoVectorizingCopyWithAssumedAlignmentILi128EEENS4_14SM90_TMA_STOREES37_S39_S39_EEEvvEEEEvNT_6ParamsE)
	.align		4
        /*000c*/ 	.word	index@(__assertfail)
	.align		4
        /*0010*/ 	.word	0x00000000
	.align		4
        /*0014*/ 	.word	0xfffffffe
	.align		4
        /*0018*/ 	.word	0x00000000
	.align		4
        /*001c*/ 	.word	0xfffffffd
	.align		4
        /*0020*/ 	.word	0x00000000
	.align		4
        /*0024*/ 	.word	0xfffffffc


//--------------------- .nv.constant4             --------------------------
	.section	.nv.constant4,"a",@progbits
	.align	8
	.align		8
.nv.constant4:
        /*0000*/ 	.dword	__assertfail
	.align		8
        /*0008*/ 	.dword	__unnamed_1
	.align		8
        /*0010*/ 	.dword	__unnamed_2
	.align		8
        /*0018*/ 	.dword	_ZN40_INTERNAL_e612473f_4_k_cu_d3e35765_221814cuda3std3__45__cpo5beginE
	.align		8
        /*0020*/ 	.dword	_ZN40_INTERNAL_e612473f_4_k_cu_d3e35765_221814cuda3std3__45__cpo3endE
	.align		8
        /*0028*/ 	.dword	_ZN40_INTERNAL_e612473f_4_k_cu_d3e35765_221814cuda3std3__45__cpo6cbeginE
	.align		8
        /*0030*/ 	.dword	_ZN40_INTERNAL_e612473f_4_k_cu_d3e35765_221814cuda3std3__45__cpo4cendE
	.align		8
        /*0038*/ 	.dword	_ZN40_INTERNAL_e612473f_4_k_cu_d3e35765_221814cuda3std3__442_GLOBAL__N__e612473f_4_k_cu_d3e35765_221816ignoreE
	.align		8
        /*0040*/ 	.dword	_ZN40_INTERNAL_e612473f_4_k_cu_d3e35765_221814cuda3std3__419piecewise_constructE
	.align		8
        /*0048*/ 	.dword	_ZN40_INTERNAL_e612473f_4_k_cu_d3e35765_221814cuda3std3__48in_placeE
	.align		8
        /*0050*/ 	.dword	_ZN40_INTERNAL_e612473f_4_k_cu_d3e35765_221814cuda3std6ranges3__45__cpo4swapE
	.align		8
        /*0058*/ 	.dword	_ZN40_INTERNAL_e612473f_4_k_cu_d3e35765_221814cuda3std6ranges3__45__cpo9iter_moveE
	.align		8
        /*0060*/ 	.dword	_ZN40_INTERNAL_e612473f_4_k_cu_d3e35765_221814cute7productE
	.align		8
        /*0068*/ 	.dword	_ZN40_INTERNAL_e612473f_4_k_cu_d3e35765_221814cute1_E
	.align		8
        /*0070*/ 	.dword	$str$25
	.align		8
        /*0078*/ 	.dword	$str$26
	.align		8
        /*0080*/ 	.dword	$str$29
	.align		8
        /*0088*/ 	.dword	$str$30


//--------------------- .text._ZN7cutlass13device_kernelINS_4gemm6kernel13GemmUniversalIN4cute5tupleIJiiiiEEENS1_10collective13CollectiveMmaINS1_46MainloopSm100TmaUmmaWarpSpecializedBlockScaledILi3ELi2ELi1ENS5_IJNS4_1CILi2EEESB_NSA_ILi1EEEEEEEENS5_IJNSA_ILi128EEENSA_ILi256EEESG_EEENS5_IJNS_12float_e2m1_tENS_13float_ue4m3_tEEEENS5_IJNS5_IJlSC_lEEENS4_6LayoutINS5_IJNS5_IJNS5_IJNSA_ILi32EEENSA_ILi4EEEEEEiEEENS5_IJNS5_IJNSA_ILi16EEESO_EEEiEEENS5_IJSC_iEEEEEENS5_IJST_NS5_IJNS5_IJNSA_ILi0EEESC_EEENSA_ILi512EEEEEENS5_IJSW_iEEEEEEEEEEESK_S13_NS4_8TiledMMAINS4_8MMA_AtomIJNS4_17SM100_MMA_MXF4_SSISI_SI_fSJ_Li128ELi256ELi16ELNS4_4UMMA5MajorE0ELS18_0ELNS17_7ScaleInE0ELS19_0EEEEEENSM_INS5_IJSC_SC_SC_EEENS5_IJSW_SW_SW_EEEEENS5_IJNS4_10UnderscoreES1F_S1F_EEEEENS5_IJNS4_23SM90_TMA_LOAD_MULTICASTES1I_EEENS5_IJNS4_14ComposedLayoutINS4_7SwizzleILi3ELi4ELi3EEENS4_18smem_ptr_flag_bitsILi4EEENSM_INS5_IJNSA_ILi8EEESG_EEENS5_IJSG_SC_EEEEEEENSM_INS5_IJNS5_IJNS5_IJSP_SC_EEESS_EEESC_NS5_IJSC_SO_EEEEEENS5_IJNS5_IJNS5_IJSS_SY_EEESX_EEESW_NS5_IJSO_SY_EEEEEEEEEEEvNS4_8identityES1J_NS5_IJS1T_NSM_INS5_IJNS5_IJNS5_IJSP_SB_EEESS_EEESC_S1W_EEENS5_IJS1Z_SW_NS5_IJSO_NSA_ILi1024EEEEEEEEEEEEEEvS24_EENS_8epilogue10collective18CollectiveEpilogueINS2E_23Sm100TmaWarpSpecializedILi4ELi2ELi32ELb1ELb0EEEJNS5_IJNSA_ILi64EEESG_SG_EEENS5_IJNSM_IS2J_SC_EENSM_INS5_IJSN_SB_EEENS5_IJSC_SF_EEEEEEEENS_10bfloat16_tESL_S2Q_SL_NS2E_6fusion15FusionCallbacksIS2I_NS2R_17LinearCombinationIS2Q_fS2Q_fLNS_15FloatRoundStyleE2EEES2K_S2P_JEEENS4_5SM1004TMEM4LOAD26SM100_TMEM_LOAD_32dp32b32xENS4_13SM90_TMA_LOADENS1K_INS1L_ILi2ELi4ELi3EEENS1N_ILi16EEENSM_INS5_IJS1P_SN_EEENS5_IJSN_SC_EEEEEEENS4_39AutoVectorizingCopyWithAssumedAlignmentILi128EEENS4_14SM90_TMA_STOREES37_S39_S39_EEEvvEEEEvNT_6ParamsE --------------------------
	.section	.text._ZN7cutlass13device_kernelINS_4gemm6kernel13GemmUniversalIN4cute5tupleIJiiiiEEENS1_10collective13CollectiveMmaINS1_46MainloopSm100TmaUmmaWarpSpecializedBlockScaledILi3ELi2ELi1ENS5_IJNS4_1CILi2EEESB_NSA_ILi1EEEEEEEENS5_IJNSA_ILi128EEENSA_ILi256EEESG_EEENS5_IJNS_12float_e2m1_tENS_13float_ue4m3_tEEEENS5_IJNS5_IJlSC_lEEENS4_6LayoutINS5_IJNS5_IJNS5_IJNSA_ILi32EEENSA_ILi4EEEEEEiEEENS5_IJNS5_IJNSA_ILi16EEESO_EEEiEEENS5_IJSC_iEEEEEENS5_IJST_NS5_IJNS5_IJNSA_ILi0EEESC_EEENSA_ILi512EEEEEENS5_IJSW_iEEEEEEEEEEESK_S13_NS4_8TiledMMAINS4_8MMA_AtomIJNS4_17SM100_MMA_MXF4_SSISI_SI_fSJ_Li128ELi256ELi16ELNS4_4UMMA5MajorE0ELS18_0ELNS17_7ScaleInE0ELS19_0EEEEEENSM_INS5_IJSC_SC_SC_EEENS5_IJSW_SW_SW_EEEEENS5_IJNS4_10UnderscoreES1F_S1F_EEEEENS5_IJNS4_23SM90_TMA_LOAD_MULTICASTES1I_EEENS5_IJNS4_14ComposedLayoutINS4_7SwizzleILi3ELi4ELi3EEENS4_18smem_ptr_flag_bitsILi4EEENSM_INS5_IJNSA_ILi8EEESG_EEENS5_IJSG_SC_EEEEEEENSM_INS5_IJNS5_IJNS5_IJSP_SC_EEESS_EEESC_NS5_IJSC_SO_EEEEEENS5_IJNS5_IJNS5_IJSS_SY_EEESX_EEESW_NS5_IJSO_SY_EEEEEEEEEEEvNS4_8identityES1J_NS5_IJS1T_NSM_INS5_IJNS5_IJNS5_IJSP_SB_EEESS_EEESC_S1W_EEENS5_IJS1Z_SW_NS5_IJSO_NSA_ILi1024EEEEEEEEEEEEEEvS24_EENS_8epilogue10collective18CollectiveEpilogueINS2E_23Sm100TmaWarpSpecializedILi4ELi2ELi32ELb1ELb0EEEJNS5_IJNSA_ILi64EEESG_SG_EEENS5_IJNSM_IS2J_SC_EENSM_INS5_IJSN_SB_EEENS5_IJSC_SF_EEEEEEEENS_10bfloat16_tESL_S2Q_SL_NS2E_6fusion15FusionCallbacksIS2I_NS2R_17LinearCombinationIS2Q_fS2Q_fLNS_15FloatRoundStyleE2EEES2K_S2P_JEEENS4_5SM1004TMEM4LOAD26SM100_TMEM_LOAD_32dp32b32xENS4_13SM90_TMA_LOADENS1K_INS1L_ILi2ELi4ELi3EEENS1N_ILi16EEENSM_INS5_IJS1P_SN_EEENS5_IJSN_SC_EEEEEEENS4_39AutoVectorizingCopyWithAssumedAlignmentILi128EEENS4_14SM90_TMA_STOREES37_S39_S39_EEEvvEEEEvNT_6ParamsE,"ax",@progbits
	.align	128
.text._ZN7cutlass13device_kernelINS_4gemm6kernel13GemmUniversalIN4cute5tupleIJiiiiEEENS1_10collective13CollectiveMmaINS1_46MainloopSm100TmaUmmaWarpSpecializedBlockScaledILi3ELi2ELi1ENS5_IJNS4_1CILi2EEESB_NSA_ILi1EEEEEEEENS5_IJNSA_ILi128EEENSA_ILi256EEESG_EEENS5_IJNS_12float_e2m1_tENS_13float_ue4m3_tEEEENS5_IJNS5_IJlSC_lEEENS4_6LayoutINS5_IJNS5_IJNS5_IJNSA_ILi32EEENSA_ILi4EEEEEEiEEENS5_IJNS5_IJNSA_ILi16EEESO_EEEiEEENS5_IJSC_iEEEEEENS5_IJST_NS5_IJNS5_IJNSA_ILi0EEESC_EEENSA_ILi512EEEEEENS5_IJSW_iEEEEEEEEEEESK_S13_NS4_8TiledMMAINS4_8MMA_AtomIJNS4_17SM100_MMA_MXF4_SSISI_SI_fSJ_Li128ELi256ELi16ELNS4_4UMMA5MajorE0ELS18_0ELNS17_7ScaleInE0ELS19_0EEEEEENSM_INS5_IJSC_SC_SC_EEENS5_IJSW_SW_SW_EEEEENS5_IJNS4_10UnderscoreES1F_S1F_EEEEENS5_IJNS4_23SM90_TMA_LOAD_MULTICASTES1I_EEENS5_IJNS4_14ComposedLayoutINS4_7SwizzleILi3ELi4ELi3EEENS4_18smem_ptr_flag_bitsILi4EEENSM_INS5_IJNSA_ILi8EEESG_EEENS5_IJSG_SC_EEEEEEENSM_INS5_IJNS5_IJNS5_IJSP_SC_EEESS_EEESC_NS5_IJSC_SO_EEEEEENS5_IJNS5_IJNS5_IJSS_SY_EEESX_EEESW_NS5_IJSO_SY_EEEEEEEEEEEvNS4_8identityES1J_NS5_IJS1T_NSM_INS5_IJNS5_IJNS5_IJSP_SB_EEESS_EEESC_S1W_EEENS5_IJS1Z_SW_NS5_IJSO_NSA_ILi1024EEEEEEEEEEEEEEvS24_EENS_8epilogue10collective18CollectiveEpilogueINS2E_23Sm100TmaWarpSpecializedILi4ELi2ELi32ELb1ELb0EEEJNS5_IJNSA_ILi64EEESG_SG_EEENS5_IJNSM_IS2J_SC_EENSM_INS5_IJSN_SB_EEENS5_IJSC_SF_EEEEEEEENS_10bfloat16_tESL_S2Q_SL_NS2E_6fusion15FusionCallbacksIS2I_NS2R_17LinearCombinationIS2Q_fS2Q_fLNS_15FloatRoundStyleE2EEES2K_S2P_JEEENS4_5SM1004TMEM4LOAD26SM100_TMEM_LOAD_32dp32b32xENS4_13SM90_TMA_LOADENS1K_INS1L_ILi2ELi4ELi3EEENS1N_ILi16EEENSM_INS5_IJS1P_SN_EEENS5_IJSN_SC_EEEEEEENS4_39AutoVectorizingCopyWithAssumedAlignmentILi128EEENS4_14SM90_TMA_STOREES37_S39_S39_EEEvvEEEEvNT_6ParamsE:
        .type           _ZN7cutlass13device_kernelINS_4gemm6kernel13GemmUniversalIN4cute5tupleIJiiiiEEENS1_10collective13CollectiveMmaINS1_46MainloopSm100TmaUmmaWarpSpecializedBlockScaledILi3ELi2ELi1ENS5_IJNS4_1CILi2EEESB_NSA_ILi1EEEEEEEENS5_IJNSA_ILi128EEENSA_ILi256EEESG_EEENS5_IJNS_12float_e2m1_tENS_13float_ue4m3_tEEEENS5_IJNS5_IJlSC_lEEENS4_6LayoutINS5_IJNS5_IJNS5_IJNSA_ILi32EEENSA_ILi4EEEEEEiEEENS5_IJNS5_IJNSA_ILi16EEESO_EEEiEEENS5_IJSC_iEEEEEENS5_IJST_NS5_IJNS5_IJNSA_ILi0EEESC_EEENSA_ILi512EEEEEENS5_IJSW_iEEEEEEEEEEESK_S13_NS4_8TiledMMAINS4_8MMA_AtomIJNS4_17SM100_MMA_MXF4_SSISI_SI_fSJ_Li128ELi256ELi16ELNS4_4UMMA5MajorE0ELS18_0ELNS17_7ScaleInE0ELS19_0EEEEEENSM_INS5_IJSC_SC_SC_EEENS5_IJSW_SW_SW_EEEEENS5_IJNS4_10UnderscoreES1F_S1F_EEEEENS5_IJNS4_23SM90_TMA_LOAD_MULTICASTES1I_EEENS5_IJNS4_14ComposedLayoutINS4_7SwizzleILi3ELi4ELi3EEENS4_18smem_ptr_flag_bitsILi4EEENSM_INS5_IJNSA_ILi8EEESG_EEENS5_IJSG_SC_EEEEEEENSM_INS5_IJNS5_IJNS5_IJSP_SC_EEESS_EEESC_NS5_IJSC_SO_EEEEEENS5_IJNS5_IJNS5_IJSS_SY_EEESX_EEESW_NS5_IJSO_SY_EEEEEEEEEEEvNS4_8identityES1J_NS5_IJS1T_NSM_INS5_IJNS5_IJNS5_IJSP_SB_EEESS_EEESC_S1W_EEENS5_IJS1Z_SW_NS5_IJSO_NSA_ILi1024EEEEEEEEEEEEEEvS24_EENS_8epilogue10collective18CollectiveEpilogueINS2E_23Sm100TmaWarpSpecializedILi4ELi2ELi32ELb1ELb0EEEJNS5_IJNSA_ILi64EEESG_SG_EEENS5_IJNSM_IS2J_SC_EENSM_INS5_IJSN_SB_EEENS5_IJSC_SF_EEEEEEEENS_10bfloat16_tESL_S2Q_SL_NS2E_6fusion15FusionCallbacksIS2I_NS2R_17LinearCombinationIS2Q_fS2Q_fLNS_15FloatRoundStyleE2EEES2K_S2P_JEEENS4_5SM1004TMEM4LOAD26SM100_TMEM_LOAD_32dp32b32xENS4_13SM90_TMA_LOADENS1K_INS1L_ILi2ELi4ELi3EEENS1N_ILi16EEENSM_INS5_IJS1P_SN_EEENS5_IJSN_SC_EEEEEEENS4_39AutoVectorizingCopyWithAssumedAlignmentILi128EEENS4_14SM90_TMA_STOREES37_S39_S39_EEEvvEEEEvNT_6ParamsE,@function
        .size           _ZN7cutlass13device_kernelINS_4gemm6kernel13GemmUniversalIN4cute5tupleIJiiiiEEENS1_10collective13CollectiveMmaINS1_46MainloopSm100TmaUmmaWarpSpecializedBlockScaledILi3ELi2ELi1ENS5_IJNS4_1CILi2EEESB_NSA_ILi1EEEEEEEENS5_IJNSA_ILi128EEENSA_ILi256EEESG_EEENS5_IJNS_12float_e2m1_tENS_13float_ue4m3_tEEEENS5_IJNS5_IJlSC_lEEENS4_6LayoutINS5_IJNS5_IJNS5_IJNSA_ILi32EEENSA_ILi4EEEEEEiEEENS5_IJNS5_IJNSA_ILi16EEESO_EEEiEEENS5_IJSC_iEEEEEENS5_IJST_NS5_IJNS5_IJNSA_ILi0EEESC_EEENSA_ILi512EEEEEENS5_IJSW_iEEEEEEEEEEESK_S13_NS4_8TiledMMAINS4_8MMA_AtomIJNS4_17SM100_MMA_MXF4_SSISI_SI_fSJ_Li128ELi256ELi16ELNS4_4UMMA5MajorE0ELS18_0ELNS17_7ScaleInE0ELS19_0EEEEEENSM_INS5_IJSC_SC_SC_EEENS5_IJSW_SW_SW_EEEEENS5_IJNS4_10UnderscoreES1F_S1F_EEEEENS5_IJNS4_23SM90_TMA_LOAD_MULTICASTES1I_EEENS5_IJNS4_14ComposedLayoutINS4_7SwizzleILi3ELi4ELi3EEENS4_18smem_ptr_flag_bitsILi4EEENSM_INS5_IJNSA_ILi8EEESG_EEENS5_IJSG_SC_EEEEEEENSM_INS5_IJNS5_IJNS5_IJSP_SC_EEESS_EEESC_NS5_IJSC_SO_EEEEEENS5_IJNS5_IJNS5_IJSS_SY_EEESX_EEESW_NS5_IJSO_SY_EEEEEEEEEEEvNS4_8identityES1J_NS5_IJS1T_NSM_INS5_IJNS5_IJNS5_IJSP_SB_EEESS_EEESC_S1W_EEENS5_IJS1Z_SW_NS5_IJSO_NSA_ILi1024EEEEEEEEEEEEEEvS24_EENS_8epilogue10collective18CollectiveEpilogueINS2E_23Sm100TmaWarpSpecializedILi4ELi2ELi32ELb1ELb0EEEJNS5_IJNSA_ILi64EEESG_SG_EEENS5_IJNSM_IS2J_SC_EENSM_INS5_IJSN_SB_EEENS5_IJSC_SF_EEEEEEEENS_10bfloat16_tESL_S2Q_SL_NS2E_6fusion15FusionCallbacksIS2I_NS2R_17LinearCombinationIS2Q_fS2Q_fLNS_15FloatRoundStyleE2EEES2K_S2P_JEEENS4_5SM1004TMEM4LOAD26SM100_TMEM_LOAD_32dp32b32xENS4_13SM90_TMA_LOADENS1K_INS1L_ILi2ELi4ELi3EEENS1N_ILi16EEENSM_INS5_IJS1P_SN_EEENS5_IJSN_SC_EEEEEEENS4_39AutoVectorizingCopyWithAssumedAlignmentILi128EEENS4_14SM90_TMA_STOREES37_S39_S39_EEEvvEEEEvNT_6ParamsE,(.L_x_241 - _ZN7cutlass13device_kernelINS_4gemm6kernel13GemmUniversalIN4cute5tupleIJiiiiEEENS1_10collective13CollectiveMmaINS1_46MainloopSm100TmaUmmaWarpSpecializedBlockScaledILi3ELi2ELi1ENS5_IJNS4_1CILi2EEESB_NSA_ILi1EEEEEEEENS5_IJNSA_ILi128EEENSA_ILi256EEESG_EEENS5_IJNS_12float_e2m1_tENS_13float_ue4m3_tEEEENS5_IJNS5_IJlSC_lEEENS4_6LayoutINS5_IJNS5_IJNS5_IJNSA_ILi32EEENSA_ILi4EEEEEEiEEENS5_IJNS5_IJNSA_ILi16EEESO_EEEiEEENS5_IJSC_iEEEEEENS5_IJST_NS5_IJNS5_IJNSA_ILi0EEESC_EEENSA_ILi512EEEEEENS5_IJSW_iEEEEEEEEEEESK_S13_NS4_8TiledMMAINS4_8MMA_AtomIJNS4_17SM100_MMA_MXF4_SSISI_SI_fSJ_Li128ELi256ELi16ELNS4_4UMMA5MajorE0ELS18_0ELNS17_7ScaleInE0ELS19_0EEEEEENSM_INS5_IJSC_SC_SC_EEENS5_IJSW_SW_SW_EEEEENS5_IJNS4_10UnderscoreES1F_S1F_EEEEENS5_IJNS4_23SM90_TMA_LOAD_MULTICASTES1I_EEENS5_IJNS4_14ComposedLayoutINS4_7SwizzleILi3ELi4ELi3EEENS4_18smem_ptr_flag_bitsILi4EEENSM_INS5_IJNSA_ILi8EEESG_EEENS5_IJSG_SC_EEEEEEENSM_INS5_IJNS5_IJNS5_IJSP_SC_EEESS_EEESC_NS5_IJSC_SO_EEEEEENS5_IJNS5_IJNS5_IJSS_SY_EEESX_EEESW_NS5_IJSO_SY_EEEEEEEEEEEvNS4_8identityES1J_NS5_IJS1T_NSM_INS5_IJNS5_IJNS5_IJSP_SB_EEESS_EEESC_S1W_EEENS5_IJS1Z_SW_NS5_IJSO_NSA_ILi1024EEEEEEEEEEEEEEvS24_EENS_8epilogue10collective18CollectiveEpilogueINS2E_23Sm100TmaWarpSpecializedILi4ELi2ELi32ELb1ELb0EEEJNS5_IJNSA_ILi64EEESG_SG_EEENS5_IJNSM_IS2J_SC_EENSM_INS5_IJSN_SB_EEENS5_IJSC_SF_EEEEEEEENS_10bfloat16_tESL_S2Q_SL_NS2E_6fusion15FusionCallbacksIS2I_NS2R_17LinearCombinationIS2Q_fS2Q_fLNS_15FloatRoundStyleE2EEES2K_S2P_JEEENS4_5SM1004TMEM4LOAD26SM100_TMEM_LOAD_32dp32b32xENS4_13SM90_TMA_LOADENS1K_INS1L_ILi2ELi4ELi3EEENS1N_ILi16EEENSM_INS5_IJS1P_SN_EEENS5_IJSN_SC_EEEEEEENS4_39AutoVectorizingCopyWithAssumedAlignmentILi128EEENS4_14SM90_TMA_STOREES37_S39_S39_EEEvvEEEEvNT_6ParamsE)
        .other          _ZN7cutlass13device_kernelINS_4gemm6kernel13GemmUniversalIN4cute5tupleIJiiiiEEENS1_10collective13CollectiveMmaINS1_46MainloopSm100TmaUmmaWarpSpecializedBlockScaledILi3ELi2ELi1ENS5_IJNS4_1CILi2EEESB_NSA_ILi1EEEEEEEENS5_IJNSA_ILi128EEENSA_ILi256EEESG_EEENS5_IJNS_12float_e2m1_tENS_13float_ue4m3_tEEEENS5_IJNS5_IJlSC_lEEENS4_6LayoutINS5_IJNS5_IJNS5_IJNSA_ILi32EEENSA_ILi4EEEEEEiEEENS5_IJNS5_IJNSA_ILi16EEESO_EEEiEEENS5_IJSC_iEEEEEENS5_IJST_NS5_IJNS5_IJNSA_ILi0EEESC_EEENSA_ILi512EEEEEENS5_IJSW_iEEEEEEEEEEESK_S13_NS4_8TiledMMAINS4_8MMA_AtomIJNS4_17SM100_MMA_MXF4_SSISI_SI_fSJ_Li128ELi256ELi16ELNS4_4UMMA5MajorE0ELS18_0ELNS17_7ScaleInE0ELS19_0EEEEEENSM_INS5_IJSC_SC_SC_EEENS5_IJSW_SW_SW_EEEEENS5_IJNS4_10UnderscoreES1F_S1F_EEEEENS5_IJNS4_23SM90_TMA_LOAD_MULTICASTES1I_EEENS5_IJNS4_14ComposedLayoutINS4_7SwizzleILi3ELi4ELi3EEENS4_18smem_ptr_flag_bitsILi4EEENSM_INS5_IJNSA_ILi8EEESG_EEENS5_IJSG_SC_EEEEEEENSM_INS5_IJNS5_IJNS5_IJSP_SC_EEESS_EEESC_NS5_IJSC_SO_EEEEEENS5_IJNS5_IJNS5_IJSS_SY_EEESX_EEESW_NS5_IJSO_SY_EEEEEEEEEEEvNS4_8identityES1J_NS5_IJS1T_NSM_INS5_IJNS5_IJNS5_IJSP_SB_EEESS_EEESC_S1W_EEENS5_IJS1Z_SW_NS5_IJSO_NSA_ILi1024EEEEEEEEEEEEEEvS24_EENS_8epilogue10collective18CollectiveEpilogueINS2E_23Sm100TmaWarpSpecializedILi4ELi2ELi32ELb1ELb0EEEJNS5_IJNSA_ILi64EEESG_SG_EEENS5_IJNSM_IS2J_SC_EENSM_INS5_IJSN_SB_EEENS5_IJSC_SF_EEEEEEEENS_10bfloat16_tESL_S2Q_SL_NS2E_6fusion15FusionCallbacksIS2I_NS2R_17LinearCombinationIS2Q_fS2Q_fLNS_15FloatRoundStyleE2EEES2K_S2P_JEEENS4_5SM1004TMEM4LOAD26SM100_TMEM_LOAD_32dp32b32xENS4_13SM90_TMA_LOADENS1K_INS1L_ILi2ELi4ELi3EEENS1N_ILi16EEENSM_INS5_IJS1P_SN_EEENS5_IJSN_SC_EEEEEEENS4_39AutoVectorizingCopyWithAssumedAlignmentILi128EEENS4_14SM90_TMA_STOREES37_S39_S39_EEEvvEEEEvNT_6ParamsE,@"STO_CUDA_ENTRY STV_DEFAULT"
_ZN7cutlass13device_kernelINS_4gemm6kernel13GemmUniversalIN4cute5tupleIJiiiiEEENS1_10collective13CollectiveMmaINS1_46MainloopSm100TmaUmmaWarpSpecializedBlockScaledILi3ELi2ELi1ENS5_IJNS4_1CILi2EEESB_NSA_ILi1EEEEEEEENS5_IJNSA_ILi128EEENSA_ILi256EEESG_EEENS5_IJNS_12float_e2m1_tENS_13float_ue4m3_tEEEENS5_IJNS5_IJlSC_lEEENS4_6LayoutINS5_IJNS5_IJNS5_IJNSA_ILi32EEENSA_ILi4EEEEEEiEEENS5_IJNS5_IJNSA_ILi16EEESO_EEEiEEENS5_IJSC_iEEEEEENS5_IJST_NS5_IJNS5_IJNSA_ILi0EEESC_EEENSA_ILi512EEEEEENS5_IJSW_iEEEEEEEEEEESK_S13_NS4_8TiledMMAINS4_8MMA_AtomIJNS4_17SM100_MMA_MXF4_SSISI_SI_fSJ_Li128ELi256ELi16ELNS4_4UMMA5MajorE0ELS18_0ELNS17_7ScaleInE0ELS19_0EEEEEENSM_INS5_IJSC_SC_SC_EEENS5_IJSW_SW_SW_EEEEENS5_IJNS4_10UnderscoreES1F_S1F_EEEEENS5_IJNS4_23SM90_TMA_LOAD_MULTICASTES1I_EEENS5_IJNS4_14ComposedLayoutINS4_7SwizzleILi3ELi4ELi3EEENS4_18smem_ptr_flag_bitsILi4EEENSM_INS5_IJNSA_ILi8EEESG_EEENS5_IJSG_SC_EEEEEEENSM_INS5_IJNS5_IJNS5_IJSP_SC_EEESS_EEESC_NS5_IJSC_SO_EEEEEENS5_IJNS5_IJNS5_IJSS_SY_EEESX_EEESW_NS5_IJSO_SY_EEEEEEEEEEEvNS4_8identityES1J_NS5_IJS1T_NSM_INS5_IJNS5_IJNS5_IJSP_SB_EEESS_EEESC_S1W_EEENS5_IJS1Z_SW_NS5_IJSO_NSA_ILi1024EEEEEEEEEEEEEEvS24_EENS_8epilogue10collective18CollectiveEpilogueINS2E_23Sm100TmaWarpSpecializedILi4ELi2ELi32ELb1ELb0EEEJNS5_IJNSA_ILi64EEESG_SG_EEENS5_IJNSM_IS2J_SC_EENSM_INS5_IJSN_SB_EEENS5_IJSC_SF_EEEEEEEENS_10bfloat16_tESL_S2Q_SL_NS2E_6fusion15FusionCallbacksIS2I_NS2R_17LinearCombinationIS2Q_fS2Q_fLNS_15FloatRoundStyleE2EEES2K_S2P_JEEENS4_5SM1004TMEM4LOAD26SM100_TMEM_LOAD_32dp32b32xENS4_13SM90_TMA_LOADENS1K_INS1L_ILi2ELi4ELi3EEENS1N_ILi16EEENSM_INS5_IJS1P_SN_EEENS5_IJSN_SC_EEEEEEENS4_39AutoVectorizingCopyWithAssumedAlignmentILi128EEENS4_14SM90_TMA_STOREES37_S39_S39_EEEvvEEEEvNT_6ParamsE:
[----:B------:R-:W1:Y:S01]  /*0000*/  LDC R1, c[0x0][0x37c] ;  /* 0x0000df00ff017b82 */ /* 0x000e620000000800 */
[----:B------:R-:W2:Y:S01]  /*0010*/  S2R R185, SR_TID.X ;  /* 0x0000000000b97919 */ /* 0x000ea20000002100 */
[----:B------:R-:W3:Y:S01]  /*0020*/  LDCU.64 UR12, c[0x0][0xc90] ;  /* 0x00019200ff0c77ac */ /* 0x000ee20008000a00 */
[----:B------:R-:W-:Y:S02]  /*0030*/  PRMT R176, RZ, 0x7610, R176 ;  /* 0x00007610ffb07816 */ /* 0x000fe400000000b0 */
[----:B------:R-:W-:Y:S01]  /*0040*/  ELECT P4, URZ, PT ;  /* 0x0000000000ff782f */ /* 0x000fe20003880000 */
[----:B---3--:R-:W-:-:S04]  /*0050*/  UISETP.NE.U32.AND UP0, UPT, UR12, URZ, UPT ;  /* 0x000000ff0c00728c */ /* 0x008fc8000bf05070 */
[----:B------:R-:W-:Y:S01]  /*0060*/  UISETP.NE.AND.EX UP0, UPT, UR13, URZ, UPT, UP0 ;  /* 0x000000ff0d00728c */ /* 0x000fe2000bf05300 */
[----:B--2---:R-:W-:-:S05]  /*0070*/  SHF.R.U32.HI R177, RZ, 0x5, R185 ;  /* 0x00000005ffb17819 */ /* 0x004fca00000116b9 */
[----:B------:R-:W2:Y:S02]  /*0080*/  SHFL.IDX PT, R0, R177, RZ, 0x1f ;  /* 0x00001fffb1007589 */ /* 0x000ea400000e0000 */
[----:B--2---:R-:W-:Y:S01]  /*0090*/  R2UR UR21, R0 ;  /* 0x00000000001572ca */ /* 0x004fe200000e0000 */
[----:B-1----:R-:W-:-:S14]  /*00a0*/  BRA.U UP0, `(.L_x_0) ;  /* 0x0000000100307547 */ /* 0x002fdc000b800000 */
[----:B------:R-:W1:Y:S02]  /*00b0*/  LDCU.64 UR4, c[0x0][0xc88] ;  /* 0x00019100ff0477ac */ /* 0x000e640008000a00 */
[----:B-1----:R-:W-:-:S04]  /*00c0*/  UISETP.NE.U32.AND UP0, UPT, UR4, URZ, UPT ;  /* 0x000000ff0400728c */ /* 0x002fc8000bf05070 */
[----:B------:R-:W-:-:S09]  /*00d0*/  UISETP.NE.AND.EX UP0, UPT, UR5, URZ, UPT, UP0 ;  /* 0x000000ff0500728c */ /* 0x000fd2000bf05300 */
[----:B------:R-:W-:Y:S05]  /*00e0*/  BRA.U !UP0, `(.L_x_1) ;  /* 0x0000000108147547 */ /* 0x000fea000b800000 */
[----:B------:R-:W1:Y:S01]  /*00f0*/  LDC.64 R2, c[0x0][0xc88] ;  /* 0x00032200ff027b82 */ /* 0x000e620000000a00 */
[----:B------:R-:W1:Y:S02]  /*0100*/  LDCU.64 UR4, c[0x0][0x358] ;  /* 0x00006b00ff0477ac */ /* 0x000e640008000a00 */
[----:B-1----:R1:W5:Y:S01]  /*0110*/  LDG.E R133, desc[UR4][R2.64] ;  /* 0x0000000402857981 */ /* 0x002362000c1e1900 */
[----:B------:R-:W-:Y:S01]  /*0120*/  HFMA2 R176, -RZ, RZ, 0, 5.9604644775390625e-08 ;  /* 0x00000001ffb07431 */ /* 0x000fe200000001ff */
[----:B------:R-:W-:Y:S05]  /*0130*/  BRA `(.L_x_0) ;  /* 0x00000000000c7947 */ /* 0x000fea0003800000 */
.L_x_1:
[----:B------:R-:W1:Y:S01]  /*0140*/  LDCU UR4, c[0x0][0xc80] ;  /* 0x00019000ff0477ac */ /* 0x000e620008000800 */
[----:B------:R-:W-:Y:S01]  /*0150*/  HFMA2 R176, -RZ, RZ, 0, 5.9604644775390625e-08 ;  /* 0x00000001ffb07431 */ /* 0x000fe200000001ff */
[----:B-1----:R-:W-:-:S07]  /*0160*/  MOV R133, UR4 ;  /* 0x0000000400857c02 */ /* 0x002fce0008000f00 */
.L_x_0:
[----:B------:R-:W2:Y:S02]  /*0170*/  LDCU.64 UR4, c[0x0][0xcb0] ;  /* 0x00019600ff0477ac */ /* 0x000ea40008000a00 */
[----:B--2---:R-:W-:-:S04]  /*0180*/  UISETP.NE.U32.AND UP0, UPT, UR4, URZ, UPT ;  /* 0x000000ff0400728c */ /* 0x004fc8000bf05070 */
[----:B------:R-:W-:-:S09]  /*0190*/  UISETP.NE.AND.EX UP0, UPT, UR5, URZ, UPT, UP0 ;  /* 0x000000ff0500728c */ /* 0x000fd2000bf05300 */
[----:B------:R-:W-:Y:S05]  /*01a0*/  BRA.U UP0, `(.L_x_2) ;  /* 0x0000000100287547 */ /* 0x000fea000b800000 */
[----:B------:R-:W2:Y:S02]  /*01b0*/  LDCU.64 UR4, c[0x0][0xca8] ;  /* 0x00019500ff0477ac */ /* 0x000ea40008000a00 */
[----:B--2---:R-:W-:-:S04]  /*01c0*/  UISETP.NE.U32.AND UP0, UPT, UR4, URZ, UPT ;  /* 0x000000ff0400728c */ /* 0x004fc8000bf05070 */
[----:B------:R-:W-:-:S09]  /*01d0*/  UISETP.NE.AND.EX UP0, UPT, UR5, URZ, UPT, UP0 ;  /* 0x000000ff0500728c */ /* 0x000fd2000bf05300 */
[----:B------:R-:W-:Y:S05]  /*01e0*/  BRA.U !UP0, `(.L_x_3) ;  /* 0x0000000108107547 */ /* 0x000fea000b800000 */
[----:B------:R-:W2:Y:S01]  /*01f0*/  LDC.64 R130, c[0x0][0xca8] ;  /* 0x00032a00ff827b82 */ /* 0x000ea20000000a00 */
[----:B------:R-:W2:Y:S02]  /*0200*/  LDCU.64 UR4, c[0x0][0x358] ;  /* 0x00006b00ff0477ac */ /* 0x000ea40008000a00 */
[----:B--2---:R2:W5:Y:S01]  /*0210*/  LDG.E R130, desc[UR4][R130.64] ;  /* 0x0000000482827981 */ /* 0x004562000c1e1900 */
[----:B------:R-:W-:Y:S05]  /*0220*/  BRA `(.L_x_2) ;  /* 0x0000000000087947 */ /* 0x000fea0003800000 */
.L_x_3:
[----:B------:R-:W2:Y:S02]  /*0230*/  LDCU UR4, c[0x0][0xca0] ;  /* 0x00019400ff0477ac */ /* 0x000ea40008000800 */
[----:B--2---:R-:W-:Y:S02]  /*0240*/  MOV R130, UR4 ;  /* 0x0000000400827c02 */ /* 0x004fe40008000f00 */
.L_x_2:
[----:B------:R-:W-:Y:S01]  /*0250*/  IMAD.U32 R0, RZ, RZ, UR21 ;  /* 0x00000015ff007e24 */ /* 0x000fe2000f8e00ff */
[----:B------:R-:W-:Y:S04]  /*0260*/  BSSY.RECONVERGENT B0, `(.L_x_4) ;  /* 0x0000012000007945 */ /* 0x000fe80003800200 */
[C---:B------:R-:W-:Y:S02]  /*0270*/  ISETP.NE.OR P1, PT, R0.reuse, 0x1, !P4 ;  /* 0x000000010000780c */ /* 0x040fe40006725670 */
[----:B------:R-:W-:-:S11]  /*0280*/  ISETP.NE.OR P0, PT, R0, 0x3, !P4 ;  /* 0x000000030000780c */ /* 0x000fd60006705670 */
[----:B------:R-:W-:Y:S05]  /*0290*/  @P1 BRA `(.L_x_5) ;  /* 0x0000000000381947 */ /* 0x000fea0003800000 */
[----:B------:R-:W3:Y:S02]  /*02a0*/  LDCU.64 UR4, c[0x0][0x348] ;  /* 0x00006900ff0477ac */ /* 0x000ee40008000a00 */
[----:B---3--:R-:W-:Y:S02]  /*02b0*/  UIADD3 UR10, UP3, UPT, UR4, 0x80, URZ ;  /* 0x00000080040a7890 */ /* 0x008fe4000ff7e0ff */
[----:B------:R-:W-:Y:S02]  /*02c0*/  UIADD3 UR8, UP2, UPT, UR4, 0x180, URZ ;  /* 0x0000018004087890 */ /* 0x000fe4000ff5e0ff */
[----:B------:R-:W-:Y:S02]  /*02d0*/  UIADD3 UR6, UP1, UPT, UR4, 0x280, URZ ;  /* 0x0000028004067890 */ /* 0x000fe4000ff3e0ff */
[----:B------:R-:W-:Y:S02]  /*02e0*/  UIADD3 UR4, UP0, UPT, UR4, 0x380, URZ ;  /* 0x0000038004047890 */ /* 0x000fe4000ff1e0ff */
[----:B------:R-:W-:-:S02]  /*02f0*/  UIADD3.X UR11, UPT, UPT, URZ, UR5, URZ, UP3, !UPT ;  /* 0x00000005ff0b7290 */ /* 0x000fc40009ffe4ff */
[----:B------:R-:W-:Y:S02]  /*0300*/  UIADD3.X UR9, UPT, UPT, URZ, UR5, URZ, UP2, !UPT ;  /* 0x00000005ff097290 */ /* 0x000fe400097fe4ff */
[----:B------:R-:W-:Y:S02]  /*0310*/  UIADD3.X UR7, UPT, UPT, URZ, UR5, URZ, UP1, !UPT ;  /* 0x00000005ff077290 */ /* 0x000fe40008ffe4ff */
[----:B------:R-:W-:-:S03]  /*0320*/  UIADD3.X UR5, UPT, UPT, URZ, UR5, URZ, UP0, !UPT ;  /* 0x00000005ff057290 */ /* 0x000fc600087fe4ff */
[----:B------:R3:W-:Y:S02]  /*0330*/  UTMACCTL.PF [UR10] ;  /* 0x000000000a0079b9 */ /* 0x0007e40008040000 */
[----:B------:R3:W-:Y:S02]  /*0340*/  UTMACCTL.PF [UR8] ;  /* 0x00000000080079b9 */ /* 0x0007e40008040000 */
[----:B------:R3:W-:Y:S02]  /*0350*/  UTMACCTL.PF [UR6] ;  /* 0x00000000060079b9 */ /* 0x0007e40008040000 */
[----:B------:R3:W-:Y:S02]  /*0360*/  UTMACCTL.PF [UR4] ;  /* 0x00000000040079b9 */ /* 0x0007e40008040000 */
[----:B---3--:R-:W-:Y:S01]  /*0370*/  NOP ;  /* 0x0000000000007918 */ /* 0x008fe20000000000 */
.L_x_5:
[----:B------:R-:W-:Y:S05]  /*0380*/  BSYNC.RECONVERGENT B0 ;  /* 0x0000000000007941 */ /* 0x000fea0003800200 */
.L_x_4:
[----:B------:R-:W-:Y:S04]  /*0390*/  BSSY.RECONVERGENT B0, `(.L_x_6) ;  /* 0x000000a000007945 */ /* 0x000fe80003800200 */
[----:B------:R-:W-:Y:S05]  /*03a0*/  @P0 BRA `(.L_x_7) ;  /* 0x0000000000200947 */ /* 0x000fea0003800000 */
[----:B------:R-:W3:Y:S02]  /*03b0*/  LDCU.64 UR4, c[0x0][0x348] ;  /* 0x00006900ff0477ac */ /* 0x000ee40008000a00 */
[----:B---3--:R-:W-:Y:S02]  /*03c0*/  UIADD3 UR6, UP1, UPT, UR4, 0x980, URZ ;  /* 0x0000098004067890 */ /* 0x008fe4000ff3e0ff */
[----:B------:R-:W-:Y:S02]  /*03d0*/  UIADD3 UR4, UP0, UPT, UR4, 0xa80, URZ ;  /* 0x00000a8004047890 */ /* 0x000fe4000ff1e0ff */
[----:B------:R-:W-:Y:S02]  /*03e0*/  UIADD3.X UR7, UPT, UPT, URZ, UR5, URZ, UP1, !UPT ;  /* 0x00000005ff077290 */ /* 0x000fe40008ffe4ff */
[----:B------:R-:W-:-:S07]  /*03f0*/  UIADD3.X UR5, UPT, UPT, URZ, UR5, URZ, UP0, !UPT ;  /* 0x00000005ff057290 */ /* 0x000fce00087fe4ff */
[----:B------:R3:W-:Y:S02]  /*0400*/  UTMACCTL.PF [UR6] ;  /* 0x00000000060079b9 */ /* 0x0007e40008040000 */
[----:B------:R3:W-:Y:S02]  /*0410*/  UTMACCTL.PF [UR4] ;  /* 0x00000000040079b9 */ /* 0x0007e40008040000 */
[----:B---3--:R-:W-:Y:S01]  /*0420*/  NOP ;  /* 0x0000000000007918 */ /* 0x008fe20000000000 */
.L_x_7:
[----:B------:R-:W-:Y:S05]  /*0430*/  BSYNC.RECONVERGENT B0 ;  /* 0x0000000000007941 */ /* 0x000fea0003800200 */
.L_x_6:
[----:B------:R-:W3:Y:S01]  /*0440*/  LDCU.64 UR4, c[0x0][0xc88] ;  /* 0x00019100ff0477ac */ /* 0x000ee20008000a00 */
[----:B------:R-:W-:Y:S02]  /*0450*/  UISETP.EQ.U32.AND UP1, UPT, UR12, URZ, UPT ;  /* 0x000000ff0c00728c */ /* 0x000fe4000bf22070 */
[----:B------:R-:W-:Y:S02]  /*0460*/  UPLOP3.LUT UP3, UPT, UPT, UPT, UPT, 0x80, 0x8 ;  /* 0x000000000008789c */ /* 0x000fe40003f6f070 */
[----:B---3--:R-:W-:-:S04]  /*0470*/  UISETP.NE.U32.AND UP0, UPT, UR4, URZ, UPT ;  /* 0x000000ff0400728c */ /* 0x008fc8000bf05070 */
[----:B------:R-:W-:-:S04]  /*0480*/  UISETP.NE.AND.EX UP0, UPT, UR5, URZ, UPT, UP0 ;  /* 0x000000ff0500728c */ /* 0x000fc8000bf05300 */
[----:B------:R-:W-:-:S04]  /*0490*/  UISETP.EQ.OR.EX UP2, UPT, UR13, URZ, !UP0, UP1 ;  /* 0x000000ff0d00728c */ /* 0x000fc8000c742710 */
[----:B------:R-:W-:-:S06]  /*04a0*/  UP2UR UR4, UPR, URZ, 0x4 ;  /* 0x00000004ff047883 */ /* 0x000fcc0008000000 */
[----:B------:R-:W-:Y:S01]  /*04b0*/  MOV R181, UR4 ;  /* 0x0000000400b57c02 */ /* 0x000fe20008000f00 */
[----:B------:R-:W-:Y:S06]  /*04c0*/  BRA.U !UP2, `(.L_x_8) ;  /* 0x000000010a207547 */ /* 0x000fec000b800000 */
[----:B------:R-:W-:Y:S01]  /*04d0*/  UISETP.NE.U32.AND UP1, UPT, UR12, URZ, UPT ;  /* 0x000000ff0c00728c */ /* 0x000fe2000bf25070 */
[----:B-----5:R-:W-:Y:S01]  /*04e0*/  FSETP.NEU.AND P0, PT, R133, RZ, PT ;  /* 0x000000ff8500720b */ /* 0x020fe20003f0d000 */
[----:B------:R-:W-:Y:S02]  /*04f0*/  USEL UR4, URZ, 0xffffffff, UP0 ;  /* 0xffffffffff047887 */ /* 0x000fe40008000000 */
[----:B------:R-:W-:-:S10]  /*0500*/  UISETP.NE.AND.EX UP1, UPT, UR13, URZ, UPT, UP1 ;  /* 0x000000ff0d00728c */ /* 0x000fd4000bf25310 */
[----:B------:R-:W-:Y:S01]  /*0510*/  VOTEU.ANY UP0, P0 ;  /* 0x0000000000ff7886 */ /* 0x000fe20000000100 */
[----:B------:R-:W-:-:S04]  /*0520*/  @!UP1 USEL UR4, URZ, 0xffffffff, UP0 ;  /* 0xffffffffff049887 */ /* 0x000fc80008000000 */
[----:B------:R-:W-:-:S04]  /*0530*/  ULOP3.LUT UR4, UR4, 0x1, URZ, 0xc0, !UPT ;  /* 0x0000000104047892 */ /* 0x000fc8000f8ec0ff */
[----:B------:R-:W-:-:S11]  /*0540*/  UISETP.NE.U32.AND UP3, UPT, UR4, 0x1, UPT ;  /* 0x000000010400788c */ /* 0x000fd6000bf65070 */
.L_x_8:
[----:B-1----:R-:W1:Y:S01]  /*0550*/  SHFL.IDX PT, R2, R177, RZ, 0x1f ;  /* 0x00001fffb1027589 */ /* 0x002e6200000e0000 */
[----:B------:R-:W-:-:S04]  /*0560*/  UISETP.NE.AND UP0, UPT, UR21, 0x2, UPT ;  /* 0x000000021500788c */ /* 0x000fc8000bf05270 */
[----:B------:R-:W-:Y:S01]  /*0570*/  USEL UR68, URZ, 0x1, UP0 ;  /* 0x00000001ff447887 */ /* 0x000fe20008000000 */
[----:B-1----:R-:W-:-:S13]  /*0580*/  ISETP.NE.AND P0, PT, R2, RZ, PT ;  /* 0x000000ff0200720c */ /* 0x002fda0003f05270 */
[----:B------:R-:W-:Y:S05]  /*0590*/  @P0 BRA `(.L_x_9) ;  /* 0x0000000000500947 */ /* 0x000fea0003800000 */
[----:B------:R-:W1:Y:S01]  /*05a0*/  S2UR UR4, SR_CgaCtaId ;  /* 0x00000000000479c3 */ /* 0x000e620000008800 */
[----:B------:R-:W-:Y:S01]  /*05b0*/  UMOV UR5, 0x400 ;  /* 0x0000040000057882 */ /* 0x000fe20000000000 */
[----:B------:R-:W-:Y:S01]  /*05c0*/  UMOV UR8, 0x1 ;  /* 0x0000000100087882 */ /* 0x000fe20000000000 */
[----:B------:R-:W-:Y:S01]  /*05d0*/  UMOV UR6, 0x3 ;  /* 0x0000000300067882 */ /* 0x000fe20000000000 */
[----:B------:R-:W-:-:S04]  /*05e0*/  UIADD3 UR8, UPT, UPT, -UR8, 0x100000, URZ ;  /* 0x0010000008087890 */ /* 0x000fc8000fffe1ff */
[----:B------:R-:W-:Y:S02]  /*05f0*/  USHF.L.U32 UR9, UR8, 0xb, URZ ;  /* 0x0000000b08097899 */ /* 0x000fe400080006ff */
[----:B------:R-:W-:Y:S02]  /*0600*/  USHF.L.U32 UR8, UR8, 0x1, URZ ;  /* 0x0000000108087899 */ /* 0x000fe400080006ff */
[----:B------:R-:W-:-:S04]  /*0610*/  UIADD3 UR6, UPT, UPT, -UR6, 0x100000, URZ ;  /* 0x0010000006067890 */ /* 0x000fc8000fffe1ff */
[----:B------:R-:W-:Y:S02]  /*0620*/  USHF.L.U32 UR7, UR6, 0xb, URZ ;  /* 0x0000000b06077899 */ /* 0x000fe400080006ff */
[----:B------:R-:W-:Y:S01]  /*0630*/  USHF.L.U32 UR6, UR6, 0x1, URZ ;  /* 0x0000000106067899 */ /* 0x000fe200080006ff */
[----:B------:R-:W-:Y:S01]  /*0640*/  ELECT P0, URZ, PT ;  /* 0x0000000000ff782f */ /* 0x000fe20003800000 */
[----:B-1----:R-:W-:Y:S01]  /*0650*/  ULEA UR4, UR4, UR5, 0x18 ;  /* 0x0000000504047291 */ /* 0x002fe2000f8ec0ff */
[----:B------:R-:W1:Y:S11]  /*0660*/  FENCE.VIEW.ASYNC.S ;  /* 0x00000000000073c6 */ /* 0x000e760000000000 */
[----:B-1----:R1:W3:Y:S01]  /*0670*/  SYNCS.EXCH.64 URZ, [UR4], UR8 ;  /* 0x0000000804ff75b2 */ /* 0x0022e20008000100 */
[----:B------:R1:W4:Y:S01]  /*0680*/  SYNCS.EXCH.64 URZ, [UR4+0x18], UR6 ;  /* 0x0000180604ff75b2 */ /* 0x0003220008000100 */
[----:B------:R1:W1:Y:S01]  /*0690*/  SYNCS.EXCH.64 URZ, [UR4+0x8], UR8 ;  /* 0x0000080804ff75b2 */ /* 0x0002620008000100 */
[----:B------:R1:W1:Y:S01]  /*06a0*/  SYNCS.EXCH.64 URZ, [UR4+0x20], UR6 ;  /* 0x0000200604ff75b2 */ /* 0x0002620008000100 */
[----:B------:R1:W1:Y:S01]  /*06b0*/  SYNCS.EXCH.64 URZ, [UR4+0x10], UR8 ;  /* 0x0000100804ff75b2 */ /* 0x0002620008000100 */
[----:B------:R1:W1:Y:S01]  /*06c0*/  SYNCS.EXCH.64 URZ, [UR4+0x28], UR6 ;  /* 0x0000280604ff75b2 */ /* 0x0002620008000100 */
[----:B------:R-:W-:Y:S01]  /*06d0*/  NOP ;  /* 0x0000000000007918 */ /* 0x000fe20000000000 */
.L_x_9:
[----:B------:R-:W2:Y:S01]  /*06e0*/  SHFL.IDX PT, R2, R177, RZ, 0x1f ;  /* 0x00001fffb1027589 */ /* 0x000ea200000e0000 */
[----:B------:R-:W-:Y:S01]  /*06f0*/  NOP ;  /* 0x0000000000007918 */ /* 0x000fe20000000000 */
[----:B--2---:R-:W-:-:S13]  /*0700*/  ISETP.NE.AND P0, PT, R2, 0x1, PT ;  /* 0x000000010200780c */ /* 0x004fda0003f05270 */
[----:B------:R-:W-:Y:S05]  /*0710*/  @P0 BRA `(.L_x_10) ;  /* 0x0000000000580947 */ /* 0x000fea0003800000 */
[----:B-1----:R-:W1:Y:S01]  /*0720*/  S2UR UR4, SR_CgaCtaId ;  /* 0x00000000000479c3 */ /* 0x002e620000008800 */
        /* <DEDUP_REMOVED lines=12> */
[----:B-1----:R2:W1:Y:S01]  /*07f0*/  SYNCS.EXCH.64 URZ, [UR4+0x30], UR8 ;  /* 0x0000300804ff75b2 */ /* 0x0024620008000100 */
[----:B------:R2:W1:Y:S01]  /*0800*/  SYNCS.EXCH.64 URZ, [UR4+0x50], UR6 ;  /* 0x0000500604ff75b2 */ /* 0x0004620008000100 */
[----:B------:R2:W1:Y:S01]  /*0810*/  SYNCS.EXCH.64 URZ, [UR4+0x38], UR8 ;  /* 0x0000380804ff75b2 */ /* 0x0004620008000100 */
[----:B------:R2:W1:Y:S01]  /*0820*/  SYNCS.EXCH.64 URZ, [UR4+0x58], UR6 ;  /* 0x0000580604ff75b2 */ /* 0x0004620008000100 */
[----:B------:R2:W1:Y:S01]  /*0830*/  SYNCS.EXCH.64 URZ, [UR4+0x40], UR8 ;  /* 0x0000400804ff75b2 */ /* 0x0004620008000100 */
[----:B------:R2:W1:Y:S01]  /*0840*/  SYNCS.EXCH.64 URZ, [UR4+0x60], UR6 ;  /* 0x0000600604ff75b2 */ /* 0x0004620008000100 */
[----:B------:R2:W1:Y:S01]  /*0850*/  SYNCS.EXCH.64 URZ, [UR4+0x48], UR8 ;  /* 0x0000480804ff75b2 */ /* 0x0004620008000100 */
[----:B------:R2:W1:Y:S02]  /*0860*/  SYNCS.EXCH.64 URZ, [UR4+0x68], UR6 ;  /* 0x0000680604ff75b2 */ /* 0x0004640008000100 */
[----:B--2---:R-:W-:Y:S01]  /*0870*/  NOP ;  /* 0x0000000000007918 */ /* 0x004fe20000000000 */
.L_x_10:
[----:B------:R-:W2:Y:S01]  /*0880*/  SHFL.IDX PT, R2, R177, RZ, 0x1f ;  /* 0x00001fffb1027589 */ /* 0x000ea200000e0000 */
[----:B------:R-:W-:Y:S01]  /*0890*/  NOP ;  /* 0x0000000000007918 */ /* 0x000fe20000000000 */
[----:B--2---:R-:W-:-:S13]  /*08a0*/  ISETP.NE.AND P0, PT, R2, 0x3, PT ;  /* 0x000000030200780c */ /* 0x004fda0003f05270 */
[----:B------:R-:W-:Y:S05]  /*08b0*/  @P0 BRA `(.L_x_11) ;  /* 0x0000000000300947 */ /* 0x000fea0003800000 */
[----:B-1----:R-:W1:Y:S01]  /*08c0*/  S2UR UR4, SR_CgaCtaId ;  /* 0x00000000000479c3 */ /* 0x002e620000008800 */
[----:B------:R-:W-:Y:S01]  /*08d0*/  UMOV UR6, 0x400 ;  /* 0x0000040000067882 */ /* 0x000fe20000000000 */
[----:B------:R-:W-:Y:S01]  /*08e0*/  UMOV UR5, 0x20 ;  /* 0x0000002000057882 */ /* 0x000fe20000000000 */
[----:B------:R-:W-:Y:S01]  /*08f0*/  ELECT P0, URZ, PT ;  /* 0x0000000000ff782f */ /* 0x000fe20003800000 */
[----:B-1----:R-:W-:Y:S02]  /*0900*/  ULEA UR6, UR4, UR6, 0x18 ;  /* 0x0000000604067291 */ /* 0x002fe4000f8ec0ff */
[----:B------:R-:W-:-:S04]  /*0910*/  UIADD3 UR4, UPT, UPT, -UR5, 0x100000, URZ ;  /* 0x0010000005047890 */ /* 0x000fc8000fffe1ff */
[----:B------:R-:W-:Y:S02]  /*0920*/  USHF.L.U32 UR5, UR4, 0xb, URZ ;  /* 0x0000000b04057899 */ /* 0x000fe400080006ff */
[----:B------:R-:W-:Y:S01]  /*0930*/  USHF.L.U32 UR4, UR4, 0x1, URZ ;  /* 0x0000000104047899 */ /* 0x000fe200080006ff */
[----:B------:R-:W1:Y:S11]  /*0940*/  FENCE.VIEW.ASYNC.S ;  /* 0x00000000000073c6 */ /* 0x000e760000000000 */
[----:B-1----:R2:W1:Y:S01]  /*0950*/  SYNCS.EXCH.64 URZ, [UR6+0x70], UR4 ;  /* 0x0000700406ff75b2 */ /* 0x0024620008000100 */
[----:B------:R2:W1:Y:S02]  /*0960*/  SYNCS.EXCH.64 URZ, [UR6+0x78], UR4 ;  /* 0x0000780406ff75b2 */ /* 0x0004640008000100 */
[----:B--2---:R-:W-:Y:S01]  /*0970*/  NOP ;  /* 0x0000000000007918 */ /* 0x004fe20000000000 */
.L_x_11:
[----:B------:R-:W2:Y:S01]  /*0980*/  SHFL.IDX PT, R2, R177, RZ, 0x1f ;  /* 0x00001fffb1027589 */ /* 0x000ea200000e0000 */
[----:B------:R-:W-:Y:S01]  /*0990*/  NOP ;  /* 0x0000000000007918 */ /* 0x000fe20000000000 */
[----:B--2---:R-:W-:-:S13]  /*09a0*/  ISETP.NE.AND P0, PT, R2, 0x4, PT ;  /* 0x000000040200780c */ /* 0x004fda0003f05270 */
[----:B------:R-:W-:Y:S05]  /*09b0*/  @P0 BRA `(.L_x_12) ;  /* 0x00000000004c0947 */ /* 0x000fea0003800000 */
[----:B-1----:R-:W1:Y:S01]  /*09c0*/  S2UR UR6, SR_CgaCtaId ;  /* 0x00000000000679c3 */ /* 0x002e620000008800 */
[----:B------:R-:W-:Y:S01]  /*09d0*/  UMOV UR4, 0x3a0 ;  /* 0x000003a000047882 */ /* 0x000fe20000000000 */
[----:B------:R-:W-:Y:S01]  /*09e0*/  UMOV UR5, 0x400 ;  /* 0x0000040000057882 */ /* 0x000fe20000000000 */
[----:B------:R-:W-:Y:S01]  /*09f0*/  USEL UR4, UR4, 0x320, UP3 ;  /* 0x0000032004047887 */ /* 0x000fe20009800000 */
[----:B------:R-:W-:Y:S01]  /*0a00*/  UMOV UR8, 0x1 ;  /* 0x0000000100087882 */ /* 0x000fe20000000000 */
[----:B------:R-:W-:Y:S01]  /*0a10*/  ELECT P0, URZ, PT ;  /* 0x0000000000ff782f */ /* 0x000fe20003800000 */
[----:B------:R-:W-:-:S04]  /*0a20*/  UIADD3 UR8, UPT, UPT, -UR8, 0x100000, URZ ;  /* 0x0010000008087890 */ /* 0x000fc8000fffe1ff */
[----:B------:R-:W-:Y:S02]  /*0a30*/  USHF.L.U32 UR9, UR8, 0xb, URZ ;  /* 0x0000000b08097899 */ /* 0x000fe400080006ff */
[----:B------:R-:W-:Y:S02]  /*0a40*/  USHF.L.U32 UR8, UR8, 0x1, URZ ;  /* 0x0000000108087899 */ /* 0x000fe400080006ff */
[----:B-1----:R-:W-:Y:S02]  /*0a50*/  ULEA UR6, UR6, UR5, 0x18 ;  /* 0x0000000506067291 */ /* 0x002fe4000f8ec0ff */
[----:B------:R-:W-:-:S04]  /*0a60*/  UIADD3 UR4, UPT, UPT, -UR4, 0x100000, URZ ;  /* 0x0010000004047890 */ /* 0x000fc8000fffe1ff */
[----:B------:R-:W-:Y:S02]  /*0a70*/  USHF.L.U32 UR5, UR4, 0xb, URZ ;  /* 0x0000000b04057899 */ /* 0x000fe400080006ff */
[----:B------:R-:W-:Y:S01]  /*0a80*/  USHF.L.U32 UR4, UR4, 0x1, URZ ;  /* 0x0000000104047899 */ /* 0x000fe200080006ff */
[----:B------:R-:W1:Y:S03]  /*0a90*/  FENCE.VIEW.ASYNC.S ;  /* 0x00000000000073c6 */ /* 0x000e660000000000 */
[----:B-1----:R2:W1:Y:S08]  /*0aa0*/  SYNCS.EXCH.64 URZ, [UR6+0x80], UR8 ;  /* 0x0000800806ff75b2 */ /* 0x0024700008000100 */
[----:B------:R2:W1:Y:S01]  /*0ab0*/  SYNCS.EXCH.64 URZ, [UR6+0x90], UR4 ;  /* 0x0000900406ff75b2 */ /* 0x0004620008000100 */
[----:B------:R2:W1:Y:S01]  /*0ac0*/  SYNCS.EXCH.64 URZ, [UR6+0x88], UR8 ;  /* 0x0000880806ff75b2 */ /* 0x0004620008000100 */
[----:B------:R2:W1:Y:S02]  /*0ad0*/  SYNCS.EXCH.64 URZ, [UR6+0x98], UR4 ;  /* 0x0000980406ff75b2 */ /* 0x0004640008000100 */
[----:B--2---:R-:W-:Y:S01]  /*0ae0*/  NOP ;  /* 0x0000000000007918 */ /* 0x004fe20000000000 */
.L_x_12:
        /* <DEDUP_REMOVED lines=18> */
[----:B------:R2:W1:Y:S02]  /*0c10*/  SYNCS.EXCH.64 URZ, [UR4+0xa8], UR6 ;  /* 0x0000a80604ff75b2 */ /* 0x0004640008000100 */
[----:B--2---:R-:W-:Y:S01]  /*0c20*/  NOP ;  /* 0x0000000000007918 */ /* 0x004fe20000000000 */
.L_x_13:
[----:B------:R-:W2:Y:S01]  /*0c30*/  SHFL.IDX PT, R2, R177, RZ, 0x1f ;  /* 0x00001fffb1027589 */ /* 0x000ea200000e0000 */
[----:B------:R-:W1:Y:S01]  /*0c40*/  S2UR UR61, SR_CgaCtaId ;  /* 0x00000000003d79c3 */ /* 0x000e620000008800 */
[----:B------:R-:W-:Y:S01]  /*0c50*/  ISETP.NE.OR P1, PT, RZ, UR21, !P4 ;  /* 0x00000015ff007c0c */ /* 0x000fe2000e725670 */
[----:B------:R-:W-:Y:S01]  /*0c60*/  NOP ;  /* 0x0000000000007918 */ /* 0x000fe20000000000 */
[----:B--2---:R-:W-:-:S13]  /*0c70*/  ISETP.NE.AND P0, PT, R2, 0x3, PT ;  /* 0x000000030200780c */ /* 0x004fda0003f05270 */
[----:B-1----:R-:W-:Y:S05]  /*0c80*/  @P0 BRA `(.L_x_14) ;  /* 0x0000000000380947 */ /* 0x002fea0003800000 */
[----:B------:R-:W1:Y:S01]  /*0c90*/  S2UR UR4, SR_CgaCtaId ;  /* 0x00000000000479c3 */ /* 0x000e620000008800 */
[----:B------:R-:W-:Y:S01]  /*0ca0*/  UMOV UR5, 0x400 ;  /* 0x0000040000057882 */ /* 0x000fe20000000000 */
[----:B------:R-:W-:Y:S01]  /*0cb0*/  UMOV UR6, 0x20 ;  /* 0x0000002000067882 */ /* 0x000fe20000000000 */
[----:B------:R-:W-:Y:S01]  /*0cc0*/  ELECT P0, URZ, PT ;  /* 0x0000000000ff782f */ /* 0x000fe20003800000 */
[----:B------:R-:W-:-:S04]  /*0cd0*/  UIADD3 UR6, UPT, UPT, -UR6, 0x100000, URZ ;  /* 0x0010000006067890 */ /* 0x000fc8000fffe1ff */
[----:B------:R-:W-:Y:S02]  /*0ce0*/  USHF.L.U32 UR7, UR6, 0xb, URZ ;  /* 0x0000000b06077899 */ /* 0x000fe400080006ff */
[----:B------:R-:W-:Y:S02]  /*0cf0*/  USHF.L.U32 UR6, UR6, 0x1, URZ ;  /* 0x0000000106067899 */ /* 0x000fe400080006ff */
[----:B-1----:R-:W-:Y:S01]  /*0d00*/  ULEA UR4, UR4, UR5, 0x18 ;  /* 0x0000000504047291 */ /* 0x002fe2000f8ec0ff */
[----:B------:R-:W1:Y:S11]  /*0d10*/  FENCE.VIEW.ASYNC.S ;  /* 0x00000000000073c6 */ /* 0x000e760000000000 */
[----:B-1----:R1:W2:Y:S01]  /*0d20*/  SYNCS.EXCH.64 URZ, [UR4+0xb0], UR6 ;  /* 0x0000b00604ff75b2 */ /* 0x0022a20008000100 */
[----:B------:R1:W1:Y:S01]  /*0d30*/  SYNCS.EXCH.64 URZ, [UR4+0xc0], UR6 ;  /* 0x0000c00604ff75b2 */ /* 0x0002620008000100 */
[----:B------:R1:W1:Y:S01]  /*0d40*/  SYNCS.EXCH.64 URZ, [UR4+0xb8], UR6 ;  /* 0x0000b80604ff75b2 */ /* 0x0002620008000100 */
[----:B------:R1:W1:Y:S01]  /*0d50*/  SYNCS.EXCH.64 URZ, [UR4+0xc8], UR6 ;  /* 0x0000c80604ff75b2 */ /* 0x0002620008000100 */
[----:B------:R-:W-:Y:S01]  /*0d60*/  NOP ;  /* 0x0000000000007918 */ /* 0x000fe20000000000 */
.L_x_14:
[----:B------:R-:W-:Y:S01]  /*0d70*/  VOTEU.ALL UP0, P1 ;  /* 0x0000000000ff7886 */ /* 0x000fe20000800000 */
[----:B-1----:R-:W-:Y:S01]  /*0d80*/  UMOV UR4, 0x80 ;  /* 0x0000008000047882 */ /* 0x002fe20000000000 */
[----:B------:R-:W1:Y:S01]  /*0d90*/  LDCU UR7, c[0x0][0x36c] ;  /* 0x00006d80ff0777ac */ /* 0x000e620008000800 */
[----:B------:R-:W-:Y:S01]  /*0da0*/  NOP ;  /* 0x0000000000007918 */ /* 0x000fe20000000000 */
[----:B------:R-:W-:Y:S01]  /*0db0*/  ISETP.NE.OR P4, PT, R0, 0x2, !P4 ;  /* 0x000000020000780c */ /* 0x000fe20006785670 */
[----:B------:R-:W-:Y:S01]  /*0dc0*/  @!UP0 UMOV UR6, 0x400 ;  /* 0x0000040000068882 */ /* 0x000fe20000000000 */
[----:B------:R-:W-:-:S04]  /*0dd0*/  @!UP0 UIADD3 UR4, UPT, UPT, -UR4, 0x100000, URZ ;  /* 0x0010000004048890 */ /* 0x000fc8000fffe1ff */
[----:B------:R-:W-:Y:S02]  /*0de0*/  @!UP0 USHF.L.U32 UR5, UR4, 0xb, URZ ;  /* 0x0000000b04058899 */ /* 0x000fe400080006ff */
[----:B------:R-:W-:Y:S01]  /*0df0*/  @!UP0 USHF.L.U32 UR4, UR4, 0x1, URZ ;  /* 0x0000000104048899 */ /* 0x000fe200080006ff */
[----:B------:R-:W-:Y:S01]  /*0e00*/  LOP3.LUT R0, R185, 0x1f, RZ, 0xc0, !PT ;  /* 0x0000001fb9007812 */ /* 0x000fe200078ec0ff */
[----:B------:R-:W-:Y:S01]  /*0e10*/  @!UP0 ULEA UR6, UR61, UR6, 0x18 ;  /* 0x000000063d068291 */ /* 0x000fe2000f8ec0ff */
[----:B------:R-:W-:Y:S01]  /*0e20*/  VOTEU.ALL UP0, P1 ;  /* 0x0000000000ff7886 */ /* 0x000fe20000800000 */
[----:B------:R-:W-:Y:S02]  /*0e30*/  UISETP.NE.AND UP4, UPT, UR21, URZ, UPT ;  /* 0x000000ff1500728c */ /* 0x000fe4000bf85270 */
[----:B-1----:R-:W-:Y:S01]  /*0e40*/  UISETP.EQ.U32.AND UP5, UPT, UR7, 0x1, UPT ;  /* 0x000000010700788c */ /* 0x002fe2000bfa2070 */
[----:B------:R-:W1:Y:S07]  /*0e50*/  FENCE.VIEW.ASYNC.S ;  /* 0x00000000000073c6 */ /* 0x000e6e0000000000 */
[----:B-1----:R1:W1:Y:S01]  /*0e60*/  @!UP0 SYNCS.EXCH.64 URZ, [UR6+0xd0], UR4 ;  /* 0x0000d00406ff85b2 */ /* 0x0022620008000100 */
[----:B------:R-:W-:Y:S05]  /*0e70*/  BRA.U !UP5, `(.L_x_15) ;  /* 0x000000010d087547 */ /* 0x000fea000b800000 */
[----:B-1234-:R-:W-:Y:S01]  /*0e80*/  UCGABAR_ARV ;  /* 0x00000000000079c7 */ /* 0x01efe20008000000 */
[----:B------:R-:W-:Y:S05]  /*0e90*/  BRA `(.L_x_16) ;  /* 0x0000000000047947 */ /* 0x000fea0003800000 */
.L_x_15:
[----:B-1234-:R-:W-:Y:S01]  /*0ea0*/  NOP ;  /* 0x0000000000007918 */ /* 0x01efe20000000000 */
.L_x_16:
[----:B------:R-:W1:Y:S01]  /*0eb0*/  S2UR UR20, SR_CTAID.X ;  /* 0x00000000001479c3 */ /* 0x000e620000002500 */
[----:B------:R-:W-:-:S05]  /*0ec0*/  CS2R.32 R180, SR_CgaSize ;  /* 0x0000000000b47805 */ /* 0x000fca0000008a00 */
[----:B------:R-:W-:-:S05]  /*0ed0*/  IMAD R180, R180, -0xa0, RZ ;  /* 0xffffff60b4b47824 */ /* 0x000fca00078e02ff */
[----:B------:R-:W-:-:S14]  /*0ee0*/  R2UR UR5, R180 ;  /* 0x00000000b40572ca */ /* 0x000fdc00000e0000 */
[----:B------:R-:W2:Y:S01]  /*0ef0*/  LDCU UR5, c[0x0][UR5+0x2b0] ;  /* 0x00005600050577ac */ /* 0x000ea20008000800 */
[----:B------:R-:W-:-:S05]  /*0f00*/  CS2R.32 R180, SR_CgaSize ;  /* 0x0000000000b47805 */ /* 0x000fca0000008a00 */
[----:B------:R-:W-:-:S05]  /*0f10*/  IMAD R180, R180, -0xa0, RZ ;  /* 0xffffff60b4b47824 */ /* 0x000fca00078e02ff */
[----:B------:R-:W-:-:S14]  /*0f20*/  R2UR UR4, R180 ;  /* 0x00000000b40472ca */ /* 0x000fdc00000e0000 */
[----:B------:R-:W3:Y:S01]  /*0f30*/  LDCU UR4, c[0x0][UR4+0x2b4] ;  /* 0x00005680040477ac */ /* 0x000ee20008000800 */
[----:B------:R-:W4:Y:S01]  /*0f40*/  S2UR UR24, SR_CTAID.Y ;  /* 0x00000000001879c3 */ /* 0x000f220000002600 */
[----:B------:R-:W-:-:S05]  /*0f50*/  CS2R.32 R180, SR_CgaSize ;  /* 0x0000000000b47805 */ /* 0x000fca0000008a00 */
[----:B------:R-:W-:-:S05]  /*0f60*/  IMAD R180, R180, -0xa0, RZ ;  /* 0xffffff60b4b47824 */ /* 0x000fca00078e02ff */
[----:B------:R-:W-:-:S14]  /*0f70*/  R2UR UR7, R180 ;  /* 0x00000000b40772ca */ /* 0x000fdc00000e0000 */
[----:B------:R-:W3:Y:S01]  /*0f80*/  LDCU UR7, c[0x0][UR7+0x2a0] ;  /* 0x00005400070777ac */ /* 0x000ee20008000800 */
[----:B------:R-:W-:-:S05]  /*0f90*/  CS2R.32 R180, SR_CgaSize ;  /* 0x0000000000b47805 */ /* 0x000fca0000008a00 */
[----:B------:R-:W-:-:S05]  /*0fa0*/  IMAD R180, R180, -0xa0, RZ ;  /* 0xffffff60b4b47824 */ /* 0x000fca00078e02ff */
[----:B------:R-:W-:-:S14]  /*0fb0*/  R2UR UR8, R180 ;  /* 0x00000000b40872ca */ /* 0x000fdc00000e0000 */
[----:B------:R-:W3:Y:S01]  /*0fc0*/  LDCU UR8, c[0x0][UR8+0x2a4] ;  /* 0x00005480080877ac */ /* 0x000ee20008000800 */
[----:B------:R-:W-:Y:S02]  /*0fd0*/  ULOP3.LUT UR67, UR61, 0x1, URZ, 0xc0, !UPT ;  /* 0x000000013d437892 */ /* 0x000fe4000f8ec0ff */
[----:B------:R-:W-:Y:S02]  /*0fe0*/  USHF.R.U32.HI UR27, URZ, 0x1, UR61 ;  /* 0x00000001ff1b7899 */ /* 0x000fe4000801163d */
[----:B------:R-:W-:Y:S02]  /*0ff0*/  UISETP.GT.U32.AND UP1, UPT, UR67, 0xffff, UPT ;  /* 0x0000ffff4300788c */ /* 0x000fe4000bf24070 */
[----:B------:R-:W-:Y:S01]  /*1000*/  USHF.L.U32 UR49, UR61, 0xc, URZ ;  /* 0x0000000c3d317899 */ /* 0x000fe200080006ff */
[----:B-1----:R-:W-:Y:S01]  /*1010*/  I2FP.F32.U32 R3, UR20 ;  /* 0x0000001400037c45 */ /* 0x002fe20008201000 */
[----:B------:R-:W-:Y:S02]  /*1020*/  USHF.L.U32 UR48, UR61, 0xe, URZ ;  /* 0x0000000e3d307899 */ /* 0x000fe400080006ff */
[----:B------:R-:W-:-:S02]  /*1030*/  USHF.L.U32 UR54, UR61, 0x9, URZ ;  /* 0x000000093d367899 */ /* 0x000fc400080006ff */
[----:B--2---:R-:W-:Y:S01]  /*1040*/  FMUL R3, R3, UR5 ;  /* 0x0000000503037c20 */ /* 0x004fe20008400000 */
[----:B------:R-:W-:Y:S01]  /*1050*/  ULOP3.LUT UR5, UR61, 0x2, URZ, 0xc0, !UPT ;  /* 0x000000023d057892 */ /* 0x000fe2000f8ec0ff */
[----:B----4-:R-:W-:Y:S01]  /*1060*/  I2FP.F32.U32 R2, UR24 ;  /* 0x0000001800027c45 */ /* 0x010fe20008201000 */
[----:B------:R-:W1:Y:S03]  /*1070*/  LDCU UR25, c[0x0][0xf24] ;  /* 0x0001e480ff1977ac */ /* 0x000e660008000800 */
[----:B------:R-:W2:Y:S01]  /*1080*/  F2I.U32.TRUNC.NTZ R3, R3 ;  /* 0x0000000300037305 */ /* 0x000ea2000020f000 */
[----:B---3--:R-:W-:Y:S01]  /*1090*/  FMUL R2, R2, UR4 ;  /* 0x0000000402027c20 */ /* 0x008fe20008400000 */
[----:B------:R-:W-:Y:S01]  /*10a0*/  UISETP.GT.U32.AND UP0, UPT, UR5, 0xffff, UPT ;  /* 0x0000ffff0500788c */ /* 0x000fe2000bf04070 */
[----:B------:R-:W3:Y:S05]  /*10b0*/  LDCU UR45, c[0x0][0xf24] ;  /* 0x0001e480ff2d77ac */ /* 0x000eea0008000800 */
[----:B------:R-:W4:Y:S01]  /*10c0*/  F2I.U32.TRUNC.NTZ R2, R2 ;  /* 0x0000000200027305 */ /* 0x000f22000020f000 */
[----:B------:R-:W-:Y:S01]  /*10d0*/  USEL UR46, UR5, 0xffff, !UP0 ;  /* 0x0000ffff052e7887 */ /* 0x000fe2000c000000 */
[----:B------:R-:W1:Y:S01]  /*10e0*/  LDCU UR28, c[0x0][0xf30] ;  /* 0x0001e600ff1c77ac */ /* 0x000e620008000800 */
[----:B--2---:R-:W-:Y:S01]  /*10f0*/  R2UR UR4, R3 ;  /* 0x00000000030472ca */ /* 0x004fe200000e0000 */
[----:B------:R-:W-:Y:S01]  /*1100*/  USHF.L.U32 UR29, UR61, 0xb, URZ ;  /* 0x0000000b3d1d7899 */ /* 0x000fe200080006ff */
[----:B------:R-:W-:Y:S01]  /*1110*/  UMOV UR31, 0x5 ;  /* 0x00000005001f7882 */ /* 0x000fe20000000000 */
[----:B------:R-:W-:Y:S01]  /*1120*/  USEL UR47, UR67, 0xffff, !UP1 ;  /* 0x0000ffff432f7887 */ /* 0x000fe2000c800000 */
[----:B----4-:R-:W-:-:S02]  /*1130*/  R2UR UR6, R2 ;  /* 0x00000000020672ca */ /* 0x010fc400000e0000 */
[----:B------:R-:W-:-:S07]  /*1140*/  PRMT R2, RZ, 0x7610, R2 ;  /* 0x00007610ff027816 */ /* 0x000fce0000000002 */
[----:B------:R-:W-:-:S04]  /*1150*/  UIADD3 UR5, UPT, UPT, -UR4, URZ, URZ ;  /* 0x000000ff04057290 */ /* 0x000fc8000fffe1ff */
[----:B------:R-:W-:Y:S02]  /*1160*/  UIMAD UR5, UR7, UR5, UR20 ;  /* 0x00000005070572a4 */ /* 0x000fe4000f8e0214 */
[----:B------:R-:W-:-:S04]  /*1170*/  UIADD3 UR4, UPT, UPT, -UR6, URZ, URZ ;  /* 0x000000ff06047290 */ /* 0x000fc8000fffe1ff */
[----:B------:R-:W-:Y:S01]  /*1180*/  IMAD.U32 R180, RZ, RZ, UR5 ;  /* 0x00000005ffb47e24 */ /* 0x000fe2000f8e00ff */
[----:B------:R-:W-:-:S06]  /*1190*/  UIMAD UR4, UR8, UR4, UR24 ;  /* 0x00000004080472a4 */ /* 0x000fcc000f8e0218 */
[----:B------:R-:W-:Y:S01]  /*11a0*/  IMAD.U32 R179, RZ, RZ, UR4 ;  /* 0x00000004ffb37e24 */ /* 0x000fe2000f8e00ff */
[----:B-1-3--:R-:W-:Y:S06]  /*11b0*/  BRA.U UP4, `(.L_x_17) ;  /* 0x0000000104447547 */ /* 0x00afec000b800000 */
[----:B------:R-:W-:Y:S02]  /*11c0*/  R2UR UR4, R179 ;  /* 0x00000000b30472ca */ /* 0x000fe400000e0000 */
[----:B------:R-:W-:-:S11]  /*11d0*/  R2UR UR6, R180 ;  /* 0x00000000b40672ca */ /* 0x000fd600000e0000 */
[----:B------:R-:W-:Y:S02]  /*11e0*/  UISETP.NE.AND UP0, UPT, UR4, URZ, UPT ;  /* 0x000000ff0400728c */ /* 0x000fe4000bf05270 */
[----:B------:R-:W-:Y:S02]  /*11f0*/  UISETP.NE.AND UP1, UPT, UR4, 0x1, UPT ;  /* 0x000000010400788c */ /* 0x000fe4000bf25270 */
[----:B------:R-:W-:Y:S02]  /*1200*/  UISETP.NE.AND UP2, UPT, UR6, URZ, UP0 ;  /* 0x000000ff0600728c */ /* 0x000fe40008745270 */
[----:B------:R-:W-:Y:S02]  /*1210*/  USEL UR4, URZ, 0x2, UP0 ;  /* 0x00000002ff047887 */ /* 0x000fe40008000000 */
[----:B------:R-:W-:Y:S02]  /*1220*/  USEL UR8, URZ, 0x1, UP2 ;  /* 0x00000001ff087887 */ /* 0x000fe40009000000 */
[----:B------:R-:W-:-:S02]  /*1230*/  UISETP.NE.AND UP2, UPT, UR6, URZ, UPT ;  /* 0x000000ff0600728c */ /* 0x000fc4000bf45270 */
[----:B------:R-:W-:Y:S02]  /*1240*/  USEL UR5, URZ, 0x4, UP1 ;  /* 0x00000004ff057887 */ /* 0x000fe40008800000 */
[----:B------:R-:W-:Y:S02]  /*1250*/  UISETP.NE.AND UP0, UPT, UR6, 0x1, UPT ;  /* 0x000000010600788c */ /* 0x000fe4000bf05270 */
[----:B------:R-:W-:Y:S02]  /*1260*/  USEL UR6, URZ, 0x8, UP1 ;  /* 0x00000008ff067887 */ /* 0x000fe40008800000 */
[----:B------:R-:W-:Y:S02]  /*1270*/  USEL UR7, UR5, 0x4, UP2 ;  /* 0x0000000405077887 */ /* 0x000fe40009000000 */
[----:B------:R-:W-:Y:S02]  /*1280*/  USEL UR4, UR4, 0x2, UP0 ;  /* 0x0000000204047887 */ /* 0x000fe40008000000 */
[----:B------:R-:W-:-:S02]  /*1290*/  USEL UR5, UR6, 0x8, UP0 ;  /* 0x0000000806057887 */ /* 0x000fc40008000000 */
[----:B------:R-:W-:-:S04]  /*12a0*/  UIADD3 UR4, UPT, UPT, UR4, UR7, UR8 ;  /* 0x0000000704047290 */ /* 0x000fc8000fffe008 */
[----:B------:R-:W-:-:S06]  /*12b0*/  UIADD3 UR4, UPT, UPT, UR4, UR5, URZ ;  /* 0x0000000504047290 */ /* 0x000fcc000fffe0ff */
[----:B------:R-:W-:-:S07]  /*12c0*/  IMAD.U32 R2, RZ, RZ, UR4 ;  /* 0x00000004ff027e24 */ /* 0x000fce000f8e00ff */
.L_x_17:
[----:B------:R-:W1:Y:S01]  /*12d0*/  S2UR UR36, SR_CTAID.Z ;  /* 0x00000000002479c3 */ /* 0x000e620000002700 */
[----:B------:R-:W-:Y:S01]  /*12e0*/  UISETP.GE.AND UP0, UPT, UR25, 0x1, UPT ;  /* 0x000000011900788c */ /* 0x000fe2000bf06270 */
[----:B------:R-:W-:-:S08]  /*12f0*/  UMOV UR30, 0x3 ;  /* 0x00000003001e7882 */ /* 0x000fd00000000000 */
[----:B------:R-:W-:Y:S05]  /*1300*/  BRA.U !UP0, `(.L_x_18) ;  /* 0x0000000108d47547 */ /* 0x000fea000b800000 */
[----:B------:R-:W2:Y:S01]  /*1310*/  LDCU.128 UR12, c[0x0][0xf10] ;  /* 0x0001e200ff0c77ac */ /* 0x000ea20008000c00 */
[----:B------:R-:W3:Y:S01]  /*1320*/  LDCU UR6, c[0x0][0x370] ;  /* 0x00006e00ff0677ac */ /* 0x000ee20008000800 */
[----:B------:R-:W4:Y:S01]  /*1330*/  LDCU UR5, c[0x0][0x374] ;  /* 0x00006e80ff0577ac */ /* 0x000f220008000800 */
[----:B------:R-:W1:Y:S01]  /*1340*/  LDCU UR26, c[0x0][0xf0c] ;  /* 0x0001e180ff1a77ac */ /* 0x000e620008000800 */
[----:B------:R-:W1:Y:S01]  /*1350*/  LDCU UR4, c[0x0][0xf20] ;  /* 0x0001e400ff0477ac */ /* 0x000e620008000800 */
[----:B------:R-:W1:Y:S01]  /*1360*/  LDCU.64 UR8, c[0x0][0xf28] ;  /* 0x0001e500ff0877ac */ /* 0x000e620008000a00 */
[----:B--2---:R-:W-:Y:S02]  /*1370*/  UISETP.NE.AND UP0, UPT, UR14, 0x1, UPT ;  /* 0x000000010e00788c */ /* 0x004fe4000bf05270 */
[----:B----4-:R-:W-:Y:S02]  /*1380*/  UIMAD.WIDE.U32 UR10, UR5, UR15, URZ ;  /* 0x0000000f050a72a5 */ /* 0x010fe4000f8e00ff */
[----:B---3--:R-:W-:-:S02]  /*1390*/  UIMAD.WIDE.U32 UR18, UR6, UR12, URZ ;  /* 0x0000000c061272a5 */ /* 0x008fc4000f8e00ff */
[----:B-1----:R-:W-:Y:S02]  /*13a0*/  UISETP.NE.AND UP1, UPT, UR26, 0x1, UPT ;  /* 0x000000011a00788c */ /* 0x002fe4000bf25270 */
[----:B------:R-:W-:Y:S01]  /*13b0*/  UISETP.NE.AND UP2, UPT, UR25, 0x1, UPT ;  /* 0x000000011900788c */ /* 0x000fe2000bf45270 */
[----:B------:R-:W-:Y:S02]  /*13c0*/  UMOV UR10, UR11 ;  /* 0x0000000b000a7c82 */ /* 0x000fe40008000000 */
[----:B------:R-:W-:Y:S01]  /*13d0*/  UMOV UR18, UR19 ;  /* 0x0000001300127c82 */ /* 0x000fe20008000000 */
[----:B------:R-:W-:Y:S02]  /*13e0*/  @UP0 USHF.R.U32.HI UR5, URZ, UR4, UR10 ;  /* 0x00000004ff050299 */ /* 0x000fe4000801160a */
[----:B------:R-:W-:Y:S02]  /*13f0*/  UIMAD.WIDE.U32 UR22, UR24, UR15, URZ ;  /* 0x0000000f181672a5 */ /* 0x000fe4000f8e00ff */
[----:B------:R-:W-:-:S02]  /*1400*/  UIMAD.WIDE.U32 UR10, UR5, UR8, URZ ;  /* 0x00000008050a72a5 */ /* 0x000fc4000f8e00ff */
[----:B------:R-:W-:Y:S02]  /*1410*/  @UP1 USHF.R.U32.HI UR6, URZ, UR13, UR18 ;  /* 0x0000000dff061299 */ /* 0x000fe40008011612 */
[----:B------:R-:W-:Y:S02]  /*1420*/  UIMAD.WIDE.U32 UR16, UR20, UR12, URZ ;  /* 0x0000000c141072a5 */ /* 0x000fe4000f8e00ff */
[----:B------:R-:W-:Y:S01]  /*1430*/  UIMAD.WIDE.U32 UR18, UR6, UR8, URZ ;  /* 0x00000008061272a5 */ /* 0x000fe2000f8e00ff */
[----:B------:R-:W-:Y:S01]  /*1440*/  UMOV UR22, UR23 ;  /* 0x0000001700167c82 */ /* 0x000fe20008000000 */
[----:B------:R-:W-:Y:S01]  /*1450*/  UMOV UR10, UR11 ;  /* 0x0000000b000a7c82 */ /* 0x000fe20008000000 */
[----:B------:R-:W-:Y:S02]  /*1460*/  USHF.R.U32.HI UR22, URZ, UR4, UR22 ;  /* 0x00000004ff167299 */ /* 0x000fe40008011616 */
[----:B------:R-:W-:Y:S02]  /*1470*/  @UP2 USHF.R.U32.HI UR5, URZ, UR9, UR10 ;  /* 0x00000009ff052299 */ /* 0x000fe4000801160a */
[----:B------:R-:W-:Y:S01]  /*1480*/  UMOV UR7, UR19 ;  /* 0x0000001300077c82 */ /* 0x000fe20008000000 */
[----:B------:R-:W-:Y:S01]  /*1490*/  UMOV UR16, UR17 ;  /* 0x0000001100107c82 */ /* 0x000fe20008000000 */
[----:B------:R-:W-:-:S02]  /*14a0*/  @UP2 USHF.R.U32.HI UR6, URZ, UR9, UR7 ;  /* 0x00000009ff062299 */ /* 0x000fc40008011607 */
[----:B------:R-:W-:Y:S02]  /*14b0*/  USHF.R.U32.HI UR13, URZ, UR13, UR16 ;  /* 0x0000000dff0d7299 */ /* 0x000fe40008011610 */
[----:B------:R-:W-:Y:S02]  /*14c0*/  USEL UR4, UR24, UR22, !UP0 ;  /* 0x0000001618047287 */ /* 0x000fe4000c000000 */
[----:B------:R-:W-:Y:S02]  /*14d0*/  UIMAD UR7, UR5, UR25, URZ ;  /* 0x00000019050772a4 */ /* 0x000fe4000f8e02ff */
[----:B------:R-:W-:Y:S02]  /*14e0*/  USEL UR5, UR20, UR13, !UP1 ;  /* 0x0000000d14057287 */ /* 0x000fe4000c800000 */
[----:B------:R-:W-:Y:S02]  /*14f0*/  UIMAD UR12, UR6, UR25, URZ ;  /* 0x00000019060c72a4 */ /* 0x000fe4000f8e02ff */
[----:B------:R-:W-:-:S02]  /*1500*/  UISETP.GE.AND UP0, UPT, UR4, UR7, UPT ;  /* 0x000000070400728c */ /* 0x000fc4000bf06270 */
[----:B------:R-:W-:Y:S02]  /*1510*/  UIMAD.WIDE.U32 UR10, UR4, UR8, URZ ;  /* 0x00000008040a72a5 */ /* 0x000fe4000f8e00ff */
[----:B------:R-:W-:Y:S02]  /*1520*/  UISETP.GE.OR UP0, UPT, UR5, UR12, UP0 ;  /* 0x0000000c0500728c */ /* 0x000fe40008706670 */
[----:B------:R-:W-:Y:S02]  /*1530*/  UIMAD.WIDE.U32 UR12, UR5, UR8, URZ ;  /* 0x00000008050c72a5 */ /* 0x000fe4000f8e00ff */
[----:B------:R-:W-:Y:S01]  /*1540*/  UIADD3 UR10, UPT, UPT, -UR4, URZ, URZ ;  /* 0x000000ff040a7290 */ /* 0x000fe2000fffe1ff */
[----:B------:R-:W-:Y:S01]  /*1550*/  UMOV UR8, UR11 ;  /* 0x0000000b00087c82 */ /* 0x000fe20008000000 */
[----:B------:R-:W-:Y:S02]  /*1560*/  UIADD3 UR11, UPT, UPT, -UR5, URZ, URZ ;  /* 0x000000ff050b7290 */ /* 0x000fe4000fffe1ff */
[----:B------:R-:W-:-:S03]  /*1570*/  USHF.R.U32.HI UR8, URZ, UR9, UR8 ;  /* 0x00000009ff087299 */ /* 0x000fc60008011608 */
[----:B------:R-:W-:Y:S01]  /*1580*/  @!UP0 UMOV UR7, UR13 ;  /* 0x0000000d00078c82 */ /* 0x000fe20008000000 */
[----:B------:R-:W-:Y:S02]  /*1590*/  UIMAD UR24, UR14, UR10, UR24 ;  /* 0x0000000a0e1872a4 */ /* 0x000fe4000f8e0218 */
[----:B------:R-:W-:Y:S02]  /*15a0*/  USEL UR8, UR4, UR8, !UP2 ;  /* 0x0000000804087287 */ /* 0x000fe4000d000000 */
[----:B------:R-:W-:Y:S02]  /*15b0*/  @!UP0 USHF.R.U32.HI UR7, URZ, UR9, UR7 ;  /* 0x00000009ff078299 */ /* 0x000fe40008011607 */
[----:B------:R-:W-:Y:S02]  /*15c0*/  UIADD3 UR9, UPT, UPT, -UR8, URZ, URZ ;  /* 0x000000ff08097290 */ /* 0x000fe4000fffe1ff */
[----:B------:R-:W-:Y:S02]  /*15d0*/  @!UP0 USEL UR7, UR5, UR7, !UP2 ;  /* 0x0000000705078287 */ /* 0x000fe4000d000000 */
[----:B------:R-:W-:-:S02]  /*15e0*/  UIMAD UR9, UR25, UR9, UR4 ;  /* 0x00000009190972a4 */ /* 0x000fc4000f8e0204 */
[----:B------:R-:W-:Y:S02]  /*15f0*/  @!UP0 UIADD3 UR8, UPT, UPT, UR8, -UR7, URZ ;  /* 0x8000000708088290 */ /* 0x000fe4000fffe0ff */
[----:B------:R-:W-:Y:S02]  /*1600*/  @!UP0 UIMAD UR6, UR9, UR6, UR7 ;  /* 0x00000006090682a4 */ /* 0x000fe4000f8e0207 */
[----:B------:R-:W-:Y:S02]  /*1610*/  @!UP0 UIMAD UR4, UR8, UR25, UR5 ;  /* 0x00000019080482a4 */ /* 0x000fe4000f8e0205 */
[----:B------:R-:W-:Y:S02]  /*1620*/  UIMAD UR20, UR26, UR11, UR20 ;  /* 0x0000000b1a1472a4 */ /* 0x000fe4000f8e0214 */
[----:B------:R-:W-:Y:S01]  /*1630*/  UIMAD UR24, UR4, UR14, UR24 ;  /* 0x0000000e041872a4 */ /* 0x000fe2000f8e0218 */
[----:B------:R-:W-:Y:S02]  /*1640*/  @!UP0 UMOV UR5, UR6 ;  /* 0x0000000600058c82 */ /* 0x000fe40008000000 */
[----:B------:R-:W-:-:S12]  /*1650*/  UIMAD UR20, UR5, UR26, UR20 ;  /* 0x0000001a051472a4 */ /* 0x000fd8000f8e0214 */
.L_x_18:
[----:B------:R-:W-:Y:S02]  /*1660*/  UISETP.NE.AND UP0, UPT, UR28, 0x1, UPT ;  /* 0x000000011c00788c */ /* 0x000fe4000bf05270 */
[----:B------:R-:W-:Y:S02]  /*1670*/  ULOP3.LUT UR47, UR47, 0xffff, URZ, 0xc0, !UPT ;  /* 0x0000ffff2f2f7892 */ /* 0x000fe4000f8ec0ff */
[----:B------:R-:W-:Y:S02]  /*1680*/  ULOP3.LUT UR46, UR46, 0xffff, URZ, 0xc0, !UPT ;  /* 0x0000ffff2e2e7892 */ /* 0x000fe4000f8ec0ff */
[----:B------:R-:W-:Y:S02]  /*1690*/  UISETP.NE.AND UP1, UPT, UR21, 0x2, UPT ;  /* 0x000000021500788c */ /* 0x000fe4000bf25270 */
[----:B------:R-:W-:Y:S02]  /*16a0*/  ULOP3.LUT UR49, UR49, 0x2000, URZ, 0xc0, !UPT ;  /* 0x0000200031317892 */ /* 0x000fe4000f8ec0ff */
[----:B------:R-:W-:-:S02]  /*16b0*/  ULOP3.LUT UR48, UR48, 0x4000, URZ, 0xc0, !UPT ;  /* 0x0000400030307892 */ /* 0x000fc4000f8ec0ff */
[----:B------:R-:W-:Y:S02]  /*16c0*/  ULOP3.LUT UR54, UR54, 0x400, URZ, 0xc0, !UPT ;  /* 0x0000040036367892 */ /* 0x000fe4000f8ec0ff */
[----:B------:R-:W-:Y:S02]  /*16d0*/  ULOP3.LUT UR29, UR29, 0x800, URZ, 0xc0, !UPT ;  /* 0x000008001d1d7892 */ /* 0x000fe4000f8ec0ff */
[----:B------:R-:W-:Y:S02]  /*16e0*/  USHF.L.U32 UR47, UR31, UR47, URZ ;  /* 0x0000002f1f2f7299 */ /* 0x000fe400080006ff */
[----:B------:R-:W-:Y:S01]  /*16f0*/  USHF.L.U32 UR46, UR30, UR46, URZ ;  /* 0x0000002e1e2e7299 */ /* 0x000fe200080006ff */
[----:B------:R-:W-:Y:S11]  /*1700*/  BRA.U UP0, `(.L_x_19) ;  /* 0x0000000100447547 */ /* 0x000ff6000b800000 */
[----:B------:R-:W2:Y:S01]  /*1710*/  LDCU.128 UR8, c[0x0][0xf10] ;  /* 0x0001e200ff0877ac */ /* 0x000ea20008000c00 */
[----:B------:R-:W3:Y:S01]  /*1720*/  LDCU UR12, c[0x0][0xf0c] ;  /* 0x0001e180ff0c77ac */ /* 0x000ee20008000800 */
[----:B------:R-:W4:Y:S01]  /*1730*/  LDCU UR13, c[0x0][0xf20] ;  /* 0x0001e400ff0d77ac */ /* 0x000f220008000800 */
[----:B--2---:R-:W-:Y:S02]  /*1740*/  UIMAD.WIDE.U32 UR6, UR20, UR8, URZ ;  /* 0x00000008140672a5 */ /* 0x004fe4000f8e00ff */
[----:B------:R-:W-:Y:S02]  /*1750*/  UIMAD.WIDE.U32 UR4, UR24, UR11, URZ ;  /* 0x0000000b180472a5 */ /* 0x000fe4000f8e00ff */
[----:B---3--:R-:W-:Y:S02]  /*1760*/  UISETP.NE.AND UP2, UPT, UR12, 0x1, UPT ;  /* 0x000000010c00788c */ /* 0x008fe4000bf45270 */
[----:B------:R-:W-:Y:S01]  /*1770*/  UISETP.NE.AND UP0, UPT, UR10, 0x1, UPT ;  /* 0x000000010a00788c */ /* 0x000fe2000bf05270 */
[----:B------:R-:W-:-:S02]  /*1780*/  UMOV UR6, UR7 ;  /* 0x0000000700067c82 */ /* 0x000fc40008000000 */
[----:B------:R-:W-:Y:S01]  /*1790*/  UMOV UR4, UR5 ;  /* 0x0000000500047c82 */ /* 0x000fe20008000000 */
[----:B------:R-:W-:Y:S02]  /*17a0*/  USHF.R.U32.HI UR9, URZ, UR9, UR6 ;  /* 0x00000009ff097299 */ /* 0x000fe40008011606 */
[----:B----4-:R-:W-:Y:S02]  /*17b0*/  USHF.R.U32.HI UR4, URZ, UR13, UR4 ;  /* 0x0000000dff047299 */ /* 0x010fe40008011604 */
[----:B------:R-:W-:Y:S02]  /*17c0*/  USEL UR5, UR20, UR9, !UP2 ;  /* 0x0000000914057287 */ /* 0x000fe4000d000000 */
[----:B------:R-:W-:-:S04]  /*17d0*/  USEL UR4, UR24, UR4, !UP0 ;  /* 0x0000000418047287 */ /* 0x000fc8000c000000 */
[----:B------:R-:W-:Y:S02]  /*17e0*/  UIADD3 UR6, UPT, UPT, UR5, -UR4, URZ ;  /* 0x8000000405067290 */ /* 0x000fe4000fffe0ff */
[----:B------:R-:W-:Y:S02]  /*17f0*/  UIADD3 UR4, UPT, UPT, -UR5, UR4, URZ ;  /* 0x0000000405047290 */ /* 0x000fe4000fffe1ff */
[----:B------:R-:W-:Y:S02]  /*1800*/  UIMAD UR24, UR6, UR10, UR24 ;  /* 0x0000000a061872a4 */ /* 0x000fe4000f8e0218 */
[----:B------:R-:W-:-:S12]  /*1810*/  UIMAD UR20, UR4, UR12, UR20 ;  /* 0x0000000c041472a4 */ /* 0x000fd8000f8e0214 */
.L_x_19:
[----:B------:R-:W-:Y:S05]  /*1820*/  BRA.U !UP5, `(.L_x_20) ;  /* 0x000000010d0c7547 */ /* 0x000fea000b800000 */
[----:B------:R-:W-:Y:S01]  /*1830*/  UCGABAR_WAIT ;  /* 0x0000000000007dc7 */ /* 0x000fe20008000000 */
[----:B------:R-:W-:Y:S01]  /*1840*/  CCTL.IVALL ;  /* 0x00000000ff00798f */ /* 0x000fe20002000000 */
[----:B------:R-:W-:Y:S05]  /*1850*/  BRA `(.L_x_21) ;  /* 0x0000000000047947 */ /* 0x000fea0003800000 */
.L_x_20:
[----:B------:R-:W-:Y:S06]  /*1860*/  BAR.SYNC.DEFER_BLOCKING 0x0 ;  /* 0x0000000000007b1d */ /* 0x000fec0000010000 */
.L_x_21:
[----:B------:R-:W-:Y:S05]  /*1870*/  BRA.U UP1, `(.L_x_22) ;  /* 0x00000015015c7547 */ /* 0x000fea000b800000 */
[----:B------:R-:W2:Y:S01]  /*1880*/  LDCU UR7, c[0x0][0x38c] ;  /* 0x00007180ff0777ac */ /* 0x000ea20008000800 */
[----:B------:R-:W-:Y:S01]  /*1890*/  PLOP3.LUT P2, PT, PT, PT, UP3, 0x80, 0x8 ;  /* 0x000000000008781c */ /* 0x000fe20003f4f038 */
[----:B------:R-:W-:Y:S01]  /*18a0*/  IMAD.MOV.U32 R12, RZ, RZ, 0x1 ;  /* 0x00000001ff0c7424 */ /* 0x000fe200078e00ff */
[----:B------:R-:W-:Y:S01]  /*18b0*/  ISETP.EQ.OR P3, PT, R0, RZ, P4 ;  /* 0x000000ff0000720c */ /* 0x000fe20002762670 */
[----:B------:R-:W-:Y:S01]  /*18c0*/  UMOV UR14, 0x400 ;  /* 0x00000400000e7882 */ /* 0x000fe20000000000 */
[----:B------:R-:W-:Y:S01]  /*18d0*/  USHF.L.U32 UR5, UR27, 0x6, URZ ;  /* 0x000000061b057899 */ /* 0x000fe200080006ff */
[----:B------:R-:W-:Y:S01]  /*18e0*/  PLOP3.LUT P2, PT, P2, PT, PT, 0x8, 0x80 ;  /* 0x000000000080781c */ /* 0x000fe2000174e170 */
[----:B------:R-:W-:Y:S01]  /*18f0*/  UISETP.NE.AND UP1, UPT, UR21, URZ, UPT ;  /* 0x000000ff1500728c */ /* 0x000fe2000bf25270 */
[----:B------:R-:W-:Y:S01]  /*1900*/  CS2R R10, SRZ ;  /* 0x00000000000a7805 */ /* 0x000fe2000001ff00 */
[----:B------:R-:W-:Y:S01]  /*1910*/  ULEA UR14, UR61, UR14, 0x18 ;  /* 0x0000000e3d0e7291 */ /* 0x000fe2000f8ec0ff */
[----:B------:R-:W-:Y:S01]  /*1920*/  IMAD.MOV.U32 R9, RZ, RZ, RZ ;  /* 0x000000ffff097224 */ /* 0x000fe200078e00ff */
[----:B------:R-:W3:Y:S01]  /*1930*/  LDCU UR60, c[0x0][0x370] ;  /* 0x00006e00ff3c77ac */ /* 0x000ee20008000800 */
[----:B------:R-:W-:Y:S01]  /*1940*/  IMAD.MOV.U32 R8, RZ, RZ, 0x1 ;  /* 0x00000001ff087424 */ /* 0x000fe200078e00ff */
[----:B------:R-:W4:Y:S01]  /*1950*/  LDCU.64 UR42, c[0x0][0x348] ;  /* 0x00006900ff2a77ac */ /* 0x000f220008000a00 */
[----:B--2---:R-:W-:-:S02]  /*1960*/  UIADD3 UR6, UPT, UPT, UR7, 0xff, URZ ;  /* 0x000000ff07067890 */ /* 0x004fc4000fffe0ff */
[----:B------:R-:W-:Y:S02]  /*1970*/  UIADD3 UR66, UPT, UPT, UR7, 0x1fe, URZ ;  /* 0x000001fe07427890 */ /* 0x000fe4000fffe0ff */
[----:B------:R-:W-:Y:S01]  /*1980*/  USHF.R.S32.HI UR4, URZ, 0x1f, UR6 ;  /* 0x0000001fff047899 */ /* 0x000fe20008011406 */
[----:B------:R-:W2:Y:S03]  /*1990*/  LDCU UR59, c[0x0][0x374] ;  /* 0x00006e80ff3b77ac */ /* 0x000ea60008000800 */
[----:B------:R-:W-:Y:S02]  /*19a0*/  ULEA.HI UR4, UR4, UR6, URZ, 0x8 ;  /* 0x0000000604047291 */ /* 0x000fe4000f8f40ff */
[----:B------:R-:W-:Y:S02]  /*19b0*/  UIADD3 UR6, UPT, UPT, UR7, -0x1, URZ ;  /* 0xffffffff07067890 */ /* 0x000fe4000fffe0ff */
[----:B------:R-:W-:-:S02]  /*19c0*/  USHF.R.S32.HI UR63, URZ, 0x8, UR4 ;  /* 0x00000008ff3f7899 */ /* 0x000fc40008011404 */
[----:B------:R-:W-:Y:S02]  /*19d0*/  UISETP.GE.U32.AND UP2, UPT, UR6, -0x1ff, UPT ;  /* 0xfffffe010600788c */ /* 0x000fe4000bf46070 */
[----:B------:R-:W-:Y:S02]  /*19e0*/  UISETP.LT.U32.AND UP0, UPT, UR63, 0x3, UPT ;  /* 0x000000033f00788c */ /* 0x000fe4000bf01070 */
[----:B------:R-:W-:Y:S02]  /*19f0*/  ULOP3.LUT UR64, UR5, 0x40, URZ, 0xe2, !UPT ;  /* 0x0000004005407892 */ /* 0x000fe4000f8ee2ff */
[----:B------:R-:W-:Y:S02]  /*1a00*/  USEL UR62, UR63, 0x3, UP0 ;  /* 0x000000033f3e7887 */ /* 0x000fe40008000000 */
[----:B------:R-:W-:Y:S02]  /*1a10*/  USEL UR44, UR68, 0x2, UP1 ;  /* 0x00000002442c7887 */ /* 0x000fe40008800000 */
[----:B------:R-:W-:-:S02]  /*1a20*/  UIADD3 UR37, UPT, UPT, UR62, -0x1, URZ ;  /* 0xffffffff3e257890 */ /* 0x000fc4000fffe0ff */
[----:B------:R-:W-:Y:S02]  /*1a30*/  @UP2 UIADD3 UR37, UPT, UPT, UR62, URZ, URZ ;  /* 0x000000ff3e252290 */ /* 0x000fe4000fffe0ff */
[----:B------:R-:W-:Y:S02]  /*1a40*/  UIADD3 UR56, UPT, UPT, UR14, 0x2c400, UR54 ;  /* 0x0002c4000e387890 */ /* 0x000fe4000fffe036 */
[----:B------:R-:W-:Y:S02]  /*1a50*/  UIADD3 UR55, UPT, UPT, UR14, 0x2dc00, UR29 ;  /* 0x0002dc000e377890 */ /* 0x000fe4000fffe01d */
[----:B------:R-:W-:Y:S02]  /*1a60*/  UIADD3 UR65, UPT, UPT, UR63, -UR62, URZ ;  /* 0x8000003e3f417290 */ /* 0x000fe4000fffe0ff */
[----:B------:R-:W-:Y:S01]  /*1a70*/  UIADD3 UR37, UPT, UPT, UR37, 0x1, URZ ;  /* 0x0000000125257890 */ /* 0x000fe2000fffe0ff */
[----:B--234-:R-:W-:-:S11]  /*1a80*/  UMOV UR15, URZ ;  /* 0x000000ff000f7c82 */ /* 0x01cfd60008000000 */
.L_x_46:
[----:B------:R-:W-:-:S09]  /*1a90*/  UISETP.NE.AND UP0, UPT, UR61, URZ, UPT ;  /* 0x000000ff3d00728c */ /* 0x000fd2000bf05270 */
[----:B-1-3--:R-:W-:Y:S05]  /*1aa0*/  BRA.U UP0, `(.L_x_23) ;  /* 0x0000000100287547 */ /* 0x00afea000b800000 */
[----:B------:R-:W-:Y:S02]  /*1ab0*/  LEA R0, R9, UR14, 0x3 ;  /* 0x0000000e09007c11 */ /* 0x000fe4000f8e18ff */
[----:B------:R-:W-:-:S04]  /*1ac0*/  SHF.L.U32 R3, R8, 0x1f, RZ ;  /* 0x0000001f08037819 */ /* 0x000fc800000006ff */
[----:B------:R-:W2:Y:S02]  /*1ad0*/  SYNCS.PHASECHK.TRANS64.TRYWAIT P0, [R0+URZ+0xc0], R3 ;  /* 0x0000c003000075a7 */ /* 0x000ea400080011ff */
[----:B--2---:R-:W-:Y:S05]  /*1ae0*/  @!P0 BRA `(.L_x_24) ;  /* 0x0000011400148947 */ /* 0x004fea0003800000 */
.L_x_195:
[----:B------:R3:W-:Y:S01]  /*1af0*/  SYNCS.ARRIVE.TRANS64.A1T0 RZ, [R0+URZ+0xb0], RZ ;  /* 0x0000b0ff00ff79a7 */ /* 0x0007e200081000ff */
[----:B------:R-:W-:-:S05]  /*1b00*/  VIADD R9, R9, 0x1 ;  /* 0x0000000109097836 */ /* 0x000fca0000000000 */
[----:B------:R-:W-:-:S04]  /*1b10*/  ISETP.NE.AND P0, PT, R9, 0x2, PT ;  /* 0x000000020900780c */ /* 0x000fc80003f05270 */
[----:B--2---:R-:W-:Y:S02]  /*1b20*/  SEL R3, RZ, 0x1, P0 ;  /* 0x00000001ff037807 */ /* 0x004fe40000000000 */
[----:B------:R-:W-:Y:S02]  /*1b30*/  SEL R9, R9, RZ, P0 ;  /* 0x000000ff09097207 */ /* 0x000fe40000000000 */
[----:B------:R-:W-:Y:S02]  /*1b40*/  LOP3.LUT R8, R8, R3, RZ, 0x3c, !PT ;  /* 0x0000000308087212 */ /* 0x000fe400078e3cff */
.L_x_23:
[----:B------:R-:W-:Y:S01]  /*1b50*/  ULEA UR4, UR15, UR14, 0x3 ;  /* 0x0000000e0f047291 */ /* 0x000fe2000f8e18ff */
[----:B---3--:R-:W-:Y:S01]  /*1b60*/  SHF.L.U32 R0, R12, 0x1f, RZ ;  /* 0x0000001f0c007819 */ /* 0x008fe200000006ff */
[----:B------:R-:W-:Y:S02]  /*1b70*/  UISETP.GE.U32.AND UP0, UPT, UR66, 0x1ff, UPT ;  /* 0x000001ff4200788c */ /* 0x000fe4000bf06070 */
[----:B------:R-:W-:Y:S02]  /*1b80*/  ULEA UR27, UR24, UR67, 0x1 ;  /* 0x00000043181b7291 */ /* 0x000fe4000f8e08ff */
[----:B------:R-:W-:Y:S02]  /*1b90*/  USHF.L.U32 UR11, UR24, 0x1, URZ ;  /* 0x00000001180b7899 */ /* 0x000fe400080006ff */
[----:B------:R-:W-:Y:S01]  /*1ba0*/  ULEA UR35, UR20, UR64, 0x7 ;  /* 0x0000004014237291 */ /* 0x000fe2000f8e38ff */
[----:B------:R2:W3:Y:S01]  /*1bb0*/  SYNCS.PHASECHK.TRANS64.TRYWAIT P1, [UR4+0x18], R0 ;  /* 0x00001800ff0075a7 */ /* 0x0004e20008021104 */
[----:B------:R-:W-:Y:S01]  /*1bc0*/  USHF.L.U32 UR27, UR27, 0x7, URZ ;  /* 0x000000071b1b7899 */ /* 0x000fe200080006ff */
[----:B------:R-:W-:Y:S01]  /*1bd0*/  UMOV UR7, URZ ;  /* 0x000000ff00077c82 */ /* 0x000fe20008000000 */
[----:B------:R-:W-:Y:S10]  /*1be0*/  BRA.U !UP0, `(.L_x_25) ;  /* 0x0000000508207547 */ /* 0x000ff4000b800000 */
[----:B------:R-:W-:Y:S01]  /*1bf0*/  UMOV UR6, URZ ;  /* 0x000000ff00067c82 */ /* 0x000fe20008000000 */
[----:B------:R-:W-:-:S05]  /*1c00*/  UMOV UR4, UR15 ;  /* 0x0000000f00047c82 */ /* 0x000fca0008000000 */
.L_x_33:
[----:B------:R-:W-:Y:S01]  /*1c10*/  ULEA UR33, UR4, UR14, 0x3 ;  /* 0x0000000e04217291 */ /* 0x000fe2000f8e18ff */
[----:B---3--:R-:W-:Y:S01]  /*1c20*/  @!P4 MOV R2, 0xd800 ;  /* 0x0000d8000002c802 */ /* 0x008fe20000000f00 */
[----:B-123--:R-:W-:Y:S10]  /*1c30*/  @P1 BRA `(.L_x_26) ;  /* 0x00000000000c1947 */ /* 0x00eff40003800000 */
[----:B------:R-:W-:-:S04]  /*1c40*/  SHF.L.U32 R3, R12, 0x1f, RZ ;  /* 0x0000001f0c037819 */ /* 0x000fc800000006ff */
[----:B------:R-:W3:Y:S02]  /*1c50*/  SYNCS.PHASECHK.TRANS64.TRYWAIT P0, [UR33+0x18], R3 ;  /* 0x00001803ff0075a7 */ /* 0x000ee40008001121 */
[----:B---3--:R-:W-:Y:S05]  /*1c60*/  @!P0 BRA `(.L_x_27) ;  /* 0x0000011000c88947 */ /* 0x008fea0003800000 */
.L_x_26:
[----:B------:R3:W-:Y:S01]  /*1c70*/  @!P4 SYNCS.ARRIVE.TRANS64 RZ, [UR33], R2 ;  /* 0x00000002ffffc9a7 */ /* 0x0007e20008000021 */
[----:B------:R-:W-:-:S04]  /*1c80*/  ULOP3.LUT UR5, UR44, 0x2, URZ, 0xfc, !UPT ;  /* 0x000000022c057892 */ /* 0x000fc8000f8efcff */
[----:B------:R-:W-:-:S09]  /*1c90*/  UISETP.NE.AND UP0, UPT, UR5, 0x2, UPT ;  /* 0x000000020500788c */ /* 0x000fd2000bf05270 */
[----:B------:R-:W-:Y:S05]  /*1ca0*/  BRA.U UP0, `(.L_x_28) ;  /* 0x0000000100047547 */ /* 0x000fea000b800000 */
[----:B-1----:R-:W-:Y:S05]  /*1cb0*/  BPT.TRAP 0x1 ;  /* 0x000000040000795c */ /* 0x002fea0000300000 */
.L_x_28:
[----:B------:R-:W-:Y:S04]  /*1cc0*/  BSSY.RECONVERGENT B0, `(.L_x_29) ;  /* 0x0000003000007945 */ /* 0x000fe80003800200 */
[----:B------:R-:W-:Y:S05]  /*1cd0*/  @P3 BRA `(.L_x_30) ;  /* 0x0000000000043947 */ /* 0x000fea0003800000 */
[----:B-1----:R-:W-:Y:S05]  /*1ce0*/  BPT.TRAP 0x1 ;  /* 0x000000040000795c */ /* 0x002fea0000300000 */
.L_x_30:
[----:B-1----:R-:W-:Y:S05]  /*1cf0*/  BSYNC.RECONVERGENT B0 ;  /* 0x0000000000007941 */ /* 0x002fea0003800200 */
.L_x_29:
[----:B------:R-:W-:Y:S01]  /*1d00*/  UIADD3 UR5, UPT, UPT, UR4, 0x1, URZ ;  /* 0x0000000104057890 */ /* 0x000fe2000fffe0ff */
[----:B------:R-:W-:Y:S01]  /*1d10*/  BSSY.RECONVERGENT B0, `(.L_x_31) ;  /* 0x0000030000007945 */ /* 0x000fe20003800200 */
[----:B------:R-:W-:Y:S02]  /*1d20*/  ELECT P0, URZ, PT ;  /* 0x0000000000ff782f */ /* 0x000fe40003800000 */
[----:B------:R-:W-:-:S04]  /*1d30*/  UISETP.NE.AND UP0, UPT, UR5, 0x3, UPT ;  /* 0x000000030500788c */ /* 0x000fc8000bf05270 */
[----:B------:R-:W-:Y:S02]  /*1d40*/  USEL UR7, URZ, 0x1, UP0 ;  /* 0x00000001ff077887 */ /* 0x000fe40008000000 */
[----:B------:R-:W-:-:S04]  /*1d50*/  USEL UR15, UR5, URZ, UP0 ;  /* 0x000000ff050f7287 */ /* 0x000fc80008000000 */
[----:B------:R-:W-:Y:S01]  /*1d60*/  ULEA UR5, UR15, UR14, 0x3 ;  /* 0x0000000e0f057291 */ /* 0x000fe2000f8e18ff */
[----:B------:R-:W-:-:S04]  /*1d70*/  LOP3.LUT R12, R12, UR7, RZ, 0x3c, !PT ;  /* 0x000000070c0c7c12 */ /* 0x000fc8000f8e3cff */
[----:B--2---:R-:W-:-:S04]  /*1d80*/  SHF.L.U32 R0, R12, 0x1f, RZ ;  /* 0x0000001f0c007819 */ /* 0x004fc800000006ff */
[----:B------:R1:W2:Y:S01]  /*1d90*/  SYNCS.PHASECHK.TRANS64.TRYWAIT P1, [UR5+0x18], R0 ;  /* 0x00001800ff0075a7 */ /* 0x0002a20008021105 */
[----:B------:R-:W-:Y:S05]  /*1da0*/  @!P0 BRA `(.L_x_32) ;  /* 0x0000000000988947 */ /* 0x000fea0003800000 */
[----:B------:R-:W-:Y:S02]  /*1db0*/  ULEA UR32, UR4, UR49, 0xe ;  /* 0x0000003104207291 */ /* 0x000fe4000f8e70ff */
[----:B------:R-:W-:Y:S02]  /*1dc0*/  UIADD3 UR40, UP3, UPT, UR42, 0x80, URZ ;  /* 0x000000802a287890 */ /* 0x000fe4000ff7e0ff */
[----:B------:R-:W-:Y:S02]  /*1dd0*/  ULEA UR24, UR4, UR48, 0xf ;  /* 0x0000003004187291 */ /* 0x000fe4000f8e78ff */
[----:B------:R-:W-:Y:S02]  /*1de0*/  UIADD3 UR38, UP2, UPT, UR42, 0x180, URZ ;  /* 0x000001802a267890 */ /* 0x000fe4000ff5e0ff */
[----:B------:R-:W-:Y:S02]  /*1df0*/  USHF.L.U32 UR12, UR6, 0x2, URZ ;  /* 0x00000002060c7899 */ /* 0x000fe400080006ff */
[----:B------:R-:W-:-:S02]  /*1e00*/  ULEA UR16, UR4, UR54, 0xb ;  /* 0x0000003604107291 */ /* 0x000fc4000f8e58ff */
[----:B------:R-:W-:Y:S02]  /*1e10*/  UIADD3 UR30, UP1, UPT, UR42, 0x280, URZ ;  /* 0x000002802a1e7890 */ /* 0x000fe4000ff3e0ff */
[----:B------:R-:W-:Y:S02]  /*1e20*/  ULEA UR8, UR4, UR29, 0xc ;  /* 0x0000001d04087291 */ /* 0x000fe4000f8e60ff */
[----:B------:R-:W-:Y:S02]  /*1e30*/  UIADD3 UR22, UP0, UPT, UR42, 0x380, URZ ;  /* 0x000003802a167890 */ /* 0x000fe4000ff1e0ff */
[----:B------:R-:W-:Y:S02]  /*1e40*/  USHF.L.U32 UR34, UR6, 0x8, URZ ;  /* 0x0000000806227899 */ /* 0x000fe400080006ff */
[----:B------:R-:W-:Y:S02]  /*1e50*/  UIADD3.X UR41, UPT, UPT, URZ, UR43, URZ, UP3, !UPT ;  /* 0x0000002bff297290 */ /* 0x000fe40009ffe4ff */
[----:B------:R-:W-:-:S02]  /*1e60*/  UIADD3 UR32, UPT, UPT, UR14, 0x8400, UR32 ;  /* 0x000084000e207890 */ /* 0x000fc4000fffe020 */
[----:B------:R-:W-:Y:S02]  /*1e70*/  UPRMT UR7, URZ, 0x5410, UR47 ;  /* 0x00005410ff077896 */ /* 0x000fe4000800002f */
[----:B------:R-:W-:Y:S02]  /*1e80*/  UIADD3.X UR39, UPT, UPT, URZ, UR43, URZ, UP2, !UPT ;  /* 0x0000002bff277290 */ /* 0x000fe400097fe4ff */
[----:B------:R-:W-:Y:S02]  /*1e90*/  UIADD3 UR24, UPT, UPT, UR14, 0x14400, UR24 ;  /* 0x000144000e187890 */ /* 0x000fe4000fffe018 */
[----:B------:R-:W-:Y:S02]  /*1ea0*/  UPRMT UR5, URZ, 0x5410, UR46 ;  /* 0x00005410ff057896 */ /* 0x000fe4000800002e */
[----:B------:R-:W-:Y:S02]  /*1eb0*/  UIADD3.X UR31, UPT, UPT, URZ, UR43, URZ, UP1, !UPT ;  /* 0x0000002bff1f7290 */ /* 0x000fe40008ffe4ff */
[----:B------:R-:W-:-:S02]  /*1ec0*/  ULOP3.LUT UR19, UR12, 0x2, UR61, 0xf8, !UPT ;  /* 0x000000020c137892 */ /* 0x000fc4000f8ef83d */
[----:B------:R-:W-:Y:S02]  /*1ed0*/  UIADD3 UR16, UPT, UPT, UR14, 0x2c400, UR16 ;  /* 0x0002c4000e107890 */ /* 0x000fe4000fffe010 */
[----:B------:R-:W-:Y:S02]  /*1ee0*/  UIADD3.X UR23, UPT, UPT, URZ, UR43, URZ, UP0, !UPT ;  /* 0x0000002bff177290 */ /* 0x000fe400087fe4ff */
[----:B------:R-:W-:Y:S02]  /*1ef0*/  ULEA.HI UR12, UR29, UR12, URZ, 0x16 ;  /* 0x0000000c1d0c7291 */ /* 0x000fe4000f8fb0ff */
[----:B------:R-:W-:Y:S01]  /*1f00*/  UIADD3 UR8, UPT, UPT, UR14, 0x2dc00, UR8 ;  /* 0x0002dc000e087890 */ /* 0x000fe2000fffe008 */
[----:B------:R-:W-:Y:S01]  /*1f10*/  UMOV UR50, 0x0 ;  /* 0x0000000000327882 */ /* 0x000fe20000000000 */
[----:B------:R-:W-:Y:S01]  /*1f20*/  UMOV UR51, 0x10000000 ;  /* 0x1000000000337882 */ /* 0x000fe20000000000 */
[----:B------:R-:W-:Y:S01]  /*1f30*/  UMOV UR25, UR33 ;  /* 0x0000002100197c82 */ /* 0x000fe20008000000 */
[----:B------:R-:W-:Y:S01]  /*1f40*/  UMOV UR28, UR36 ;  /* 0x00000024001c7c82 */ /* 0x000fe20008000000 */
[----:B------:R-:W-:Y:S01]  /*1f50*/  UMOV UR18, URZ ;  /* 0x000000ff00127c82 */ /* 0x000fe20008000000 */
[----:B------:R-:W-:Y:S01]  /*1f60*/  UMOV UR26, UR34 ;  /* 0x00000022001a7c82 */ /* 0x000fe20008000000 */
[----:B------:R-:W-:Y:S01]  /*1f70*/  UMOV UR17, UR33 ;  /* 0x0000002100117c82 */ /* 0x000fe20008000000 */
[----:B------:R-:W-:Y:S01]  /*1f80*/  UMOV UR21, UR36 ;  /* 0x0000002400157c82 */ /* 0x000fe20008000000 */
[----:B------:R4:W-:Y:S01]  /*1f90*/  UTMALDG.3D.MULTICAST [UR32], [UR40], UR7, desc[UR50] ;  /* 0x00003220280073b4 */ /* 0x0009e20008011807 */
[----:B------:R-:W-:Y:S01]  /*1fa0*/  UMOV UR9, UR33 ;  /* 0x0000002100097c82 */ /* 0x000fe20008000000 */
[----:B------:R-:W-:Y:S01]  /*1fb0*/  UMOV UR13, UR36 ;  /* 0x00000024000d7c82 */ /* 0x000fe20008000000 */
[----:B------:R-:W-:Y:S01]  /*1fc0*/  UMOV UR10, UR18 ;  /* 0x00000012000a7c82 */ /* 0x000fe20008000000 */
[----:B------:R4:W-:Y:S01]  /*1fd0*/  UTMALDG.3D.MULTICAST [UR24], [UR38], UR5, desc[UR50] ;  /* 0x00003218260073b4 */ /* 0x0009e20008011805 */
[----:B------:R4:W-:Y:S01]  /*1fe0*/  UTMALDG.4D.MULTICAST [UR16], [UR30], UR7, desc[UR50] ;  /* 0x000032101e0073b4 */ /* 0x0009e20008019807 */
[----:B------:R4:W-:Y:S02]  /*1ff0*/  UTMALDG.4D.MULTICAST [UR8], [UR22], UR5, desc[UR50] ;  /* 0x00003208160073b4 */ /* 0x0009e40008019805 */
[----:B----4-:R-:W-:Y:S01]  /*2000*/  NOP ;  /* 0x0000000000007918 */ /* 0x010fe20000000000 */
.L_x_32:
[----:B------:R-:W-:Y:S05]  /*2010*/  BSYNC.RECONVERGENT B0 ;  /* 0x0000000000007941 */ /* 0x000fea0003800200 */
.L_x_31:
[----:B------:R-:W-:Y:S01]  /*2020*/  UIADD3 UR6, UPT, UPT, UR6, 0x1, URZ ;  /* 0x0000000106067890 */ /* 0x000fe2000fffe0ff */
[----:B------:R-:W-:Y:S01]  /*2030*/  UMOV UR4, UR15 ;  /* 0x0000000f00047c82 */ /* 0x000fe20008000000 */
[----:B------:R-:W-:Y:S02]  /*2040*/  UMOV UR7, UR37 ;  /* 0x0000002500077c82 */ /* 0x000fe40008000000 */
[----:B------:R-:W-:-:S09]  /*2050*/  UISETP.NE.AND UP0, UPT, UR6, UR37, UPT ;  /* 0x000000250600728c */ /* 0x000fd2000bf05270 */
[----:B------:R-:W-:Y:S05]  /*2060*/  BRA.U UP0, `(.L_x_33) ;  /* 0xfffffff900e87547 */ /* 0x000fea000b83ffff */
.L_x_25:
[----:B------:R-:W-:Y:S01]  /*2070*/  ULEA UR4, UR15, UR14, 0x3 ;  /* 0x0000000e0f047291 */ /* 0x000fe2000f8e18ff */
[----:B-12---:R-:W-:Y:S01]  /*2080*/  SHF.L.U32 R0, R12, 0x1f, RZ ;  /* 0x0000001f0c007819 */ /* 0x006fe200000006ff */
[----:B------:R-:W-:Y:S01]  /*2090*/  @!P2 SYNCS.ARRIVE.TRANS64.A1T0 RZ, [UR14+0x78], RZ ;  /* 0x000078ffffffa9a7 */ /* 0x000fe2000810000e */
[----:B------:R-:W-:-:S06]  /*20a0*/  UISETP.GT.AND UP0, UPT, UR63, UR62, UPT ;  /* 0x0000003e3f00728c */ /* 0x000fcc000bf04270 */
[----:B---3--:R1:W2:Y:S03]  /*20b0*/  SYNCS.PHASECHK.TRANS64.TRYWAIT P1, [UR4+0x18], R0 ;  /* 0x00001800ff0075a7 */ /* 0x0082a60008021104 */
[----:B------:R-:W-:Y:S05]  /*20c0*/  BRA.U !UP0, `(.L_x_34) ;  /* 0x0000000508147547 */ /* 0x000fea000b800000 */
[----:B------:R-:W-:Y:S01]  /*20d0*/  UIADD3 UR50, UPT, UPT, UR65, UR7, URZ ;  /* 0x0000000741327290 */ /* 0x000fe2000fffe0ff */
[----:B------:R-:W-:-:S11]  /*20e0*/  UMOV UR5, UR15 ;  /* 0x0000000f00057c82 */ /* 0x000fd60008000000 */
.L_x_42:
[----:B------:R-:W-:Y:S01]  /*20f0*/  ULEA UR33, UR5, UR14, 0x3 ;  /* 0x0000000e05217291 */ /* 0x000fe2000f8e18ff */
[----:B--2---:R-:W-:Y:S01]  /*2100*/  @!P4 MOV R2, 0xd800 ;  /* 0x0000d8000002c802 */ /* 0x004fe20000000f00 */
[----:B--23--:R-:W-:Y:S10]  /*2110*/  @P1 BRA `(.L_x_35) ;  /* 0x00000000000c1947 */ /* 0x00cff40003800000 */
[----:B------:R-:W-:-:S04]  /*2120*/  SHF.L.U32 R3, R12, 0x1f, RZ ;  /* 0x0000001f0c037819 */ /* 0x000fc800000006ff */
[----:B------:R-:W2:Y:S02]  /*2130*/  SYNCS.PHASECHK.TRANS64.TRYWAIT P0, [UR33+0x18], R3 ;  /* 0x00001803ff0075a7 */ /* 0x000ea40008001121 */
[----:B--2---:R-:W-:Y:S05]  /*2140*/  @!P0 BRA `(.L_x_36) ;  /* 0x0000010c00a88947 */ /* 0x004fea0003800000 */
.L_x_35:
[----:B------:R2:W-:Y:S01]  /*2150*/  @!P4 SYNCS.ARRIVE.TRANS64 RZ, [UR33], R2 ;  /* 0x00000002ffffc9a7 */ /* 0x0005e20008000021 */
[----:B------:R-:W-:-:S04]  /*2160*/  ULOP3.LUT UR4, UR44, 0x2, URZ, 0xfc, !UPT ;  /* 0x000000022c047892 */ /* 0x000fc8000f8efcff */
[----:B------:R-:W-:-:S09]  /*2170*/  UISETP.NE.AND UP0, UPT, UR4, 0x2, UPT ;  /* 0x000000020400788c */ /* 0x000fd2000bf05270 */
[----:B------:R-:W-:Y:S05]  /*2180*/  BRA.U UP0, `(.L_x_37) ;  /* 0x0000000100047547 */ /* 0x000fea000b800000 */
[----:B------:R-:W-:Y:S05]  /*2190*/  BPT.TRAP 0x1 ;  /* 0x000000040000795c */ /* 0x000fea0000300000 */
.L_x_37:
[----:B------:R-:W-:Y:S04]  /*21a0*/  BSSY.RECONVERGENT B0, `(.L_x_38) ;  /* 0x0000003000007945 */ /* 0x000fe80003800200 */
[----:B------:R-:W-:Y:S05]  /*21b0*/  @P3 BRA `(.L_x_39) ;  /* 0x0000000000043947 */ /* 0x000fea0003800000 */
[----:B------:R-:W-:Y:S05]  /*21c0*/  BPT.TRAP 0x1 ;  /* 0x000000040000795c */ /* 0x000fea0000300000 */
.L_x_39:
[----:B------:R-:W-:Y:S05]  /*21d0*/  BSYNC.RECONVERGENT B0 ;  /* 0x0000000000007941 */ /* 0x000fea0003800200 */
.L_x_38:
        /* <DEDUP_REMOVED lines=8> */
[----:B-1----:R-:W-:-:S04]  /*2260*/  SHF.L.U32 R0, R12, 0x1f, RZ ;  /* 0x0000001f0c007819 */ /* 0x002fc800000006ff */
[----:B------:R1:W3:Y:S01]  /*2270*/  SYNCS.PHASECHK.TRANS64.TRYWAIT P1, [UR4+0x18], R0 ;  /* 0x00001800ff0075a7 */ /* 0x0002e20008021104 */
[----:B------:R-:W-:Y:S05]  /*2280*/  @!P0 BRA `(.L_x_41) ;  /* 0x0000000000908947 */ /* 0x000fea0003800000 */
[----:B------:R-:W-:Y:S02]  /*2290*/  ULEA UR32, UR5, UR49, 0xe ;  /* 0x0000003105207291 */ /* 0x000fe4000f8e70ff */
[----:B------:R-:W-:Y:S02]  /*22a0*/  UIADD3 UR30, UP3, UPT, UR42, 0x80, URZ ;  /* 0x000000802a1e7890 */ /* 0x000fe4000ff7e0ff */
[----:B------:R-:W-:Y:S02]  /*22b0*/  ULEA UR24, UR5, UR48, 0xf ;  /* 0x0000003005187291 */ /* 0x000fe4000f8e78ff */
[----:B------:R-:W-:Y:S02]  /*22c0*/  UIADD3 UR22, UP2, UPT, UR42, 0x180, URZ ;  /* 0x000001802a167890 */ /* 0x000fe4000ff5e0ff */
[----:B------:R-:W-:Y:S02]  /*22d0*/  USHF.L.U32 UR12, UR7, 0x2, URZ ;  /* 0x00000002070c7899 */ /* 0x000fe400080006ff */
[----:B------:R-:W-:-:S02]  /*22e0*/  UIADD3 UR38, UP1, UPT, UR42, 0x280, URZ ;  /* 0x000002802a267890 */ /* 0x000fc4000ff3e0ff */
[----:B------:R-:W-:Y:S02]  /*22f0*/  UIADD3 UR40, UP0, UPT, UR42, 0x380, URZ ;  /* 0x000003802a287890 */ /* 0x000fe4000ff1e0ff */
[----:B------:R-:W-:Y:S02]  /*2300*/  USHF.L.U32 UR34, UR7, 0x8, URZ ;  /* 0x0000000807227899 */ /* 0x000fe400080006ff */
[----:B------:R-:W-:Y:S02]  /*2310*/  UIADD3.X UR31, UPT, UPT, URZ, UR43, URZ, UP3, !UPT ;  /* 0x0000002bff1f7290 */ /* 0x000fe40009ffe4ff */
[----:B------:R-:W-:Y:S02]  /*2320*/  UIADD3 UR32, UPT, UPT, UR14, 0x8400, UR32 ;  /* 0x000084000e207890 */ /* 0x000fe4000fffe020 */
[----:B------:R-:W-:Y:S02]  /*2330*/  UPRMT UR4, URZ, 0x5410, UR47 ;  /* 0x00005410ff047896 */ /* 0x000fe4000800002f */
[----:B------:R-:W-:-:S02]  /*2340*/  UIADD3.X UR23, UPT, UPT, URZ, UR43, URZ, UP2, !UPT ;  /* 0x0000002bff177290 */ /* 0x000fc400097fe4ff */
[----:B------:R-:W-:Y:S02]  /*2350*/  UIADD3 UR24, UPT, UPT, UR14, 0x14400, UR24 ;  /* 0x000144000e187890 */ /* 0x000fe4000fffe018 */
[----:B------:R-:W-:Y:S02]  /*2360*/  UPRMT UR6, URZ, 0x5410, UR46 ;  /* 0x00005410ff067896 */ /* 0x000fe4000800002e */
[----:B------:R-:W-:Y:S02]  /*2370*/  ULEA UR16, UR5, UR56, 0xb ;  /* 0x0000003805107291 */ /* 0x000fe4000f8e58ff */
[----:B------:R-:W-:Y:S02]  /*2380*/  UIADD3.X UR39, UPT, UPT, URZ, UR43, URZ, UP1, !UPT ;  /* 0x0000002bff277290 */ /* 0x000fe40008ffe4ff */
[----:B------:R-:W-:Y:S02]  /*2390*/  ULOP3.LUT UR19, UR12, 0x2, UR61, 0xf8, !UPT ;  /* 0x000000020c137892 */ /* 0x000fe4000f8ef83d */
[----:B------:R-:W-:-:S02]  /*23a0*/  ULEA UR8, UR5, UR55, 0xc ;  /* 0x0000003705087291 */ /* 0x000fc4000f8e60ff */
[----:B------:R-:W-:Y:S02]  /*23b0*/  ULEA.HI UR12, UR29, UR12, URZ, 0x16 ;  /* 0x0000000c1d0c7291 */ /* 0x000fe4000f8fb0ff */
[----:B------:R-:W-:Y:S01]  /*23c0*/  UIADD3.X UR41, UPT, UPT, URZ, UR43, URZ, UP0, !UPT ;  /* 0x0000002bff297290 */ /* 0x000fe200087fe4ff */
        /* <DEDUP_REMOVED lines=16> */
.L_x_41:
[----:B------:R-:W-:Y:S05]  /*24d0*/  BSYNC.RECONVERGENT B0 ;  /* 0x0000000000007941 */ /* 0x000fea0003800200 */
.L_x_40:
[----:B------:R-:W-:Y:S01]  /*24e0*/  UIADD3 UR7, UPT, UPT, UR7, 0x1, URZ ;  /* 0x0000000107077890 */ /* 0x000fe2000fffe0ff */
[----:B------:R-:W-:-:S03]  /*24f0*/  UMOV UR5, UR15 ;  /* 0x0000000f00057c82 */ /* 0x000fc60008000000 */
[----:B------:R-:W-:-:S09]  /*2500*/  UISETP.NE.AND UP0, UPT, UR7, UR50, UPT ;  /* 0x000000320700728c */ /* 0x000fd2000bf05270 */
[----:B------:R-:W-:Y:S05]  /*2510*/  BRA.U UP0, `(.L_x_42) ;  /* 0xfffffff900f47547 */ /* 0x000fea000b83ffff */
.L_x_34:
[C---:B------:R-:W-:Y:S01]  /*2520*/  LEA R3, R11.reuse, UR14, 0x3 ;  /* 0x0000000e0b037c11 */ /* 0x040fe2000f8e18ff */
[----:B------:R-:W-:Y:S01]  /*2530*/  NOP ;  /* 0x0000000000007918 */ /* 0x000fe20000000000 */
[----:B-1----:R-:W-:Y:S02]  /*2540*/  SHF.L.U32 R0, R10, 0x1f, RZ ;  /* 0x0000001f0a007819 */ /* 0x002fe400000006ff */
[----:B------:R-:W-:Y:S02]  /*2550*/  LEA R5, R11, UR14, 0x4 ;  /* 0x0000000e0b057c11 */ /* 0x000fe4000f8e20ff */
[----:B------:R-:W1:Y:S02]  /*2560*/  SYNCS.PHASECHK.TRANS64.TRYWAIT P0, [R3+URZ+0x80], R0 ;  /* 0x00008000030075a7 */ /* 0x000e6400080011ff */
[----:B-1----:R-:W-:Y:S05]  /*2570*/  @!P0 BRA `(.L_x_43) ;  /* 0x0000010800b48947 */ /* 0x002fea0003800000 */
.L_x_198:
[----:B------:R-:W4:Y:S01]  /*2580*/  LDS.128 R4, [R5+0xe0] ;  /* 0x0000e00005047984 */ /* 0x000f220000000c00 */
[----:B------:R-:W-:Y:S01]  /*2590*/  UISETP.GE.AND UP0, UPT, UR45, 0x1, UPT ;  /* 0x000000012d00788c */ /* 0x000fe2000bf06270 */
[----:B------:R-:W-:Y:S01]  /*25a0*/  @!PT LDS RZ, [RZ] ;  /* 0x00000000fffff984 */ /* 0x000fe20000000800 */
[----:B------:R-:W-:Y:S01]  /*25b0*/  @!PT LDS RZ, [RZ] ;  /* 0x00000000fffff984 */ /* 0x000fe20000000800 */
[----:B------:R-:W-:Y:S01]  /*25c0*/  @!PT LDS RZ, [RZ] ;  /* 0x00000000fffff984 */ /* 0x000fe20000000800 */
[----:B------:R-:W-:Y:S01]  /*25d0*/  @!PT LDS RZ, [RZ] ;  /* 0x00000000fffff984 */ /* 0x000fe20000000800 */
[----:B------:R1:W-:Y:S06]  /*25e0*/  MEMBAR.ALL.CTA ;  /* 0x0000000000007992 */ /* 0x0003ec0000008000 */
[----:B-1----:R-:W1:Y:S01]  /*25f0*/  FENCE.VIEW.ASYNC.S ;  /* 0x00000000000073c6 */ /* 0x002e620000000000 */
[----:B----4-:R-:W-:-:S13]  /*2600*/  LOP3.LUT P0, RZ, R6, 0x1, RZ, 0xc0, !PT ;  /* 0x0000000106ff7812 */ /* 0x010fda000780c0ff */
[----:B-1----:R-:W-:Y:S01]  /*2610*/  VOTEU.ANY UP1, P0 ;  /* 0x0000000000ff7886 */ /* 0x002fe20000020100 */
[----:B------:R-:W-:-:S13]  /*2620*/  PLOP3.LUT P0, PT, PT, PT, UP1, 0x80, 0x8 ;  /* 0x000000000008781c */ /* 0x000fda0003f0f018 */
[----:B------:R-:W-:Y:S02]  /*2630*/  @P0 LOP3.LUT R0, R5, 0xffff, RZ, 0xc0, !PT ;  /* 0x0000ffff05000812 */ /* 0x000fe400078ec0ff */
[----:B--2---:R-:W-:Y:S02]  /*2640*/  @P0 MOV R2, R4 ;  /* 0x0000000400020202 */ /* 0x004fe40000000f00 */
[----:B------:R-:W-:Y:S01]  /*2650*/  @P0 R2UR UR5, R0 ;  /* 0x00000000000502ca */ /* 0x000fe200000e0000 */
[----:B------:R-:W-:Y:S01]  /*2660*/  VIADD R0, R3, 0x90 ;  /* 0x0000009003007836 */ /* 0x000fe20000000000 */
[----:B------:R-:W-:Y:S02]  /*2670*/  @P0 SHF.R.U32.HI R4, RZ, 0x10, R5 ;  /* 0x00000010ff040819 */ /* 0x000fe40000011605 */
[----:B------:R-:W-:Y:S02]  /*2680*/  @P0 R2UR UR6, R2 ;  /* 0x00000000020602ca */ /* 0x000fe400000e0000 */
[----:B------:R-:W-:-:S02]  /*2690*/  PRMT R0, RZ, 0x654, R0 ;  /* 0x00000654ff007816 */ /* 0x000fc40000000000 */
[----:B------:R-:W-:Y:S02]  /*26a0*/  @P0 R2UR UR4, R4 ;  /* 0x00000000040402ca */ /* 0x000fe400000e0000 */
[----:B------:R1:W-:Y:S03]  /*26b0*/  SYNCS.ARRIVE.TRANS64.RED.A1T0 RZ, [R0+URZ], RZ ;  /* 0x000000ff00ff79a7 */ /* 0x0003e600081004ff */
[----:B------:R-:W-:-:S04]  /*26c0*/  @UP1 UMOV UR57, UR5 ;  /* 0x0000000500391c82 */ /* 0x000fc80008000000 */
[----:B------:R-:W-:-:S04]  /*26d0*/  @UP1 UMOV UR58, UR6 ;  /* 0x00000006003a1c82 */ /* 0x000fc80008000000 */
[----:B------:R-:W-:Y:S01]  /*26e0*/  @UP1 UMOV UR36, UR4 ;  /* 0x0000000400241c82 */ /* 0x000fe20008000000 */
[----:B------:R-:W-:Y:S05]  /*26f0*/  BRA.U !UP0, `(.L_x_44) ;  /* 0x0000000108d47547 */ /* 0x000fea000b800000 */
[----:B------:R-:W2:Y:S01]  /*2700*/  LDCU.128 UR16, c[0x0][0xf10] ;  /* 0x0001e200ff1077ac */ /* 0x000ea20008000c00 */
[----:B------:R-:W4:Y:S01]  /*2710*/  LDCU UR23, c[0x0][0xf20] ;  /* 0x0001e400ff1777ac */ /* 0x000f220008000800 */
[----:B------:R-:W3:Y:S01]  /*2720*/  LDCU UR22, c[0x0][0xf0c] ;  /* 0x0001e180ff1677ac */ /* 0x000ee20008000800 */
[----:B------:R-:W1:Y:S01]  /*2730*/  LDCU.64 UR8, c[0x0][0xf28] ;  /* 0x0001e500ff0877ac */ /* 0x000e620008000a00 */
[----:B------:R-:W-:Y:S02]  /*2740*/  UISETP.NE.AND UP3, UPT, UR45, 0x1, UPT ;  /* 0x000000012d00788c */ /* 0x000fe4000bf65270 */
[----:B--2---:R-:W-:Y:S02]  /*2750*/  UIMAD.WIDE.U32 UR6, UR59, UR19, URZ ;  /* 0x000000133b0672a5 */ /* 0x004fe4000f8e00ff */
[----:B------:R-:W-:Y:S02]  /*2760*/  UIMAD.WIDE.U32 UR4, UR60, UR16, URZ ;  /* 0x000000103c0472a5 */ /* 0x000fe4000f8e00ff */
[----:B------:R-:W-:-:S02]  /*2770*/  UISETP.NE.AND UP0, UPT, UR18, 0x1, UPT ;  /* 0x000000011200788c */ /* 0x000fc4000bf05270 */
[----:B------:R-:W-:Y:S01]  /*2780*/  UIMAD.WIDE.U32 UR20, UR57, UR19, URZ ;  /* 0x00000013391472a5 */ /* 0x000fe2000f8e00ff */
[----:B------:R-:W-:Y:S02]  /*2790*/  UMOV UR6, UR7 ;  /* 0x0000000700067c82 */ /* 0x000fe40008000000 */
[----:B------:R-:W-:Y:S01]  /*27a0*/  UMOV UR4, UR5 ;  /* 0x0000000500047c82 */ /* 0x000fe20008000000 */
[----:B----4-:R-:W-:Y:S02]  /*27b0*/  USHF.R.U32.HI UR6, URZ, UR23, UR6 ;  /* 0x00000017ff067299 */ /* 0x010fe40008011606 */
[----:B---3--:R-:W-:Y:S02]  /*27c0*/  UISETP.NE.AND UP2, UPT, UR22, 0x1, UPT ;  /* 0x000000011600788c */ /* 0x008fe4000bf45270 */
[----:B------:R-:W-:Y:S02]  /*27d0*/  USHF.R.U32.HI UR4, URZ, UR17, UR4 ;  /* 0x00000011ff047299 */ /* 0x000fe40008011604 */
[----:B------:R-:W-:-:S02]  /*27e0*/  USEL UR5, UR59, UR6, !UP0 ;  /* 0x000000063b057287 */ /* 0x000fc4000c000000 */
[----:B------:R-:W-:Y:S02]  /*27f0*/  USEL UR6, UR60, UR4, !UP2 ;  /* 0x000000043c067287 */ /* 0x000fe4000d000000 */
[----:B-1----:R-:W-:Y:S01]  /*2800*/  UIMAD.WIDE.U32 UR10, UR5, UR8, URZ ;  /* 0x00000008050a72a5 */ /* 0x002fe2000f8e00ff */
[----:B------:R-:W-:Y:S01]  /*2810*/  UMOV UR4, UR21 ;  /* 0x0000001500047c82 */ /* 0x000fe20008000000 */
[----:B------:R-:W-:Y:S02]  /*2820*/  UIMAD.WIDE.U32 UR12, UR58, UR16, URZ ;  /* 0x000000103a0c72a5 */ /* 0x000fe4000f8e00ff */
[----:B------:R-:W-:-:S03]  /*2830*/  UIMAD.WIDE.U32 UR20, UR6, UR8, URZ ;  /* 0x00000008061472a5 */ /* 0x000fc6000f8e00ff */
[----:B------:R-:W-:Y:S01]  /*2840*/  UMOV UR10, UR11 ;  /* 0x0000000b000a7c82 */ /* 0x000fe20008000000 */
[----:B------:R-:W-:Y:S02]  /*2850*/  USHF.R.U32.HI UR4, URZ, UR23, UR4 ;  /* 0x00000017ff047299 */ /* 0x000fe40008011604 */
[----:B------:R-:W-:Y:S01]  /*2860*/  @UP3 USHF.R.U32.HI UR5, URZ, UR9, UR10 ;  /* 0x00000009ff053299 */ /* 0x000fe2000801160a */
[----:B------:R-:W-:Y:S01]  /*2870*/  UMOV UR12, UR13 ;  /* 0x0000000d000c7c82 */ /* 0x000fe20008000000 */
[----:B------:R-:W-:Y:S01]  /*2880*/  UMOV UR20, UR21 ;  /* 0x0000001500147c82 */ /* 0x000fe20008000000 */
[----:B------:R-:W-:Y:S02]  /*2890*/  USHF.R.U32.HI UR17, URZ, UR17, UR12 ;  /* 0x00000011ff117299 */ /* 0x000fe4000801160c */
[----:B------:R-:W-:Y:S02]  /*28a0*/  USEL UR4, UR57, UR4, !UP0 ;  /* 0x0000000439047287 */ /* 0x000fe4000c000000 */
[----:B------:R-:W-:-:S02]  /*28b0*/  @UP3 USHF.R.U32.HI UR6, URZ, UR9, UR20 ;  /* 0x00000009ff063299 */ /* 0x000fc40008011614 */
[----:B------:R-:W-:Y:S02]  /*28c0*/  UIMAD UR7, UR45, UR5, URZ ;  /* 0x000000052d0772a4 */ /* 0x000fe4000f8e02ff */
[----:B------:R-:W-:Y:S02]  /*28d0*/  USEL UR5, UR58, UR17, !UP2 ;  /* 0x000000113a057287 */ /* 0x000fe4000d000000 */
[----:B------:R-:W-:Y:S02]  /*28e0*/  UIMAD UR10, UR45, UR6, URZ ;  /* 0x000000062d0a72a4 */ /* 0x000fe4000f8e02ff */
[----:B------:R-:W-:Y:S02]  /*28f0*/  UISETP.GE.AND UP0, UPT, UR4, UR7, UPT ;  /* 0x000000070400728c */ /* 0x000fe4000bf06270 */
[----:B------:R-:W-:Y:S02]  /*2900*/  UIMAD.WIDE.U32 UR12, UR4, UR8, URZ ;  /* 0x00000008040c72a5 */ /* 0x000fe4000f8e00ff */
[----:B------:R-:W-:-:S02]  /*2910*/  UISETP.GE.OR UP0, UPT, UR5, UR10, UP0 ;  /* 0x0000000a0500728c */ /* 0x000fc40008706670 */
        /* <DEDUP_REMOVED lines=19> */
.L_x_44:
[----:B------:R-:W2:Y:S02]  /*2a50*/  LDCU UR4, c[0x0][0xf30] ;  /* 0x0001e600ff0477ac */ /* 0x000ea40008000800 */
[----:B--2---:R-:W-:-:S09]  /*2a60*/  UISETP.NE.AND UP0, UPT, UR4, 0x1, UPT ;  /* 0x000000010400788c */ /* 0x004fd2000bf05270 */
[----:B------:R-:W-:Y:S05]  /*2a70*/  BRA.U UP0, `(.L_x_45) ;  /* 0x0000000100447547 */ /* 0x000fea000b800000 */
[----:B------:R-:W2:Y:S01]  /*2a80*/  LDCU.128 UR8, c[0x0][0xf10] ;  /* 0x0001e200ff0877ac */ /* 0x000ea20008000c00 */
[----:B------:R-:W4:Y:S01]  /*2a90*/  LDCU UR12, c[0x0][0xf0c] ;  /* 0x0001e180ff0c77ac */ /* 0x000f220008000800 */
[----:B------:R-:W1:Y:S01]  /*2aa0*/  LDCU UR13, c[0x0][0xf20] ;  /* 0x0001e400ff0d77ac */ /* 0x000e620008000800 */
[----:B--2---:R-:W-:Y:S02]  /*2ab0*/  UIMAD.WIDE.U32 UR6, UR58, UR8, URZ ;  /* 0x000000083a0672a5 */ /* 0x004fe4000f8e00ff */
[----:B------:R-:W-:Y:S02]  /*2ac0*/  UIMAD.WIDE.U32 UR4, UR57, UR11, URZ ;  /* 0x0000000b390472a5 */ /* 0x000fe4000f8e00ff */
[----:B----4-:R-:W-:Y:S02]  /*2ad0*/  UISETP.NE.AND UP2, UPT, UR12, 0x1, UPT ;  /* 0x000000010c00788c */ /* 0x010fe4000bf45270 */
[----:B------:R-:W-:Y:S01]  /*2ae0*/  UISETP.NE.AND UP0, UPT, UR10, 0x1, UPT ;  /* 0x000000010a00788c */ /* 0x000fe2000bf05270 */
[----:B------:R-:W-:-:S02]  /*2af0*/  UMOV UR6, UR7 ;  /* 0x0000000700067c82 */ /* 0x000fc40008000000 */
[----:B------:R-:W-:Y:S01]  /*2b00*/  UMOV UR4, UR5 ;  /* 0x0000000500047c82 */ /* 0x000fe20008000000 */
[----:B------:R-:W-:Y:S02]  /*2b10*/  USHF.R.U32.HI UR9, URZ, UR9, UR6 ;  /* 0x00000009ff097299 */ /* 0x000fe40008011606 */
[----:B-1----:R-:W-:Y:S02]  /*2b20*/  USHF.R.U32.HI UR4, URZ, UR13, UR4 ;  /* 0x0000000dff047299 */ /* 0x002fe40008011604 */
[----:B------:R-:W-:Y:S02]  /*2b30*/  USEL UR5, UR58, UR9, !UP2 ;  /* 0x000000093a057287 */ /* 0x000fe4000d000000 */
[----:B------:R-:W-:-:S04]  /*2b40*/  USEL UR4, UR57, UR4, !UP0 ;  /* 0x0000000439047287 */ /* 0x000fc8000c000000 */
[----:B------:R-:W-:Y:S02]  /*2b50*/  UIADD3 UR6, UPT, UPT, UR5, -UR4, URZ ;  /* 0x8000000405067290 */ /* 0x000fe4000fffe0ff */
[----:B------:R-:W-:Y:S02]  /*2b60*/  UIADD3 UR4, UPT, UPT, -UR5, UR4, URZ ;  /* 0x0000000405047290 */ /* 0x000fe4000fffe1ff */
[----:B------:R-:W-:Y:S02]  /*2b70*/  UIMAD UR57, UR6, UR10, UR57 ;  /* 0x0000000a063972a4 */ /* 0x000fe4000f8e0239 */
[----:B------:R-:W-:-:S12]  /*2b80*/  UIMAD UR58, UR4, UR12, UR58 ;  /* 0x0000000c043a72a4 */ /* 0x000fd8000f8e023a */
.L_x_45:
[----:B------:R-:W-:Y:S01]  /*2b90*/  VIADD R11, R11, 0x1 ;  /* 0x000000010b0b7836 */ /* 0x000fe20000000000 */
[----:B------:R-:W-:Y:S02]  /*2ba0*/  R2UR UR5, R179 ;  /* 0x00000000b30572ca */ /* 0x000fe400000e0000 */
[----:B------:R-:W-:Y:S02]  /*2bb0*/  R2UR UR4, R180 ;  /* 0x00000000b40472ca */ /* 0x000fe400000e0000 */
[C---:B------:R-:W-:Y:S02]  /*2bc0*/  ISETP.NE.AND P0, PT, R11.reuse, 0x2, PT ;  /* 0x000000020b00780c */ /* 0x040fe40003f05270 */
[----:B------:R-:W-:Y:S02]  /*2bd0*/  PLOP3.LUT P2, PT, PT, PT, PT, 0x80, 0x8 ;  /* 0x000000000008781c */ /* 0x000fe40003f4f070 */
[----:B------:R-:W-:Y:S02]  /*2be0*/  SEL R3, RZ, 0x1, P0 ;  /* 0x00000001ff037807 */ /* 0x000fe40000000000 */
[----:B------:R-:W-:-:S02]  /*2bf0*/  SEL R11, R11, RZ, P0 ;  /* 0x000000ff0b0b7207 */ /* 0x000fc40000000000 */
[----:B------:R-:W-:Y:S01]  /*2c00*/  LOP3.LUT R10, R10, R3, RZ, 0x3c, !PT ;  /* 0x000000030a0a7212 */ /* 0x000fe200078e3cff */
[----:B------:R-:W-:Y:S02]  /*2c10*/  UIADD3 UR24, UPT, UPT, UR57, UR5, URZ ;  /* 0x0000000539187290 */ /* 0x000fe4000fffe0ff */
[----:B------:R-:W-:Y:S01]  /*2c20*/  UIADD3 UR20, UPT, UPT, UR58, UR4, URZ ;  /* 0x000000043a147290 */ /* 0x000fe2000fffe0ff */
[----:B------:R-:W-:Y:S11]  /*2c30*/  BRA.U UP1, `(.L_x_46) ;  /* 0xffffffed01947547 */ /* 0x000ff6000b83ffff */
[----:B------:R-:W-:Y:S01]  /*2c40*/  UIADD3 UR14, UPT, UPT, UR14, 0x18, URZ ;  /* 0x000000180e0e7890 */ /* 0x000fe2000fffe0ff */
[----:B------:R-:W-:-:S03]  /*2c50*/  SHF.L.U32 R3, R12, 0x1f, RZ ;  /* 0x0000001f0c037819 */ /* 0x000fc600000006ff */
[----:B------:R-:W-:-:S09]  /*2c60*/  ULEA UR4, UR15, UR14, 0x3 ;  /* 0x0000000e0f047291 */ /* 0x000fd2000f8e18ff */
[----:B------:R-:W2:Y:S02]  /*2c70*/  SYNCS.PHASECHK.TRANS64.TRYWAIT P0, [UR4], R3 ;  /* 0x00000003ff0075a7 */ /* 0x000ea40008001104 */
[----:B--2---:R-:W-:Y:S05]  /*2c80*/  @!P0 BRA `(.L_x_47) ;  /* 0x0000010400048947 */ /* 0x004fea0003800000 */
.L_x_200:
[----:B------:R-:W-:-:S04]  /*2c90*/  UIADD3 UR4, UPT, UPT, UR15, 0x1, URZ ;  /* 0x000000010f047890 */ /* 0x000fc8000fffe0ff */
[----:B------:R-:W-:-:S04]  /*2ca0*/  UISETP.NE.AND UP0, UPT, UR4, 0x3, UPT ;  /* 0x000000030400788c */ /* 0x000fc8000bf05270 */
[----:B------:R-:W-:Y:S02]  /*2cb0*/  USEL UR6, URZ, 0x1, UP0 ;  /* 0x00000001ff067887 */ /* 0x000fe40008000000 */
[----:B------:R-:W-:-:S04]  /*2cc0*/  USEL UR4, UR4, URZ, UP0 ;  /* 0x000000ff04047287 */ /* 0x000fc80008000000 */
[----:B------:R-:W-:Y:S01]  /*2cd0*/  ULEA UR5, UR4, UR14, 0x3 ;  /* 0x0000000e04057291 */ /* 0x000fe2000f8e18ff */
[----:B------:R-:W-:-:S04]  /*2ce0*/  LOP3.LUT R12, R12, UR6, RZ, 0x3c, !PT ;  /* 0x000000060c0c7c12 */ /* 0x000fc8000f8e3cff */
[----:B-1----:R-:W-:-:S04]  /*2cf0*/  SHF.L.U32 R3, R12, 0x1f, RZ ;  /* 0x0000001f0c037819 */ /* 0x002fc800000006ff */
[----:B------:R-:W1:Y:S02]  /*2d00*/  SYNCS.PHASECHK.TRANS64.TRYWAIT P0, [UR5], R3 ;  /* 0x00000003ff0075a7 */ /* 0x000e640008001105 */
[----:B-1----:R-:W-:Y:S05]  /*2d10*/  @!P0 BRA `(.L_x_48) ;  /* 0x0000010000f88947 */ /* 0x002fea0003800000 */
.L_x_202:
[----:B------:R-:W-:-:S04]  /*2d20*/  UIADD3 UR4, UPT, UPT, UR4, 0x1, URZ ;  /* 0x0000000104047890 */ /* 0x000fc8000fffe0ff */
[----:B------:R-:W-:-:S04]  /*2d30*/  UISETP.NE.AND UP0, UPT, UR4, 0x3, UPT ;  /* 0x000000030400788c */ /* 0x000fc8000bf05270 */
[----:B------:R-:W-:Y:S02]  /*2d40*/  USEL UR5, URZ, 0x1, UP0 ;  /* 0x00000001ff057887 */ /* 0x000fe40008000000 */
[----:B------:R-:W-:-:S04]  /*2d50*/  USEL UR4, UR4, URZ, UP0 ;  /* 0x000000ff04047287 */ /* 0x000fc80008000000 */
[----:B------:R-:W-:Y:S01]  /*2d60*/  ULEA UR4, UR4, UR14, 0x3 ;  /* 0x0000000e04047291 */ /* 0x000fe2000f8e18ff */
[----:B-1----:R-:W-:-:S04]  /*2d70*/  LOP3.LUT R3, R12, UR5, RZ, 0x3c, !PT ;  /* 0x000000050c037c12 */ /* 0x002fc8000f8e3cff */
[----:B------:R-:W-:Y:S01]  /*2d80*/  SHF.L.U32 R3, R3, 0x1f, RZ ;  /* 0x0000001f03037819 */ /* 0x000fe200000006ff */
[----:B------:R-:W-:-:S07]  /*2d90*/  IMAD.U32 R0, RZ, RZ, UR4 ;  /* 0x00000004ff007e24 */ /* 0x000fce000f8e00ff */
.L_x_49:
[----:B-1----:R1:W2:Y:S02]  /*2da0*/  SYNCS.PHASECHK.TRANS64.TRYWAIT P0, [R0+URZ], R3 ;  /* 0x00000003000075a7 */ /* 0x0022a400080011ff */
[----:B--2---:R-:W-:Y:S05]  /*2db0*/  @!P0 NANOSLEEP.SYNCS 0x989680 ;  /* 0x009896800000895d */ /* 0x004fea0003900000 */
[----:B------:R-:W2:Y:S02]  /*2dc0*/  @!P0 SYNCS.PHASECHK.TRANS64 P0, [R0+URZ], R3 ;  /* 0x00000003000085a7 */ /* 0x000ea400080010ff */
[----:B--2---:R-:W-:Y:S05]  /*2dd0*/  @P0 EXIT ;  /* 0x000000000000094d */ /* 0x004fea0003800000 */
[----:B------:R-:W-:Y:S05]  /*2de0*/  BRA `(.L_x_49) ;  /* 0xfffffffc00ec7947 */ /* 0x000fea000383ffff */
.L_x_22:
[----:B------:R-:W-:-:S04]  /*2df0*/  UISETP.NE.AND UP0, UPT, UR61, URZ, UPT ;  /* 0x000000ff3d00728c */ /* 0x000fc8000bf05270 */
[----:B------:R-:W-:-:S09]  /*2e00*/  UISETP.NE.OR UP0, UPT, UR21, 0x1, UP0 ;  /* 0x000000011500788c */ /* 0x000fd20008705670 */
[----:B------:R-:W-:Y:S05]  /*2e10*/  BRA.U UP0, `(.L_x_50) ;  /* 0x0000000500487547 */ /* 0x000fea000b800000 */
[----:B------:R-:W-:Y:S01]  /*2e20*/  ISETP.GE.U32.AND P2, PT, R0, 0x4, PT ;  /* 0x000000040000780c */ /* 0x000fe20003f46070 */
[----:B------:R-:W-:Y:S01]  /*2e30*/  IMAD.MOV.U32 R12, RZ, RZ, 0x1 ;  /* 0x00000001ff0c7424 */ /* 0x000fe200078e00ff */
[----:B------:R-:W-:Y:S02]  /*2e40*/  CS2R R10, SRZ ;  /* 0x00000000000a7805 */ /* 0x000fe4000001ff00 */
[----:B------:R-:W-:Y:S01]  /*2e50*/  CS2R R8, SRZ ;  /* 0x0000000000087805 */ /* 0x000fe2000001ff00 */
[----:B------:R-:W-:Y:S01]  /*2e60*/  UMOV UR6, 0x400 ;  /* 0x0000040000067882 */ /* 0x000fe20000000000 */
[----:B------:R-:W-:Y:S01]  /*2e70*/  UMOV UR5, URZ ;  /* 0x000000ff00057c82 */ /* 0x000fe20008000000 */
[----:B------:R-:W-:-:S12]  /*2e80*/  ULEA UR6, UR61, UR6, 0x18 ;  /* 0x000000063d067291 */ /* 0x000fd8000f8ec0ff */
.L_x_54:
[----:B------:R-:W-:Y:S02]  /*2e90*/  LEA R2, R8, UR6, 0x3 ;  /* 0x0000000608027c11 */ /* 0x000fe4000f8e18ff */
[----:B------:R-:W-:-:S03]  /*2ea0*/  SHF.L.U32 R5, R9, 0x1f, RZ ;  /* 0x0000001f09057819 */ /* 0x000fc600000006ff */
[----:B------:R-:W-:Y:S01]  /*2eb0*/  VIADD R4, R2, 0xc0 ;  /* 0x000000c002047836 */ /* 0x000fe20000000000 */
[----:B------:R-:W2:Y:S02]  /*2ec0*/  SYNCS.PHASECHK.TRANS64.TRYWAIT P0, [R2+URZ+0xb0], R5 ;  /* 0x0000b005020075a7 */ /* 0x000ea400080011ff */
[----:B--2---:R-:W-:Y:S05]  /*2ed0*/  @!P0 BRA `(.L_x_51) ;  /* 0x0000010000a08947 */ /* 0x004fea0003800000 */
.L_x_203:
[----:B------:R-:W-:Y:S01]  /*2ee0*/  ULEA UR4, UR5, UR6, 0x3 ;  /* 0x0000000605047291 */ /* 0x000fe2000f8e18ff */
[----:B------:R-:W-:Y:S02]  /*2ef0*/  PRMT R4, RZ, 0x654, R4 ;  /* 0x00000654ff047816 */ /* 0x000fe40000000004 */
[----:B--2---:R-:W-:Y:S01]  /*2f00*/  SHF.L.U32 R5, R12, 0x1f, RZ ;  /* 0x0000001f0c057819 */ /* 0x004fe200000006ff */
[----:B------:R-:W-:Y:S01]  /*2f10*/  UIADD3 UR7, UPT, UPT, UR4, 0x80, URZ ;  /* 0x0000008004077890 */ /* 0x000fe2000fffe0ff */
[----:B------:R2:W-:Y:S05]  /*2f20*/  SYNCS.ARRIVE.TRANS64.RED.A1T0 RZ, [R4+URZ], RZ ;  /* 0x000000ff04ff79a7 */ /* 0x0005ea00081004ff */
[----:B------:R-:W-:Y:S01]  /*2f30*/  IMAD.U32 R7, RZ, RZ, UR7 ;  /* 0x00000007ff077e24 */ /* 0x000fe2000f8e00ff */
[----:B------:R-:W3:Y:S04]  /*2f40*/  SYNCS.PHASECHK.TRANS64.TRYWAIT P0, [UR4+0x90], R5 ;  /* 0x00009005ff0075a7 */ /* 0x000ee80008001104 */
[----:B------:R-:W-:Y:S01]  /*2f50*/  PRMT R6, R0, 0x654, R7 ;  /* 0x0000065400067816 */ /* 0x000fe20000000007 */
[----:B--2---:R-:W-:Y:S01]  /*2f60*/  @!P2 IMAD.MOV.U32 R4, RZ, RZ, 0x10 ;  /* 0x00000010ff04a424 */ /* 0x004fe200078e00ff */
[----:B---3--:R-:W-:Y:S06]  /*2f70*/  @!P0 BRA `(.L_x_52) ;  /* 0x00000100008c8947 */ /* 0x008fec0003800000 */
.L_x_205:
[----:B------:R-:W-:Y:S01]  /*2f80*/  ULEA UR8, UR5, UR6, 0x4 ;  /* 0x0000000605087291 */ /* 0x000fe2000f8e20ff */
[----:B------:R-:W-:Y:S01]  /*2f90*/  SEL R3, R6, R3, !P2 ;  /* 0x0000000306037207 */ /* 0x000fe20005000000 */
[----:B------:R-:W-:Y:S01]  /*2fa0*/  UIADD3 UR9, UPT, UPT, UR4, 0x80, URZ ;  /* 0x0000008004097890 */ /* 0x000fe2000fffe0ff */
[----:B--2---:R-:W-:Y:S01]  /*2fb0*/  LEA R2, R11, UR6, 0x3 ;  /* 0x000000060b027c11 */ /* 0x004fe2000f8e18ff */
[----:B------:R-:W-:Y:S01]  /*2fc0*/  UIADD3 UR8, UPT, UPT, UR8, 0xe0, URZ ;  /* 0x000000e008087890 */ /* 0x000fe2000fffe0ff */
[----:B------:R-:W-:Y:S01]  /*2fd0*/  SHF.L.U32 R5, R10, 0x1f, RZ ;  /* 0x0000001f0a057819 */ /* 0x000fe200000006ff */
[----:B------:R2:W-:Y:S01]  /*2fe0*/  @!P2 SYNCS.ARRIVE.TRANS64.RED RZ, [R3+URZ], R4 ;  /* 0x0000000403ffa9a7 */ /* 0x0005e200080004ff */
[----:B------:R-:W-:Y:S01]  /*2ff0*/  UIADD3 UR4, UPT, UPT, UR5, 0x1, URZ ;  /* 0x0000000105047890 */ /* 0x000fe2000fffe0ff */
[----:B------:R-:W-:-:S03]  /*3000*/  VIADD R8, R8, 0x1 ;  /* 0x0000000108087836 */ /* 0x000fc60000000000 */
[----:B------:R-:W-:Y:S02]  /*3010*/  UISETP.NE.AND UP0, UPT, UR4, 0x2, UPT ;  /* 0x000000020400788c */ /* 0x000fe4000bf05270 */
[----:B------:R-:W-:Y:S06]  /*3020*/  UGETNEXTWORKID.BROADCAST [UR8], [UR9] ;  /* 0x00000000080073ca */ /* 0x000fec0008000100 */
[----:B------:R-:W-:Y:S01]  /*3030*/  USEL UR7, URZ, 0x1, UP0 ;  /* 0x00000001ff077887 */ /* 0x000fe20008000000 */
[----:B------:R-:W-:Y:S01]  /*3040*/  ISETP.NE.AND P0, PT, R8, 0x2, PT ;  /* 0x000000020800780c */ /* 0x000fe20003f05270 */
[----:B------:R-:W-:Y:S01]  /*3050*/  USEL UR5, UR4, URZ, UP0 ;  /* 0x000000ff04057287 */ /* 0x000fe20008000000 */
[----:B------:R-:W3:Y:S03]  /*3060*/  SYNCS.PHASECHK.TRANS64.TRYWAIT P1, [R2+URZ+0x80], R5 ;  /* 0x00008005020075a7 */ /* 0x000ee600080211ff */
[----:B------:R-:W-:Y:S01]  /*3070*/  LOP3.LUT R12, R12, UR7, RZ, 0x3c, !PT ;  /* 0x000000070c0c7c12 */ /* 0x000fe2000f8e3cff */
[----:B--23--:R-:W-:Y:S07]  /*3080*/  @!P1 BRA `(.L_x_53) ;  /* 0x0000010000609947 */ /* 0x00cfee0003800000 */
.L_x_206:
[C---:B------:R-:W-:Y:S01]  /*3090*/  LEA R4, R11.reuse, UR6, 0x4 ;  /* 0x000000060b047c11 */ /* 0x040fe2000f8e20ff */
[----:B--2---:R-:W-:Y:S01]  /*30a0*/  VIADD R2, R2, 0x90 ;  /* 0x0000009002027836 */ /* 0x004fe20000000000 */
[----:B------:R-:W-:Y:S01]  /*30b0*/  SEL R8, R8, RZ, P0 ;  /* 0x000000ff08087207 */ /* 0x000fe20000000000 */
[----:B------:R-:W-:-:S03]  /*30c0*/  VIADD R11, R11, 0x1 ;  /* 0x000000010b0b7836 */ /* 0x000fc60000000000 */
[----:B------:R-:W2:Y:S01]  /*30d0*/  LDS.128 R4, [R4+0xe0] ;  /* 0x0000e00004047984 */ /* 0x000ea20000000c00 */
[----:B------:R-:W-:Y:S02]  /*30e0*/  PRMT R2, RZ, 0x654, R2 ;  /* 0x00000654ff027816 */ /* 0x000fe40000000002 */
[C---:B------:R-:W-:Y:S01]  /*30f0*/  ISETP.NE.AND P1, PT, R11.reuse, 0x2, PT ;  /* 0x000000020b00780c */ /* 0x040fe20003f25270 */
[----:B------:R-:W-:Y:S01]  /*3100*/  @!PT LDS RZ, [RZ] ;  /* 0x00000000fffff984 */ /* 0x000fe20000000800 */
[----:B------:R-:W-:Y:S01]  /*3110*/  @!PT LDS RZ, [RZ] ;  /* 0x00000000fffff984 */ /* 0x000fe20000000800 */
[----:B------:R-:W-:Y:S01]  /*3120*/  @!PT LDS RZ, [RZ] ;  /* 0x00000000fffff984 */ /* 0x000fe20000000800 */
[----:B------:R-:W-:Y:S01]  /*3130*/  @!PT LDS RZ, [RZ] ;  /* 0x00000000fffff984 */ /* 0x000fe20000000800 */
[----:B------:R3:W-:Y:S06]  /*3140*/  MEMBAR.ALL.CTA ;  /* 0x0000000000007992 */ /* 0x0007ec0000008000 */
[----:B---3--:R-:W3:Y:S01]  /*3150*/  FENCE.VIEW.ASYNC.S ;  /* 0x00000000000073c6 */ /* 0x008ee20000000000 */
[----:B------:R-:W-:Y:S01]  /*3160*/  SEL R11, R11, RZ, P1 ;  /* 0x000000ff0b0b7207 */ /* 0x000fe20000800000 */
[----:B---3--:R3:W-:Y:S01]  /*3170*/  SYNCS.ARRIVE.TRANS64.RED.A1T0 RZ, [R2+URZ], RZ ;  /* 0x000000ff02ff79a7 */ /* 0x0087e200081004ff */
[----:B--2---:R-:W-:-:S02]  /*3180*/  LOP3.LUT P3, RZ, R6, 0x1, RZ, 0xc0, !PT ;  /* 0x0000000106ff7812 */ /* 0x004fc4000786c0ff */
[----:B------:R-:W-:-:S04]  /*3190*/  SEL R5, RZ, 0x1, P1 ;  /* 0x00000001ff057807 */ /* 0x000fc80000800000 */
[----:B------:R-:W-:Y:S02]  /*31a0*/  LOP3.LUT R10, R10, R5, RZ, 0x3c, !PT ;  /* 0x000000050a0a7212 */ /* 0x000fe400078e3cff */
[----:B---3--:R-:W-:-:S04]  /*31b0*/  SEL R2, RZ, 0x1, P0 ;  /* 0x00000001ff027807 */ /* 0x008fc80000000000 */
[----:B------:R-:W-:Y:S01]  /*31c0*/  LOP3.LUT R9, R9, R2, RZ, 0x3c, !PT ;  /* 0x0000000209097212 */ /* 0x000fe200078e3cff */
[----:B------:R-:W-:Y:S06]  /*31d0*/  @P3 BRA `(.L_x_54) ;  /* 0xfffffffc002c3947 */ /* 0x000fec000383ffff */
[----:B------:R-:W-:Y:S01]  /*31e0*/  ULEA UR4, UR5, UR6, 0x3 ;  /* 0x0000000605047291 */ /* 0x000fe2000f8e18ff */
[----:B------:R-:W-:-:S08]  /*31f0*/  SHF.L.U32 R3, R12, 0x1f, RZ ;  /* 0x0000001f0c037819 */ /* 0x000fd000000006ff */
[----:B------:R-:W2:Y:S02]  /*3200*/  SYNCS.PHASECHK.TRANS64 P0, [UR4+0x90], R3 ;  /* 0x00009003ff0075a7 */ /* 0x000ea40008001004 */
[----:B--2---:R-:W-:Y:S05]  /*3210*/  @P0 BRA `(.L_x_55) ;  /* 0x0000000000080947 */ /* 0x004fea0003800000 */
[----:B------:R-:W2:Y:S02]  /*3220*/  SYNCS.PHASECHK.TRANS64.TRYWAIT P0, [UR4+0x90], R3 ;  /* 0x00009003ff0075a7 */ /* 0x000ea40008001104 */
[----:B--2---:R-:W-:Y:S05]  /*3230*/  @!P0 BRA `(.L_x_56) ;  /* 0x0000010000088947 */ /* 0x004fea0003800000 */
.L_x_55:
[----:B------:R-:W-:-:S04]  /*3240*/  UIADD3 UR7, UPT, UPT, UR5, 0x1, URZ ;  /* 0x0000000105077890 */ /* 0x000fc8000fffe0ff */
[----:B------:R-:W-:-:S04]  /*3250*/  UISETP.NE.AND UP0, UPT, UR7, 0x2, UPT ;  /* 0x000000020700788c */ /* 0x000fc8000bf05270 */
[----:B------:R-:W-:Y:S02]  /*3260*/  USEL UR8, URZ, 0x1, UP0 ;  /* 0x00000001ff087887 */ /* 0x000fe40008000000 */
[----:B------:R-:W-:-:S04]  /*3270*/  USEL UR7, UR7, URZ, UP0 ;  /* 0x000000ff07077287 */ /* 0x000fc80008000000 */
[----:B------:R-:W-:Y:S01]  /*3280*/  ULEA UR7, UR7, UR6, 0x3 ;  /* 0x0000000607077291 */ /* 0x000fe2000f8e18ff */
[----:B--2---:R-:W-:-:S04]  /*3290*/  LOP3.LUT R3, R12, UR8, RZ, 0x3c, !PT ;  /* 0x000000080c037c12 */ /* 0x004fc8000f8e3cff */
[----:B------:R-:W-:-:S04]  /*32a0*/  SHF.L.U32 R0, R3, 0x1f, RZ ;  /* 0x0000001f03007819 */ /* 0x000fc800000006ff */
[----:B------:R-:W2:Y:S02]  /*32b0*/  SYNCS.PHASECHK.TRANS64 P0, [UR7+0x90], R0 ;  /* 0x00009000ff0075a7 */ /* 0x000ea40008001007 */
[----:B-12---:R-:W-:Y:S05]  /*32c0*/  @P0 EXIT ;  /* 0x000000000000094d */ /* 0x006fea0003800000 */
[----:B------:R-:W-:Y:S02]  /*32d0*/  SHF.L.U32 R3, R3, 0x1f, RZ ;  /* 0x0000001f03037819 */ /* 0x000fe400000006ff */
[----:B------:R-:W-:-:S07]  /*32e0*/  MOV R0, UR7 ;  /* 0x0000000700007c02 */ /* 0x000fce0008000f00 */
.L_x_57:
[----:B-1----:R1:W2:Y:S02]  /*32f0*/  SYNCS.PHASECHK.TRANS64.TRYWAIT P0, [R0+URZ+0x90], R3 ;  /* 0x00009003000075a7 */ /* 0x0022a400080011ff */
[----:B--2---:R-:W-:Y:S05]  /*3300*/  @!P0 NANOSLEEP.SYNCS 0x989680 ;  /* 0x009896800000895d */ /* 0x004fea0003900000 */
[----:B------:R-:W2:Y:S02]  /*3310*/  @!P0 SYNCS.PHASECHK.TRANS64 P0, [R0+URZ+0x90], R3 ;  /* 0x00009003000085a7 */ /* 0x000ea400080010ff */
[----:B--2---:R-:W-:Y:S05]  /*3320*/  @P0 EXIT ;  /* 0x000000000000094d */ /* 0x004fea0003800000 */
[----:B------:R-:W-:Y:S05]  /*3330*/  BRA `(.L_x_57) ;  /* 0xfffffffc00ec7947 */ /* 0x000fea000383ffff */
.L_x_50:
[----:B------:R-:W-:Y:S05]  /*3340*/  BRA.U UP4, `(.L_x_58) ;  /* 0x0000001904107547 */ /* 0x000fea000b800000 */
[----:B------:R-:W-:Y:S01]  /*3350*/  UMOV UR4, 0x40 ;  /* 0x0000004000047882 */ /* 0x000fe20000000000 */
[----:B------:R-:W-:Y:S01]  /*3360*/  NOP ;  /* 0x0000000000007918 */ /* 0x000fe20000000000 */
[----:B------:R-:W-:Y:S01]  /*3370*/  ULEA UR5, UR61, UR4, 0x18 ;  /* 0x000000043d057291 */ /* 0x000fe2000f8ec0ff */
[----:B------:R-:W-:Y:S02]  /*3380*/  UMOV UR6, 0x400 ;  /* 0x0000040000067882 */ /* 0x000fe40000000000 */
[----:B------:R-:W-:-:S06]  /*3390*/  ULEA UR6, UR61, UR6, 0x18 ;  /* 0x000000063d067291 */ /* 0x000fcc000f8ec0ff */
[----:B------:R-:W2:Y:S02]  /*33a0*/  LDS.U8 R0, [UR5+0x1c] ;  /* 0x00001c05ff007984 */ /* 0x000ea40008000000 */
[----:B--2---:R-:W-:-:S13]  /*33b0*/  ISETP.NE.AND P0, PT, R0, RZ, PT ;  /* 0x000000ff0000720c */ /* 0x004fda0003f05270 */
[----:B------:R-:W-:Y:S05]  /*33c0*/  @P0 BRA `(.L_x_59) ;  /* 0x0000000000580947 */ /* 0x000fea0003800000 */
[----:B------:R-:W-:-:S13]  /*33d0*/  ELECT P0, URZ, PT ;  /* 0x0000000000ff782f */ /* 0x000fda0003800000 */
[----:B------:R-:W-:Y:S05]  /*33e0*/  @!P0 BRA `(.L_x_60) ;  /* 0x0000000000608947 */ /* 0x000fea0003800000 */
[----:B------:R-:W-:Y:S01]  /*33f0*/  UMOV UR4, 0x10 ;  /* 0x0000001000047882 */ /* 0x000fe20000000000 */
[----:B------:R-:W-:Y:S01]  /*3400*/  HFMA2 R0, -RZ, RZ, 0, 5.9604644775390625e-08 ;  /* 0x00000001ff007431 */ /* 0x000fe200000001ff */
[----:B------:R-:W-:-:S03]  /*3410*/  MOV R3, 0xffff ;  /* 0x0000ffff00037802 */ /* 0x000fc60000000f00 */
[----:B------:R-:W-:Y:S04]  /*3420*/  DEPBAR.LE SB2, 0x36 ;  /* 0x0000ad800000791a */ /* 0x000fe80000000000 */
[----:B------:R-:W2:Y:S02]  /*3430*/  UTCATOMSWS.FIND_AND_SET.ALIGN UP0, UR4, UR4 ;  /* 0x00000004000475e3 */ /* 0x000ea40008000800 */
[----:B--2---:R-:W-:Y:S01]  /*3440*/  MOV R4, UR4 ;  /* 0x0000000400047c02 */ /* 0x004fe20008000f00 */
[----:B------:R-:W-:Y:S06]  /*3450*/  BRA.U UP0, `(.L_x_61) ;  /* 0x0000000100187547 */ /* 0x000fec000b800000 */
.L_x_62:
[----:B------:R-:W-:Y:S05]  /*3460*/  NANOSLEEP 0x64 ;  /* 0x000000640000795d */ /* 0x000fea0003800000 */
[----:B------:R-:W-:-:S05]  /*3470*/  UMOV UR4, 0x10 ;  /* 0x0000001000047882 */ /* 0x000fca0000000000 */
[----:B------:R-:W-:Y:S04]  /*3480*/  DEPBAR.LE SB2, 0x36 ;  /* 0x0000ad800000791a */ /* 0x000fe80000000000 */
[----:B------:R-:W2:Y:S02]  /*3490*/  UTCATOMSWS.FIND_AND_SET.ALIGN UP0, UR4, UR4 ;  /* 0x00000004000475e3 */ /* 0x000ea40008000800 */
[----:B--2---:R-:W-:Y:S01]  /*34a0*/  MOV R4, UR4 ;  /* 0x0000000400047c02 */ /* 0x004fe20008000f00 */
[----:B------:R-:W-:Y:S05]  /*34b0*/  BRA.U !UP0, `(.L_x_62) ;  /* 0xfffffffd08e87547 */ /* 0x000fea000b83ffff */
.L_x_61:
[-C--:B------:R-:W-:Y:S02]  /*34c0*/  SHF.L.U32 R3, R3, R4.reuse, RZ ;  /* 0x0000000403037219 */ /* 0x080fe400000006ff */
[----:B------:R-:W-:Y:S01]  /*34d0*/  SHF.L.U32 R0, R0, R4, RZ ;  /* 0x0000000400007219 */ /* 0x000fe200000006ff */
[----:B------:R-:W-:Y:S02]  /*34e0*/  IMAD.SHL.U32 R4, R4, 0x20, RZ ;  /* 0x0000002004047824 */ /* 0x000fe400078e00ff */
[----:B------:R2:W-:Y:S04]  /*34f0*/  ATOMS.OR RZ, [UR5+0x14], R3 ;  /* 0x00001403ffff798c */ /* 0x0005e8000b000005 */
[----:B------:R2:W-:Y:S04]  /*3500*/  ATOMS.OR RZ, [UR5+0x18], R0 ;  /* 0x00001800ffff798c */ /* 0x0005e8000b000005 */
[----:B------:R2:W-:Y:S01]  /*3510*/  STS [UR6+0x100], R4 ;  /* 0x00010004ff007988 */ /* 0x0005e20008000806 */
[----:B------:R-:W-:Y:S05]  /*3520*/  BRA `(.L_x_60) ;  /* 0x0000000000107947 */ /* 0x000fea0003800000 */
.L_x_59:
[----:B------:R-:W-:Y:S02]  /*3530*/  MOV R0, 0xffffffff ;  /* 0xffffffff00007802 */ /* 0x000fe40000000f00 */
[----:B------:R-:W-:-:S03]  /*3540*/  MOV R4, 0x3570 ;  /* 0x0000357000047802 */ /* 0x000fc60000000f00 */
[----:B------:R2:W-:Y:S04]  /*3550*/  STS [UR6+0x100], R0 ;  /* 0x00010000ff007988 */ /* 0x0005e80008000806 */
[----:B-12--5:R-:W-:Y:S05]  /*3560*/  CALL.REL.NOINC `($__internal_1_$__cuda_sm10x_tcgen05_guardrail_trap_phase_invalid_during_alloc) ;  /* 0x0000010400d87944 */ /* 0x026fea0003c00000 */
.L_x_60:
[----:B------:R-:W-:Y:S05]  /*3570*/  WARPSYNC.ALL ;  /* 0x0000000000007948 */ /* 0x000fea0003800000 */
[----:B------:R-:W3:Y:S01]  /*3580*/  S2UR UR4, SR_CgaCtaId ;  /* 0x00000000000479c3 */ /* 0x000ee20000008800 */
[----:B------:R-:W-:Y:S01]  /*3590*/  UMOV UR50, 0x400 ;  /* 0x0000040000327882 */ /* 0x000fe20000000000 */
[----:B------:R-:W-:-:S06]  /*35a0*/  NOP ;  /* 0x0000000000007918 */ /* 0x000fcc0000000000 */
[----:B------:R-:W-:Y:S06]  /*35b0*/  BAR.ARV 0x6, 0xa0 ;  /* 0x0182800000007b1d */ /* 0x000fec0000002000 */
[----:B------:R-:W4:Y:S01]  /*35c0*/  LDCU UR11, c[0x0][0x38c] ;  /* 0x00007180ff0b77ac */ /* 0x000f220008000800 */
[----:B--2---:R-:W-:Y:S01]  /*35d0*/  HFMA2 R3, -RZ, RZ, 0, 0 ;  /* 0x00000000ff037431 */ /* 0x004fe200000001ff */
[----:B------:R-:W-:Y:S01]  /*35e0*/  CS2R R8, SRZ ;  /* 0x0000000000087805 */ /* 0x000fe2000001ff00 */
[----:B------:R-:W-:Y:S01]  /*35f0*/  UMOV UR13, 0x1 ;  /* 0x00000001000d7882 */ /* 0x000fe20000000000 */
[----:B------:R-:W-:Y:S01]  /*3600*/  UMOV UR47, URZ ;  /* 0x000000ff002f7c82 */ /* 0x000fe20008000000 */
[----:B------:R-:W-:Y:S01]  /*3610*/  UMOV UR76, URZ ;  /* 0x000000ff004c7c82 */ /* 0x000fe20008000000 */
[----:B------:R-:W-:Y:S01]  /*3620*/  UMOV UR74, URZ ;  /* 0x000000ff004a7c82 */ /* 0x000fe20008000000 */
[----:B------:R-:W-:Y:S01]  /*3630*/  UMOV UR72, URZ ;  /* 0x000000ff00487c82 */ /* 0x000fe20008000000 */
[----:B------:R-:W-:Y:S01]  /*3640*/  UMOV UR58, URZ ;  /* 0x000000ff003a7c82 */ /* 0x000fe20008000000 */
[----:B---3--:R-:W-:Y:S01]  /*3650*/  ULEA UR50, UR4, UR50, 0x18 ;  /* 0x0000003204327291 */ /* 0x008fe2000f8ec0ff */
[----:B------:R-:W2:Y:S03]  /*3660*/  LDCU UR4, c[0x0][0x38c] ;  /* 0x00007180ff0477ac */ /* 0x000ea60008000800 */
[----:B------:R-:W-:-:S02]  /*3670*/  UIADD3 UR6, UPT, UPT, UR50, 0x8400, URZ ;  /* 0x0000840032067890 */ /* 0x000fc4000fffe0ff */
[----:B------:R-:W-:-:S03]  /*3680*/  UIADD3 UR5, UPT, UPT, UR50, 0x14400, URZ ;  /* 0x0001440032057890 */ /* 0x000fc6000fffe0ff */
[----:B------:R-:W3:Y:S01]  /*3690*/  LDS R0, [UR50+0x100] ;  /* 0x00010032ff007984 */ /* 0x000ee20008000800 */
[----:B----4-:R-:W-:Y:S02]  /*36a0*/  UIADD3 UR11, UPT, UPT, UR11, 0xff, URZ ;  /* 0x000000ff0b0b7890 */ /* 0x010fe4000fffe0ff */
[----:B------:R-:W-:Y:S02]  /*36b0*/  UIADD3 UR7, UPT, UPT, UR50, 0x2dc00, URZ ;  /* 0x0002dc0032077890 */ /* 0x000fe4000fffe0ff */
[----:B------:R-:W-:Y:S02]  /*36c0*/  USHF.R.U32.HI UR10, URZ, 0x4, UR6 ;  /* 0x00000004ff0a7899 */ /* 0x000fe40008011606 */
[----:B------:R-:W-:Y:S02]  /*36d0*/  USHF.R.U32.HI UR8, URZ, 0x4, UR5 ;  /* 0x00000004ff087899 */ /* 0x000fe40008011605 */
[----:B------:R-:W-:Y:S02]  /*36e0*/  USHF.R.S32.HI UR9, URZ, 0x1f, UR11 ;  /* 0x0000001fff097899 */ /* 0x000fe4000801140b */
[----:B--2---:R-:W-:-:S02]  /*36f0*/  UISETP.GE.AND UP3, UPT, UR4, 0x1, UPT ;  /* 0x000000010400788c */ /* 0x004fc4000bf66270 */
[----:B------:R-:W-:Y:S02]  /*3700*/  UISETP.GE.U32.AND UP2, UPT, UR4, 0x101, UPT ;  /* 0x000001010400788c */ /* 0x000fe4000bf46070 */
[----:B------:R-:W-:Y:S02]  /*3710*/  UIADD3 UR4, UPT, UPT, UR50, 0x2c400, URZ ;  /* 0x0002c40032047890 */ /* 0x000fe4000fffe0ff */
[----:B------:R-:W-:Y:S02]  /*3720*/  USHF.R.U32.HI UR5, URZ, 0x4, UR7 ;  /* 0x00000004ff057899 */ /* 0x000fe40008011607 */
[----:B------:R-:W-:Y:S02]  /*3730*/  USHF.R.U32.HI UR6, URZ, 0x4, UR4 ;  /* 0x00000004ff067899 */ /* 0x000fe40008011604 */
[----:B------:R-:W-:Y:S02]  /*3740*/  ULOP3.LUT UR8, UR8, 0x3fff, URZ, 0xc0, !UPT ;  /* 0x00003fff08087892 */ /* 0x000fe4000f8ec0ff */
[----:B------:R-:W-:-:S02]  /*3750*/  ULEA.HI UR4, UR9, UR11, URZ, 0x8 ;  /* 0x0000000b09047291 */ /* 0x000fc4000f8f40ff */
[----:B------:R-:W-:Y:S02]  /*3760*/  ULOP3.LUT UR6, UR6, 0x3fff, URZ, 0xc0, !UPT ;  /* 0x00003fff06067892 */ /* 0x000fe4000f8ec0ff */
[----:B------:R-:W-:Y:S02]  /*3770*/  ULOP3.LUT UR5, UR5, 0x3fff, URZ, 0xc0, !UPT ;  /* 0x00003fff05057892 */ /* 0x000fe4000f8ec0ff */
[----:B------:R-:W-:Y:S02]  /*3780*/  UIADD3 UR14, UPT, UPT, UR50, 0xa0, URZ ;  /* 0x000000a0320e7890 */ /* 0x000fe4000fffe0ff */
[----:B------:R-:W-:Y:S02]  /*3790*/  ULOP3.LUT UR68, UR8, 0x10000, URZ, 0xfc, !UPT ;  /* 0x0001000008447892 */ /* 0x000fe4000f8efcff */
[----:B------:R-:W-:Y:S02]  /*37a0*/  ULOP3.LUT UR10, UR10, 0x3fff, URZ, 0xc0, !UPT ;  /* 0x00003fff0a0a7892 */ /* 0x000fe4000f8ec0ff */
[----:B------:R-:W-:-:S02]  /*37b0*/  USHF.R.S32.HI UR17, URZ, 0x8, UR4 ;  /* 0x00000008ff117899 */ /* 0x000fc40008011404 */
[----:B------:R-:W-:Y:S02]  /*37c0*/  ULOP3.LUT UR69, UR6, 0x10000, URZ, 0xfc, !UPT ;  /* 0x0001000006457892 */ /* 0x000fe4000f8efcff */
[----:B------:R-:W-:Y:S01]  /*37d0*/  ULOP3.LUT UR70, UR5, 0x10000, URZ, 0xfc, !UPT ;  /* 0x0001000005467892 */ /* 0x000fe2000f8efcff */
[----:B---3--:R-:W-:Y:S01]  /*37e0*/  R2UR UR12, R0 ;  /* 0x00000000000c72ca */ /* 0x008fe200000e0000 */
[----:B------:R-:W-:Y:S01]  /*37f0*/  IMAD.U32 R0, RZ, RZ, UR14 ;  /* 0x0000000eff007e24 */ /* 0x000fe2000f8e00ff */
[----:B------:R-:W-:Y:S01]  /*3800*/  ULOP3.LUT UR51, UR10, 0x10000, URZ, 0xfc, !UPT ;  /* 0x000100000a337892 */ /* 0x000fe2000f8efcff */
[----:B------:R-:W-:Y:S01]  /*3810*/  IMAD.U32 R10, RZ, RZ, UR17 ;  /* 0x00000011ff0a7e24 */ /* 0x000fe2000f8e00ff */
[----:B------:R-:W-:Y:S01]  /*3820*/  UMOV UR56, URZ ;  /* 0x000000ff00387c82 */ /* 0x000fe20008000000 */
[----:B------:R-:W-:Y:S01]  /*3830*/  UMOV UR54, URZ ;  /* 0x000000ff00367c82 */ /* 0x000fe20008000000 */
[----:B------:R-:W-:-:S07]  /*3840*/  UMOV UR52, URZ ;  /* 0x000000ff00347c82 */ /* 0x000fce0008000000 */
[----:B------:R-:W-:Y:S02]  /*3850*/  UIADD3 UR66, UPT, UPT, UR12, 0x1c0, URZ ;  /* 0x000001c00c427890 */ /* 0x000fe4000fffe0ff */
[----:B------:R-:W-:Y:S02]  /*3860*/  UIADD3 UR67, UPT, UPT, UR12, 0x1d0, URZ ;  /* 0x000001d00c437890 */ /* 0x000fe4000fffe0ff */
[----:B------:R-:W-:Y:S02]  /*3870*/  UIADD3 UR64, UPT, UPT, UR12, 0x1c4, URZ ;  /* 0x000001c40c407890 */ /* 0x000fe4000fffe0ff */
[----:B------:R-:W-:Y:S02]  /*3880*/  UIADD3 UR62, UPT, UPT, UR12, 0x1c8, URZ ;  /* 0x000001c80c3e7890 */ /* 0x000fe4000fffe0ff */
[----:B------:R-:W-:Y:S02]  /*3890*/  UIADD3 UR65, UPT, UPT, UR12, 0x1d8, URZ ;  /* 0x000001d80c417890 */ /* 0x000fe4000fffe0ff */
[----:B------:R-:W-:-:S02]  /*38a0*/  UIADD3 UR60, UPT, UPT, UR12, 0x1cc, URZ ;  /* 0x000001cc0c3c7890 */ /* 0x000fc4000fffe0ff */
[----:B------:R-:W-:Y:S02]  /*38b0*/  UIADD3 UR63, UPT, UPT, UR12, 0x1e0, URZ ;  /* 0x000001e00c3f7890 */ /* 0x000fe4000fffe0ff */
[----:B------:R-:W-:Y:S02]  /*38c0*/  UIADD3 UR61, UPT, UPT, UR12, 0x1e8, URZ ;  /* 0x000001e80c3d7890 */ /* 0x000fe4000fffe0ff */
[----:B------:R-:W-:Y:S02]  /*38d0*/  USHF.R.U32.HI UR8, URZ, 0x11, UR66 ;  /* 0x00000011ff087899 */ /* 0x000fe40008011642 */
[----:B------:R-:W-:Y:S02]  /*38e0*/  USHF.R.U32.HI UR7, URZ, 0x1a, UR67 ;  /* 0x0000001aff077899 */ /* 0x000fe40008011643 */
[----:B------:R-:W-:Y:S02]  /*38f0*/  USHF.R.U32.HI UR6, URZ, 0x11, UR64 ;  /* 0x00000011ff067899 */ /* 0x000fe40008011640 */
[----:B------:R-:W-:-:S02]  /*3900*/  USHF.R.U32.HI UR5, URZ, 0x1a, UR65 ;  /* 0x0000001aff057899 */ /* 0x000fc40008011641 */
[----:B------:R-:W-:Y:S02]  /*3910*/  USHF.R.U32.HI UR4, URZ, 0x11, UR62 ;  /* 0x00000011ff047899 */ /* 0x000fe4000801163e */
[----:B------:R-:W-:Y:S02]  /*3920*/  USHF.R.U32.HI UR9, URZ, 0x1a, UR63 ;  /* 0x0000001aff097899 */ /* 0x000fe4000801163f */
[----:B------:R-:W-:Y:S02]  /*3930*/  USHF.R.U32.HI UR11, URZ, 0x11, UR60 ;  /* 0x00000011ff0b7899 */ /* 0x000fe4000801163c */
[----:B------:R-:W-:Y:S02]  /*3940*/  USHF.R.U32.HI UR15, URZ, 0x1a, UR61 ;  /* 0x0000001aff0f7899 */ /* 0x000fe4000801163d */
[----:B------:R-:W-:Y:S02]  /*3950*/  ULOP3.LUT UR16, UR8, 0x6000, URZ, 0xc0, !UPT ;  /* 0x0000600008107892 */ /* 0x000fe4000f8ec0ff */
[----:B------:R-:W-:-:S02]  /*3960*/  ULOP3.LUT UR14, UR7, 0x30, URZ, 0xc0, !UPT ;  /* 0x00000030070e7892 */ /* 0x000fc4000f8ec0ff */
[----:B------:R-:W-:Y:S02]  /*3970*/  ULOP3.LUT UR10, UR6, 0x6000, URZ, 0xc0, !UPT ;  /* 0x00006000060a7892 */ /* 0x000fe4000f8ec0ff */
[----:B------:R-:W-:Y:S02]  /*3980*/  ULOP3.LUT UR8, UR5, 0x30, URZ, 0xc0, !UPT ;  /* 0x0000003005087892 */ /* 0x000fe4000f8ec0ff */
[----:B------:R-:W-:Y:S02]  /*3990*/  ULOP3.LUT UR7, UR4, 0x6000, URZ, 0xc0, !UPT ;  /* 0x0000600004077892 */ /* 0x000fe4000f8ec0ff */
[----:B------:R-:W-:Y:S02]  /*39a0*/  ULOP3.LUT UR6, UR9, 0x30, URZ, 0xc0, !UPT ;  /* 0x0000003009067892 */ /* 0x000fe4000f8ec0ff */
        /* <DEDUP_REMOVED lines=10> */
[----:B------:R-:W-:Y:S02]  /*3a50*/  UIADD3 UR11, UPT, UPT, UR17, -0x1, URZ ;  /* 0xffffffff110b7890 */ /* 0x000fe4000fffe0ff */
[----:B------:R-:W-:Y:S02]  /*3a60*/  UPRMT UR15, UR9, 0x5410, UR16 ;  /* 0x00005410090f7896 */ /* 0x000fe40008000010 */
[----:B------:R-:W-:Y:S02]  /*3a70*/  UPRMT UR77, UR8, 0x5410, UR10 ;  /* 0x00005410084d7896 */ /* 0x000fe4000800000a */
[----:B------:R-:W-:Y:S01]  /*3a80*/  UPRMT UR75, UR6, 0x5410, UR7 ;  /* 0x00005410064b7896 */ /* 0x000fe20008000007 */
[----:B------:R-:W-:Y:S01]  /*3a90*/  IMAD.U32 R11, RZ, RZ, UR11 ;  /* 0x0000000bff0b7e24 */ /* 0x000fe2000f8e00ff */
[----:B------:R-:W-:Y:S01]  /*3aa0*/  UPRMT UR73, UR4, 0x5410, UR5 ;  /* 0x0000541004497896 */ /* 0x000fe20008000005 */
[----:B------:R-:W-:Y:S01]  /*3ab0*/  IMAD.U32 R13, RZ, RZ, UR15 ;  /* 0x0000000fff0d7e24 */ /* 0x000fe2000f8e00ff */
[----:B------:R-:W-:Y:S01]  /*3ac0*/  UMOV UR14, URZ ;  /* 0x000000ff000e7c82 */ /* 0x000fe20008000000 */
[----:B------:R-:W-:Y:S01]  /*3ad0*/  UMOV UR59, UR15 ;  /* 0x0000000f003b7c82 */ /* 0x000fe20008000000 */
[----:B------:R-:W-:Y:S01]  /*3ae0*/  MOV R12, UR14 ;  /* 0x0000000e000c7c02 */ /* 0x000fe20008000f00 */
[----:B------:R-:W-:Y:S01]  /*3af0*/  UMOV UR57, UR77 ;  /* 0x0000004d00397c82 */ /* 0x000fe20008000000 */
[----:B------:R-:W-:Y:S01]  /*3b00*/  UMOV UR55, UR75 ;  /* 0x0000004b00377c82 */ /* 0x000fe20008000000 */
[----:B------:R-:W-:-:S05]  /*3b10*/  UMOV UR53, UR73 ;  /* 0x0000004900357c82 */ /* 0x000fca0008000000 */
.L_x_74:
[C---:B------:R-:W-:Y:S02]  /*3b20*/  LEA R0, R9.reuse, UR50, 0x3 ;  /* 0x0000003209007c11 */ /* 0x040fe4000f8e18ff */
[----:B------:R-:W-:Y:S02]  /*3b30*/  SHF.L.U32 R5, R8, 0x1f, RZ ;  /* 0x0000001f08057819 */ /* 0x000fe400000006ff */
[----:B------:R-:W-:Y:S02]  /*3b40*/  LEA R4, R9, UR50, 0x4 ;  /* 0x0000003209047c11 */ /* 0x000fe4000f8e20ff */
[----:B--2---:R-:W2:Y:S02]  /*3b50*/  SYNCS.PHASECHK.TRANS64.TRYWAIT P0, [R0+URZ+0x80], R5 ;  /* 0x00008005000075a7 */ /* 0x004ea400080011ff */
[----:B--2---:R-:W-:Y:S05]  /*3b60*/  @!P0 BRA `(.L_x_63) ;  /* 0x000000f400d48947 */ /* 0x004fea0003800000 */
.L_x_208:
[----:B--2---:R-:W2:Y:S01]  /*3b70*/  LDS.128 R4, [R4+0xe0] ;  /* 0x0000e00004047984 */ /* 0x004ea20000000c00 */
[----:B------:R-:W-:Y:S01]  /*3b80*/  VIADD R0, R0, 0x90 ;  /* 0x0000009000007836 */ /* 0x000fe20000000000 */
[----:B------:R-:W-:Y:S01]  /*3b90*/  R2UR UR5, R10 ;  /* 0x000000000a0572ca */ /* 0x000fe200000e0000 */
[----:B------:R-:W-:Y:S01]  /*3ba0*/  ULOP3.LUT UR71, UR13, 0x1, URZ, 0x3c, !UPT ;  /* 0x000000010d477892 */ /* 0x000fe2000f8e3cff */
[----:B------:R-:W-:Y:S01]  /*3bb0*/  @!PT LDS RZ, [RZ] ;  /* 0x00000000fffff984 */ /* 0x000fe20000000800 */
[----:B------:R-:W-:Y:S01]  /*3bc0*/  @!PT LDS RZ, [RZ] ;  /* 0x00000000fffff984 */ /* 0x000fe20000000800 */
[----:B------:R-:W-:Y:S01]  /*3bd0*/  @!PT LDS RZ, [RZ] ;  /* 0x00000000fffff984 */ /* 0x000fe20000000800 */
[----:B------:R-:W-:Y:S01]  /*3be0*/  @!PT LDS RZ, [RZ] ;  /* 0x00000000fffff984 */ /* 0x000fe20000000800 */
[----:B------:R3:W-:Y:S06]  /*3bf0*/  MEMBAR.ALL.CTA ;  /* 0x0000000000007992 */ /* 0x0007ec0000008000 */
[----:B---3--:R-:W3:Y:S01]  /*3c00*/  FENCE.VIEW.ASYNC.S ;  /* 0x00000000000073c6 */ /* 0x008ee20000000000 */
[----:B------:R-:W-:Y:S01]  /*3c10*/  VIADD R9, R9, 0x1 ;  /* 0x0000000109097836 */ /* 0x000fe20000000000 */
[----:B------:R-:W-:Y:S01]  /*3c20*/  PRMT R0, RZ, 0x654, R0 ;  /* 0x00000654ff007816 */ /* 0x000fe20000000000 */
[----:B------:R-:W-:Y:S01]  /*3c30*/  UIMAD UR46, UR71, 0xc0, UR12 ;  /* 0x000000c0472e78a4 */ /* 0x000fe2000f8e020c */
[----:B------:R-:W-:Y:S01]  /*3c40*/  UMOV UR4, 0x1 ;  /* 0x0000000100047882 */ /* 0x000fe20000000000 */
[----:B------:R-:W-:Y:S01]  /*3c50*/  UMOV UR9, URZ ;  /* 0x000000ff00097c82 */ /* 0x000fe20008000000 */
[----:B---3--:R3:W-:Y:S01]  /*3c60*/  SYNCS.ARRIVE.TRANS64.RED.A1T0 RZ, [R0+URZ], RZ ;  /* 0x000000ff00ff79a7 */ /* 0x0087e200081004ff */
[----:B--2---:R-:W-:Y:S01]  /*3c70*/  LOP3.LUT P2, RZ, R6, 0x1, RZ, 0xc0, !PT ;  /* 0x0000000106ff7812 */ /* 0x004fe2000784c0ff */
[----:B---3--:R-:W-:-:S12]  /*3c80*/  BRA.U !UP3, `(.L_x_64) ;  /* 0x000000050b747547 */ /* 0x008fd8000b800000 */
[----:B------:R-:W-:Y:S01]  /*3c90*/  ULEA UR5, UR47, UR50, 0x3 ;  /* 0x000000322f057291 */ /* 0x000fe2000f8e18ff */
[----:B------:R-:W-:-:S08]  /*3ca0*/  SHF.L.U32 R5, R3, 0x1f, RZ ;  /* 0x0000001f03057819 */ /* 0x000fd000000006ff */
[----:B------:R-:W2:Y:S02]  /*3cb0*/  SYNCS.PHASECHK.TRANS64.TRYWAIT P0, [UR5], R5 ;  /* 0x00000005ff0075a7 */ /* 0x000ea40008001105 */
[----:B--2---:R-:W-:Y:S05]  /*3cc0*/  @P0 BRA `(.L_x_65) ;  /* 0x0000000000080947 */ /* 0x004fea0003800000 */
[----:B------:R-:W2:Y:S02]  /*3cd0*/  SYNCS.PHASECHK.TRANS64.TRYWAIT P0, [UR5], R5 ;  /* 0x00000005ff0075a7 */ /* 0x000ea40008001105 */
[----:B--2---:R-:W-:Y:S05]  /*3ce0*/  @!P0 BRA `(.L_x_66) ;  /* 0x000000f400888947 */ /* 0x004fea0003800000 */
.L_x_65:
[----:B------:R-:W-:Y:S01]  /*3cf0*/  UIADD3 UR4, UPT, UPT, UR47, 0x1, URZ ;  /* 0x000000012f047890 */ /* 0x000fe2000fffe0ff */
[----:B------:R-:W-:Y:S02]  /*3d00*/  PLOP3.LUT P1, PT, PT, PT, UP2, 0x80, 0x8 ;  /* 0x000000000008781c */ /* 0x000fe40003f2f028 */
[----:B------:R-:W-:Y:S01]  /*3d10*/  ELECT P3, URZ, PT ;  /* 0x0000000000ff782f */ /* 0x000fe20003860000 */
[----:B--2---:R-:W-:Y:S01]  /*3d20*/  IMAD.U32 R5, RZ, RZ, UR13 ;  /* 0x0000000dff057e24 */ /* 0x004fe2000f8e00ff */
[----:B------:R-:W-:Y:S01]  /*3d30*/  UISETP.NE.AND UP0, UPT, UR4, 0x3, UPT ;  /* 0x000000030400788c */ /* 0x000fe2000bf05270 */
[----:B------:R-:W-:Y:S03]  /*3d40*/  BSSY.RECONVERGENT B0, `(.L_x_67) ;  /* 0x0000031000007945 */ /* 0x000fe60003800200 */
[----:B------:R-:W-:Y:S01]  /*3d50*/  USEL UR6, URZ, 0x1, UP0 ;  /* 0x00000001ff067887 */ /* 0x000fe20008000000 */
[----:B------:R-:W-:Y:S01]  /*3d60*/  SHF.L.U32 R5, R5, 0x1f, RZ ;  /* 0x0000001f05057819 */ /* 0x000fe200000006ff */
[----:B------:R-:W-:-:S04]  /*3d70*/  USEL UR32, UR4, URZ, UP0 ;  /* 0x000000ff04207287 */ /* 0x000fc80008000000 */
[----:B------:R-:W-:Y:S01]  /*3d80*/  @UP2 ULEA UR4, UR32, UR50, 0x3 ;  /* 0x0000003220042291 */ /* 0x000fe2000f8e18ff */
[----:B------:R-:W-:-:S04]  /*3d90*/  LOP3.LUT R3, R3, UR6, RZ, 0x3c, !PT ;  /* 0x0000000603037c12 */ /* 0x000fc8000f8e3cff */
[----:B------:R-:W-:-:S04]  /*3da0*/  @P1 SHF.L.U32 R0, R3, 0x1f, RZ ;  /* 0x0000001f03001819 */ /* 0x000fc800000006ff */
[----:B------:R-:W2:Y:S01]  /*3db0*/  @P1 SYNCS.PHASECHK.TRANS64.TRYWAIT P0, [UR4], R0 ;  /* 0x00000000ff0015a7 */ /* 0x000ea20008001104 */
[----:B------:R-:W-:Y:S01]  /*3dc0*/  UMOV UR4, 0x1 ;  /* 0x0000000100047882 */ /* 0x000fe20000000000 */
[----:B--2---:R-:W-:Y:S01]  /*3dd0*/  @P1 VOTEU.ANY UP0, P0 ;  /* 0x0000000000ff1886 */ /* 0x004fe20000000100 */
[----:B------:R-:W-:Y:S01]  /*3de0*/  @UP2 USEL UR4, URZ, 0x1, !UP0 ;  /* 0x00000001ff042887 */ /* 0x000fe2000c000000 */
[----:B------:R-:W-:Y:S11]  /*3df0*/  @!P3 BRA `(.L_x_68) ;  /* 0x000000000094b947 */ /* 0x000ff60003800000 */
[----:B------:R-:W-:Y:S02]  /*3e00*/  ULEA UR8, UR47, UR69, 0x7 ;  /* 0x000000452f087291 */ /* 0x000fe4000f8e38ff */
[----:B------:R-:W-:Y:S02]  /*3e10*/  ULEA UR6, UR47, UR70, 0x8 ;  /* 0x000000462f067291 */ /* 0x000fe4000f8e40ff */
[----:B------:R-:W-:Y:S02]  /*3e20*/  UIADD3 UR26, UPT, UPT, UR8, 0x20, URZ ;  /* 0x00000020081a7890 */ /* 0x000fe4000fffe0ff */
[----:B------:R-:W-:Y:S02]  /*3e30*/  UIADD3 UR28, UPT, UPT, UR8, 0x40, URZ ;  /* 0x00000040081c7890 */ /* 0x000fe4000fffe0ff */
[----:B------:R-:W-:Y:S02]  /*3e40*/  UIADD3 UR30, UPT, UPT, UR8, 0x60, URZ ;  /* 0x00000060081e7890 */ /* 0x000fe4000fffe0ff */
[----:B------:R-:W-:-:S02]  /*3e50*/  UIADD3 UR10, UPT, UPT, UR6, 0x20, URZ ;  /* 0x00000020060a7890 */ /* 0x000fc4000fffe0ff */
[----:B------:R-:W-:Y:S02]  /*3e60*/  UIADD3 UR14, UPT, UPT, UR6, 0x40, URZ ;  /* 0x00000040060e7890 */ /* 0x000fe4000fffe0ff */
[----:B------:R-:W-:Y:S01]  /*3e70*/  UIADD3 UR16, UPT, UPT, UR6, 0x60, URZ ;  /* 0x0000006006107890 */ /* 0x000fe2000fffe0ff */
[----:B------:R-:W-:Y:S01]  /*3e80*/  UMOV UR9, 0x4008 ;  /* 0x0000400800097882 */ /* 0x000fe20000000000 */
[----:B------:R-:W-:Y:S01]  /*3e90*/  UIADD3 UR18, UPT, UPT, UR6, 0x80, URZ ;  /* 0x0000008006127890 */ /* 0x000fe2000fffe0ff */
[----:B------:R2:W-:Y:S01]  /*3ea0*/  UTCCP.T.S.4x32dp128bit tmem[UR12+0x1c0], gdesc[UR8] ;  /* 0x0001c0080c0079e7 */ /* 0x0005e20009100000 */
        /* <DEDUP_REMOVED lines=10> */
[----:B------:R-:W-:Y:S01]  /*3f50*/  UMOV UR11, 0x4008 ;  /* 0x00004008000b7882 */ /* 0x000fe20000000000 */
[----:B------:R-:W-:Y:S01]  /*3f60*/  UMOV UR15, 0x4008 ;  /* 0x00004008000f7882 */ /* 0x000fe20000000000 */
[----:B------:R2:W-:Y:S01]  /*3f70*/  UTCCP.T.S.4x32dp128bit tmem[UR12+0x1d0], gdesc[UR6] ;  /* 0x0001d0060c0079e7 */ /* 0x0005e20009100000 */
        /* <DEDUP_REMOVED lines=10> */
[----:B------:R2:W-:Y:S01]  /*4020*/  UTCCP.T.S.4x32dp128bit tmem[UR12+0x1e8], gdesc[UR22] ;  /* 0x0001e8160c0079e7 */ /* 0x0005e20009100000 */
[----:B------:R2:W-:Y:S01]  /*4030*/  UTCCP.T.S.4x32dp128bit tmem[UR12+0x1ec], gdesc[UR24] ;  /* 0x0001ec180c0079e7 */ /* 0x0005e20009100000 */
[----:B------:R-:W-:Y:S01]  /*4040*/  NOP ;  /* 0x0000000000007918 */ /* 0x000fe20000000000 */
.L_x_68:
[----:B-12---:R-:W-:Y:S05]  /*4050*/  BSYNC.RECONVERGENT B0 ;  /* 0x0000000000007941 */ /* 0x006fea0003800200 */
.L_x_67:
[----:B------:R-:W1:Y:S02]  /*4060*/  SYNCS.PHASECHK.TRANS64.TRYWAIT P0, [UR50+0xa8], R5 ;  /* 0x0000a805ff0075a7 */ /* 0x000e640008001132 */
[----:B-1----:R-:W-:Y:S05]  /*4070*/  @!P0 BRA `(.L_x_69) ;  /* 0x000000f000bc8947 */ /* 0x002fea0003800000 */
.L_x_211:
[----:B------:R-:W-:Y:S02]  /*4080*/  ELECT P0, URZ, PT ;  /* 0x0000000000ff782f */ /* 0x000fe40003800000 */
[----:B------:R-:W-:Y:S01]  /*4090*/  R2UR UR26, R12 ;  /* 0x000000000c1a72ca */ /* 0x000fe200000e0000 */
[----:B------:R-:W-:Y:S01]  /*40a0*/  ULEA UR8, UR47, UR68, 0xb ;  /* 0x000000442f087291 */ /* 0x000fe2000f8e58ff */
[----:B------:R-:W-:Y:S01]  /*40b0*/  R2UR UR27, R13 ;  /* 0x000000000d1b72ca */ /* 0x000fe200000e0000 */
[----:B------:R-:W-:Y:S02]  /*40c0*/  ULEA UR6, UR47, UR51, 0xa ;  /* 0x000000332f067291 */ /* 0x000fe4000f8e50ff */
[----:B------:R-:W-:Y:S02]  /*40d0*/  UIADD3 UR22, UPT, UPT, UR8, 0x2, URZ ;  /* 0x0000000208167890 */ /* 0x000fe4000fffe0ff */
[----:B------:R-:W-:Y:S02]  /*40e0*/  UIADD3 UR20, UPT, UPT, UR6, 0x2, URZ ;  /* 0x0000000206147890 */ /* 0x000fe4000fffe0ff */
[----:B------:R-:W-:-:S02]  /*40f0*/  UIADD3 UR18, UPT, UPT, UR8, 0x4, URZ ;  /* 0x0000000408127890 */ /* 0x000fc4000fffe0ff */
[----:B------:R-:W-:Y:S01]  /*4100*/  UIADD3 UR16, UPT, UPT, UR6, 0x4, URZ ;  /* 0x0000000406107890 */ /* 0x000fe2000fffe0ff */
[----:B-1----:R-:W-:Y:S01]  /*4110*/  @P0 LOP3.LUT R0, R2, 0xffff, RZ, 0xc0, !PT ;  /* 0x0000ffff02000812 */ /* 0x002fe200078ec0ff */
[----:B------:R-:W-:Y:S02]  /*4120*/  UIADD3 UR10, UPT, UPT, UR6, 0x6, URZ ;  /* 0x00000006060a7890 */ /* 0x000fe4000fffe0ff */
[----:B------:R-:W-:Y:S01]  /*4130*/  UIADD3 UR14, UPT, UPT, UR8, 0x6, URZ ;  /* 0x00000006080e7890 */ /* 0x000fe2000fffe0ff */
[----:B------:R-:W-:Y:S01]  /*4140*/  @P0 R2UR UR13, R0 ;  /* 0x00000000000d02ca */ /* 0x000fe200000e0000 */
[----:B------:R-:W-:Y:S01]  /*4150*/  UIADD3 UR24, UPT, UPT, UR5, 0x18, URZ ;  /* 0x0000001805187890 */ /* 0x000fe2000fffe0ff */
[----:B------:R-:W-:Y:S01]  /*4160*/  R2UR UR5, R11 ;  /* 0x000000000b0572ca */ /* 0x000fe200000e0000 */
[----:B------:R-:W-:Y:S01]  /*4170*/  UMOV UR9, 0x40004040 ;  /* 0x4000404000097882 */ /* 0x000fe20000000000 */
[----:B------:R-:W-:Y:S01]  /*4180*/  UMOV UR7, 0x40004040 ;  /* 0x4000404000077882 */ /* 0x000fe20000000000 */
[----:B------:R-:W-:Y:S01]  /*4190*/  UMOV UR23, 0x40004040 ;  /* 0x4000404000177882 */ /* 0x000fe20000000000 */
[----:B------:R-:W-:Y:S01]  /*41a0*/  UMOV UR21, 0x40004040 ;  /* 0x4000404000157882 */ /* 0x000fe20000000000 */
[----:B------:R1:W-:Y:S01]  /*41b0*/  UTCOMMA.4X gdesc[UR6], gdesc[UR8], tmem[UR46], tmem[UR26], idesc[UR27], tmem[UR66], !UPT ;  /* 0x80421a08060075ea */ /* 0x0003e2000f80002e */
[----:B------:R-:W-:Y:S01]  /*41c0*/  UMOV UR19, 0x40004040 ;  /* 0x4000404000137882 */ /* 0x000fe20000000000 */
[----:B------:R-:W-:Y:S01]  /*41d0*/  UMOV UR17, 0x40004040 ;  /* 0x4000404000117882 */ /* 0x000fe20000000000 */
[----:B------:R-:W-:Y:S01]  /*41e0*/  UMOV UR15, 0x40004040 ;  /* 0x40004040000f7882 */ /* 0x000fe20000000000 */
[----:B------:R-:W-:Y:S01]  /*41f0*/  UMOV UR11, 0x40004040 ;  /* 0x40004040000b7882 */ /* 0x000fe20000000000 */
[----:B------:R2:W-:Y:S01]  /*4200*/  UTCOMMA.4X gdesc[UR20], gdesc[UR22], tmem[UR46], tmem[UR76], idesc[UR77], tmem[UR64], UPT ;  /* 0x80404c16140075ea */ /* 0x0005e2000b80002e */
[----:B------:R2:W-:Y:S01]  /*4210*/  UTCOMMA.4X gdesc[UR16], gdesc[UR18], tmem[UR46], tmem[UR74], idesc[UR75], tmem[UR62], UPT ;  /* 0x803e4a12100075ea */ /* 0x0005e2000b80002e */
[----:B------:R2:W-:Y:S01]  /*4220*/  UTCOMMA.4X gdesc[UR10], gdesc[UR14], tmem[UR46], tmem[UR72], idesc[UR73], tmem[UR60], UPT ;  /* 0x803c480e0a0075ea */ /* 0x0005e2000b80002e */
[----:B------:R2:W-:Y:S01]  /*4230*/  UTCBAR.MULTICAST [UR24], URZ, UR13 ;  /* 0x000000ff180073e9 */ /* 0x0005e2000800080d */
[----:B------:R-:W-:Y:S01]  /*4240*/  UMOV UR47, UR32 ;  /* 0x00000020002f7c82 */ /* 0x000fe20008000000 */
[----:B-1----:R-:W-:-:S05]  /*4250*/  UMOV UR9, 0x1 ;  /* 0x0000000100097882 */ /* 0x002fca0000000000 */
.L_x_64:
[----:B------:R-:W-:-:S09]  /*4260*/  UISETP.GE.AND UP0, UPT, UR5, 0x1, UPT ;  /* 0x000000010500788c */ /* 0x000fd2000bf06270 */
[----:B------:R-:W-:Y:S05]  /*4270*/  BRA.U !UP0, `(.L_x_70) ;  /* 0x0000000508687547 */ /* 0x000fea000b800000 */
[----:B--2---:R-:W-:-:S03]  /*4280*/  UIADD3 UR13, UPT, UPT, UR5, -0x1, URZ ;  /* 0xffffffff050d7890 */ /* 0x004fc6000fffe0ff */
[----:B------:R-:W-:-:S09]  /*4290*/  UMOV UR5, UR47 ;  /* 0x0000002f00057c82 */ /* 0x000fd20008000000 */
.L_x_73:
[----:B------:R-:W-:Y:S02]  /*42a0*/  UISETP.NE.AND UP0, UPT, UR4, URZ, UPT ;  /* 0x000000ff0400728c */ /* 0x000fe4000bf05270 */
[----:B------:R-:W-:Y:S07]  /*42b0*/  ULEA UR7, UR5, UR50, 0x3 ;  /* 0x0000003205077291 */ /* 0x000fee000f8e18ff */
[----:B------:R-:W-:Y:S05]  /*42c0*/  BRA.U UP0, `(.L_x_71) ;  /* 0x00000001000c7547 */ /* 0x000fea000b800000 */
[----:B------:R-:W-:Y:S04]  /*42d0*/  SHF.L.U32 R5, R3, 0x1f, RZ ;  /* 0x0000001f03057819 */ /* 0x000fe800000006ff */
[----:B------:R-:W2:Y:S02]  /*42e0*/  SYNCS.PHASECHK.TRANS64.TRYWAIT P0, [UR7], R5 ;  /* 0x00000005ff0075a7 */ /* 0x000ea40008001107 */
[----:B--2---:R-:W-:Y:S05]  /*42f0*/  @!P0 BRA `(.L_x_72) ;  /* 0x000000f000348947 */ /* 0x004fea0003800000 */
.L_x_71:
[----:B------:R-:W-:Y:S02]  /*4300*/  UISETP.NE.AND UP1, UPT, UR13, URZ, UPT ;  /* 0x000000ff0d00728c */ /* 0x000fe4000bf25270 */
[----:B------:R-:W-:Y:S02]  /*4310*/  UIADD3 UR4, UPT, UPT, UR5, 0x1, URZ ;  /* 0x0000000105047890 */ /* 0x000fe4000fffe0ff */
[----:B------:R-:W-:Y:S02]  /*4320*/  ULEA UR10, UR5, UR69, 0x7 ;  /* 0x00000045050a7291 */ /* 0x000fe4000f8e38ff */
[----:B------:R-:W-:Y:S01]  /*4330*/  UISETP.NE.AND UP0, UPT, UR4, 0x3, UPT ;  /* 0x000000030400788c */ /* 0x000fe2000bf05270 */
[----:B------:R-:W-:Y:S01]  /*4340*/  PLOP3.LUT P1, PT, PT, PT, UP1, 0x80, 0x8 ;  /* 0x000000000008781c */ /* 0x000fe20003f2f018 */
[----:B------:R-:W-:Y:S02]  /*4350*/  UIADD3 UR40, UPT, UPT, UR10, 0x20, URZ ;  /* 0x000000200a287890 */ /* 0x000fe4000fffe0ff */
[----:B------:R-:W-:Y:S02]  /*4360*/  USEL UR6, URZ, 0x1, UP0 ;  /* 0x00000001ff067887 */ /* 0x000fe40008000000 */
[----:B------:R-:W-:Y:S01]  /*4370*/  USEL UR47, UR4, URZ, UP0 ;  /* 0x000000ff042f7287 */ /* 0x000fe20008000000 */
[----:B------:R-:W-:Y:S03]  /*4380*/  ELECT P3, URZ, PT ;  /* 0x0000000000ff782f */ /* 0x000fe60003860000 */
[----:B------:R-:W-:Y:S01]  /*4390*/  @UP1 ULEA UR4, UR47, UR50, 0x3 ;  /* 0x000000322f041291 */ /* 0x000fe2000f8e18ff */
[----:B------:R-:W-:Y:S01]  /*43a0*/  LOP3.LUT R3, R3, UR6, RZ, 0x3c, !PT ;  /* 0x0000000603037c12 */ /* 0x000fe2000f8e3cff */
[----:B------:R-:W-:Y:S02]  /*43b0*/  UIADD3 UR42, UPT, UPT, UR10, 0x40, URZ ;  /* 0x000000400a2a7890 */ /* 0x000fe4000fffe0ff */
[----:B------:R-:W-:Y:S01]  /*43c0*/  UIADD3 UR44, UPT, UPT, UR10, 0x60, URZ ;  /* 0x000000600a2c7890 */ /* 0x000fe2000fffe0ff */
[----:B------:R-:W-:Y:S01]  /*43d0*/  @P1 SHF.L.U32 R4, R3, 0x1f, RZ ;  /* 0x0000001f03041819 */ /* 0x000fe200000006ff */
[----:B------:R-:W-:Y:S02]  /*43e0*/  ULEA UR8, UR5, UR68, 0xb ;  /* 0x0000004405087291 */ /* 0x000fe4000f8e58ff */
[----:B------:R-:W-:Y:S01]  /*43f0*/  ULEA UR6, UR5, UR51, 0xa ;  /* 0x0000003305067291 */ /* 0x000fe2000f8e50ff */
[----:B------:R-:W3:Y:S01]  /*4400*/  @P1 SYNCS.PHASECHK.TRANS64.TRYWAIT P0, [UR4], R4 ;  /* 0x00000004ff0015a7 */ /* 0x000ee20008001104 */
[----:B------:R-:W-:Y:S01]  /*4410*/  ULEA UR4, UR5, UR70, 0x8 ;  /* 0x0000004605047291 */ /* 0x000fe2000f8e40ff */
[----:B--2---:R-:W-:Y:S01]  /*4420*/  @P3 LOP3.LUT R0, R2, 0xffff, RZ, 0xc0, !PT ;  /* 0x0000ffff02003812 */ /* 0x004fe200078ec0ff */
[----:B------:R-:W-:Y:S02]  /*4430*/  UISETP.NE.U32.AND UP0, UPT, UR9, URZ, UPT ;  /* 0x000000ff0900728c */ /* 0x000fe4000bf05070 */
[----:B------:R-:W-:Y:S01]  /*4440*/  UIADD3 UR26, UPT, UPT, UR4, 0x20, URZ ;  /* 0x00000020041a7890 */ /* 0x000fe2000fffe0ff */
[----:B------:R-:W-:Y:S01]  /*4450*/  @P3 R2UR UR48, R0 ;  /* 0x00000000003032ca */ /* 0x000fe200000e0000 */
[----:B------:R-:W-:Y:S02]  /*4460*/  UIADD3 UR28, UPT, UPT, UR4, 0x40, URZ ;  /* 0x00000040041c7890 */ /* 0x000fe4000fffe0ff */
[----:B------:R-:W-:Y:S02]  /*4470*/  UIADD3 UR30, UPT, UPT, UR4, 0x60, URZ ;  /* 0x00000060041e7890 */ /* 0x000fe4000fffe0ff */
[----:B------:R-:W-:Y:S02]  /*4480*/  UIADD3 UR32, UPT, UPT, UR4, 0x80, URZ ;  /* 0x0000008004207890 */ /* 0x000fe4000fffe0ff */
[----:B------:R-:W-:Y:S02]  /*4490*/  UIADD3 UR34, UPT, UPT, UR4, 0xa0, URZ ;  /* 0x000000a004227890 */ /* 0x000fe4000fffe0ff */
[----:B-1----:R-:W-:Y:S02]  /*44a0*/  UIADD3 UR36, UPT, UPT, UR4, 0xc0, URZ ;  /* 0x000000c004247890 */ /* 0x002fe4000fffe0ff */
[----:B------:R-:W-:Y:S02]  /*44b0*/  UIADD3 UR38, UPT, UPT, UR4, 0xe0, URZ ;  /* 0x000000e004267890 */ /* 0x000fe4000fffe0ff */
[----:B------:R-:W-:Y:S02]  /*44c0*/  UIADD3 UR24, UPT, UPT, UR8, 0x2, URZ ;  /* 0x0000000208187890 */ /* 0x000fe4000fffe0ff */
[----:B------:R-:W-:Y:S02]  /*44d0*/  UIADD3 UR22, UPT, UPT, UR6, 0x2, URZ ;  /* 0x0000000206167890 */ /* 0x000fe4000fffe0ff */
[----:B------:R-:W-:Y:S02]  /*44e0*/  UIADD3 UR20, UPT, UPT, UR8, 0x4, URZ ;  /* 0x0000000408147890 */ /* 0x000fe4000fffe0ff */
[----:B------:R-:W-:Y:S02]  /*44f0*/  UIADD3 UR18, UPT, UPT, UR6, 0x4, URZ ;  /* 0x0000000406127890 */ /* 0x000fe4000fffe0ff */
[----:B------:R-:W-:Y:S02]  /*4500*/  UIADD3 UR16, UPT, UPT, UR8, 0x6, URZ ;  /* 0x0000000608107890 */ /* 0x000fe4000fffe0ff */
[----:B------:R-:W-:Y:S02]  /*4510*/  UIADD3 UR14, UPT, UPT, UR6, 0x6, URZ ;  /* 0x00000006060e7890 */ /* 0x000fe4000fffe0ff */
[----:B------:R-:W-:Y:S01]  /*4520*/  UIADD3 UR49, UPT, UPT, UR7, 0x18, URZ ;  /* 0x0000001807317890 */ /* 0x000fe2000fffe0ff */
[----:B------:R-:W-:Y:S01]  /*4530*/  UMOV UR11, 0x4008 ;  /* 0x00004008000b7882 */ /* 0x000fe20000000000 */
[----:B------:R-:W-:Y:S01]  /*4540*/  UMOV UR41, 0x4008 ;  /* 0x0000400800297882 */ /* 0x000fe20000000000 */
[----:B------:R1:W-:Y:S01]  /*4550*/  UTCCP.T.S.4x32dp128bit tmem[UR12+0x1c0], gdesc[UR10] ;  /* 0x0001c00a0c0079e7 */ /* 0x0003e20009100000 */
[----:B------:R-:W-:Y:S01]  /*4560*/  UTCCP.T.S.4x32dp128bit tmem[UR12+0x1c4], gdesc[UR40] ;  /* 0x0001c4280c0079e7 */ /* 0x000fe20009100000 */
[----:B------:R-:W-:Y:S01]  /*4570*/  UMOV UR43, 0x4008 ;  /* 0x00004008002b7882 */ /* 0x000fe20000000000 */
[----:B------:R-:W-:Y:S01]  /*4580*/  UMOV UR45, 0x4008 ;  /* 0x00004008002d7882 */ /* 0x000fe20000000000 */
[----:B------:R-:W-:Y:S01]  /*4590*/  UTCCP.T.S.4x32dp128bit tmem[UR12+0x1c8], gdesc[UR42] ;  /* 0x0001c82a0c0079e7 */ /* 0x000fe20009100000 */
[----:B------:R-:W-:Y:S01]  /*45a0*/  UTCCP.T.S.4x32dp128bit tmem[UR12+0x1cc], gdesc[UR44] ;  /* 0x0001cc2c0c0079e7 */ /* 0x000fe20009100000 */
        /* <DEDUP_REMOVED lines=18> */
[----:B-1----:R-:W-:Y:S01]  /*46d0*/  UIADD3 UR10, UPT, UPT, UR13, -0x1, URZ ;  /* 0xffffffff0d0a7890 */ /* 0x002fe2000fffe0ff */
[----:B------:R1:W-:Y:S01]  /*46e0*/  UTCOMMA.4X gdesc[UR6], gdesc[UR8], tmem[UR46], tmem[UR58], idesc[UR59], tmem[UR66], UP0 ;  /* 0x80423a08060075ea */ /* 0x0003e2000800002e */
[----:B------:R-:W-:Y:S01]  /*46f0*/  UMOV UR25, 0x40004040 ;  /* 0x4000404000197882 */ /* 0x000fe20000000000 */
[----:B------:R-:W-:Y:S01]  /*4700*/  UMOV UR23, 0x40004040 ;  /* 0x4000404000177882 */ /* 0x000fe20000000000 */
[----:B------:R-:W-:Y:S01]  /*4710*/  UMOV UR21, 0x40004040 ;  /* 0x4000404000157882 */ /* 0x000fe20000000000 */
[----:B------:R4:W-:Y:S01]  /*4720*/  UTCOMMA.4X gdesc[UR22], gdesc[UR24], tmem[UR46], tmem[UR56], idesc[UR57], tmem[UR64], UPT ;  /* 0x80403818160075ea */ /* 0x0009e2000b80002e */
[----:B------:R-:W-:Y:S01]  /*4730*/  UMOV UR19, 0x40004040 ;  /* 0x4000404000137882 */ /* 0x000fe20000000000 */
[----:B------:R-:W-:Y:S01]  /*4740*/  UMOV UR17, 0x40004040 ;  /* 0x4000404000117882 */ /* 0x000fe20000000000 */
[----:B--2---:R-:W-:Y:S01]  /*4750*/  UIADD3 UR5, UPT, UPT, UR13, 0x1, URZ ;  /* 0x000000010d057890 */ /* 0x004fe2000fffe0ff */
[----:B------:R4:W-:Y:S01]  /*4760*/  UTCOMMA.4X gdesc[UR18], gdesc[UR20], tmem[UR46], tmem[UR54], idesc[UR55], tmem[UR62], UPT ;  /* 0x803e3614120075ea */ /* 0x0009e2000b80002e */
[----:B------:R-:W-:Y:S01]  /*4770*/  UMOV UR15, 0x40004040 ;  /* 0x40004040000f7882 */ /* 0x000fe20000000000 */
[----:B------:R-:W-:Y:S01]  /*4780*/  UMOV UR4, 0x1 ;  /* 0x0000000100047882 */ /* 0x000fe20000000000 */
[----:B------:R4:W-:Y:S01]  /*4790*/  UTCOMMA.4X gdesc[UR14], gdesc[UR16], tmem[UR46], tmem[UR52], idesc[UR53], tmem[UR60], UPT ;  /* 0x803c34100e0075ea */ /* 0x0009e2000b80002e */
[----:B------:R4:W-:Y:S01]  /*47a0*/  UTCBAR.MULTICAST [UR49], URZ, UR48 ;  /* 0x000000ff310073e9 */ /* 0x0009e20008000830 */
[----:B------:R-:W-:Y:S01]  /*47b0*/  UMOV UR13, UR10 ;  /* 0x0000000a000d7c82 */ /* 0x000fe20008000000 */
[----:B-1----:R-:W-:Y:S01]  /*47c0*/  UMOV UR9, 0x1 ;  /* 0x0000000100097882 */ /* 0x002fe20000000000 */
[----:B---3--:R-:W-:Y:S01]  /*47d0*/  @P1 VOTEU.ANY UP0, P0 ;  /* 0x0000000000ff1886 */ /* 0x008fe20000000100 */
[----:B------:R-:W-:Y:S02]  /*47e0*/  @UP1 USEL UR4, URZ, 0x1, !UP0 ;  /* 0x00000001ff041887 */ /* 0x000fe4000c000000 */
[----:B------:R-:W-:Y:S03]  /*47f0*/  UISETP.GT.U32.AND UP0, UPT, UR5, 0x1, UPT ;  /* 0x000000010500788c */ /* 0x000fe6000bf04070 */
[----:B------:R-:W-:Y:S06]  /*4800*/  UMOV UR5, UR47 ;  /* 0x0000002f00057c82 */ /* 0x000fec0008000000 */
[----:B----4-:R-:W-:Y:S05]  /*4810*/  BRA.U UP0, `(.L_x_73) ;  /* 0xfffffff900a07547 */ /* 0x010fea000b83ffff */
.L_x_70:
[----:B------:R-:W-:Y:S01]  /*4820*/  UIADD3 UR4, UPT, UPT, UR50, 0xa0, URZ ;  /* 0x000000a032047890 */ /* 0x000fe2000fffe0ff */
[----:B------:R-:W-:Y:S01]  /*4830*/  ISETP.NE.AND P0, PT, R9, 0x2, PT ;  /* 0x000000020900780c */ /* 0x000fe20003f05270 */
[----:B--2---:R-:W-:-:S03]  /*4840*/  UMOV UR13, UR71 ;  /* 0x00000047000d7c82 */ /* 0x004fc60008000000 */
[----:B------:R-:W-:Y:S02]  /*4850*/  SEL R5, RZ, 0x1, P0 ;  /* 0x00000001ff057807 */ /* 0x000fe40000000000 */
[----:B------:R-:W-:Y:S02]  /*4860*/  SEL R9, R9, RZ, P0 ;  /* 0x000000ff09097207 */ /* 0x000fe40000000000 */
[----:B------:R2:W-:Y:S01]  /*4870*/  UTCBAR [UR4], URZ ;  /* 0x000000ff040073e9 */ /* 0x0005e200080000ff */
[----:B------:R-:W-:Y:S01]  /*4880*/  LOP3.LUT R8, R8, R5, RZ, 0x3c, !PT ;  /* 0x0000000508087212 */ /* 0x000fe200078e3cff */
[----:B------:R-:W-:Y:S06]  /*4890*/  @P2 BRA `(.L_x_74) ;  /* 0xfffffff000a02947 */ /* 0x000fec000383ffff */
[----:B------:R-:W3:Y:S01]  /*48a0*/  S2UR UR6, SR_CgaCtaId ;  /* 0x00000000000679c3 */ /* 0x000ee20000008800 */
[----:B------:R-:W-:Y:S01]  /*48b0*/  ELECT P0, URZ, PT ;  /* 0x0000000000ff782f */ /* 0x000fe20003800000 */
[----:B------:R-:W-:Y:S01]  /*48c0*/  IMAD.MOV.U32 R0, RZ, RZ, 0x1 ;  /* 0x00000001ff007424 */ /* 0x000fe200078e00ff */
[----:B--2---:R-:W-:Y:S01]  /*48d0*/  UMOV UR4, 0x40 ;  /* 0x0000004000047882 */ /* 0x004fe20000000000 */
[----:B------:R-:W-:-:S04]  /*48e0*/  SHF.L.U32 R3, RZ, 0x1f, RZ ;  /* 0x0000001fff037819 */ /* 0x000fc800000006ff */
[----:B------:R-:W-:Y:S01]  /*48f0*/  UVIRTCOUNT.DEALLOC.SMPOOL 0x80 ;  /* 0x000000800000784c */ /* 0x000fe20000000000 */
[----:B---3--:R-:W-:-:S09]  /*4900*/  ULEA UR6, UR6, UR4, 0x18 ;  /* 0x0000000406067291 */ /* 0x008fd2000f8ec0ff */
[----:B------:R2:W-:Y:S01]  /*4910*/  @P0 STS.U8 [UR6+0x1c], R0 ;  /* 0x00001c00ff000988 */ /* 0x0005e20008000006 */
[----:B------:R-:W3:Y:S02]  /*4920*/  SYNCS.PHASECHK.TRANS64.TRYWAIT P0, [UR50+0xd0], R3 ;  /* 0x0000d003ff0075a7 */ /* 0x000ee40008001132 */
[----:B--23--:R-:W-:Y:S05]  /*4930*/  @!P0 BRA `(.L_x_75) ;  /* 0x000000e800bc8947 */ /* 0x00cfea0003800000 */
.L_x_214:
[----:B------:R-:W-:Y:S01]  /*4940*/  NOP ;  /* 0x0000000000007918 */ /* 0x000fe20000000000 */
[----:B--2---:R-:W2:Y:S01]  /*4950*/  LDS R0, [UR6+0x14] ;  /* 0x00001406ff007984 */ /* 0x004ea20008000800 */
[----:B------:R-:W-:Y:S01]  /*4960*/  ULOP3.LUT UR4, UR12, 0xffff, URZ, 0xc0, !UPT ;  /* 0x0000ffff0c047892 */ /* 0x000fe2000f8ec0ff */
[----:B------:R-:W-:Y:S01]  /*4970*/  UMOV UR5, 0xffff ;  /* 0x0000ffff00057882 */ /* 0x000fe20000000000 */
[----:B------:R-:W-:Y:S02]  /*4980*/  UMOV UR7, 0x1 ;  /* 0x0000000100077882 */ /* 0x000fe40000000000 */
[----:B------:R-:W-:-:S04]  /*4990*/  USHF.R.U32.HI UR4, URZ, 0x5, UR4 ;  /* 0x00000005ff047899 */ /* 0x000fc80008011604 */
[----:B------:R-:W-:Y:S02]  /*49a0*/  USHF.L.U32 UR5, UR5, UR4, URZ ;  /* 0x0000000405057299 */ /* 0x000fe400080006ff */
[----:B------:R-:W-:-:S04]  /*49b0*/  USHF.L.U32 UR4, UR7, UR4, URZ ;  /* 0x0000000407047299 */ /* 0x000fc800080006ff */
[----:B--2---:R-:W-:-:S04]  /*49c0*/  LOP3.LUT R0, R0, UR5, RZ, 0xc0, !PT ;  /* 0x0000000500007c12 */ /* 0x004fc8000f8ec0ff */
[----:B------:R-:W-:-:S13]  /*49d0*/  ISETP.NE.AND P0, PT, R0, UR5, PT ;  /* 0x0000000500007c0c */ /* 0x000fda000bf05270 */
[----:B------:R-:W-:Y:S05]  /*49e0*/  @P0 BRA `(.L_x_76) ;  /* 0x0000000000580947 */ /* 0x000fea0003800000 */
[----:B------:R-:W2:Y:S02]  /*49f0*/  LDS R0, [UR6+0x18] ;  /* 0x00001806ff007984 */ /* 0x000ea40008000800 */
[----:B--2---:R-:W-:-:S04]  /*4a00*/  LOP3.LUT R0, R0, UR4, RZ, 0xc0, !PT ;  /* 0x0000000400007c12 */ /* 0x004fc8000f8ec0ff */
[----:B------:R-:W-:-:S13]  /*4a10*/  ISETP.NE.AND P0, PT, R0, UR4, PT ;  /* 0x0000000400007c0c */ /* 0x000fda000bf05270 */
[----:B------:R-:W-:Y:S05]  /*4a20*/  @P0 BRA `(.L_x_77) ;  /* 0x00000000003c0947 */ /* 0x000fea0003800000 */
[----:B------:R-:W2:Y:S01]  /*4a30*/  S2R R2, SR_LANEID ;  /* 0x0000000000027919 */ /* 0x000ea20000000000 */
[----:B------:R-:W-:Y:S01]  /*4a40*/  ULOP3.LUT UR5, URZ, UR5, URZ, 0x33, !UPT ;  /* 0x00000005ff057292 */ /* 0x000fe2000f8e33ff */
[----:B------:R-:W-:Y:S01]  /*4a50*/  LOP3.LUT R4, RZ, UR4, RZ, 0x33, !PT ;  /* 0x00000004ff047c12 */ /* 0x000fe2000f8e33ff */
[----:B------:R-:W-:Y:S02]  /*4a60*/  VOTEU.ANY UR4, UPT, PT ;  /* 0x0000000000047886 */ /* 0x000fe400038e0100 */
[----:B------:R-:W-:Y:S01]  /*4a70*/  UFLO.U32 UR4, UR4 ;  /* 0x00000004000472bd */ /* 0x000fe200080e0000 */
[----:B------:R-:W3:Y:S01]  /*4a80*/  REDUX UR7, R4 ;  /* 0x00000000040773c4 */ /* 0x000ee20000000000 */
[----:B------:R-:W-:-:S06]  /*4a90*/  IMAD.U32 R0, RZ, RZ, UR5 ;  /* 0x00000005ff007e24 */ /* 0x000fcc000f8e00ff */
[----:B------:R4:W-:Y:S01]  /*4aa0*/  UTCATOMSWS.AND URZ, UR5 ;  /* 0x0000000500ff79e3 */ /* 0x0009e20008000000 */
[----:B------:R-:W1:Y:S01]  /*4ab0*/  REDUX UR8, R0 ;  /* 0x00000000000873c4 */ /* 0x000e620000000000 */
[----:B--2---:R-:W-:Y:S01]  /*4ac0*/  ISETP.EQ.U32.AND P0, PT, R2, UR4, PT ;  /* 0x0000000402007c0c */ /* 0x004fe2000bf02070 */
[----:B---3--:R-:W-:Y:S01]  /*4ad0*/  IMAD.U32 R2, RZ, RZ, UR7 ;  /* 0x00000007ff027e24 */ /* 0x008fe2000f8e00ff */
[----:B-1----:R-:W-:-:S11]  /*4ae0*/  MOV R3, UR8 ;  /* 0x0000000800037c02 */ /* 0x002fd60008000f00 */
[----:B------:R4:W-:Y:S04]  /*4af0*/  @P0 ATOMS.AND RZ, [UR6+0x14], R3 ;  /* 0x00001403ffff098c */ /* 0x0009e8000a800006 */
[----:B------:R4:W-:Y:S01]  /*4b00*/  @P0 ATOMS.AND RZ, [UR6+0x18], R2 ;  /* 0x00001802ffff098c */ /* 0x0009e2000a800006 */
[----:B------:R-:W-:Y:S05]  /*4b10*/  BRA `(.L_x_78) ;  /* 0x0000000000147947 */ /* 0x000fea0003800000 */
.L_x_77:
[----:B------:R-:W-:Y:S02]  /*4b20*/  MOV R2, 0x4b40 ;  /* 0x00004b4000027802 */ /* 0x000fe40000000f00 */
[----:B-1---5:R-:W-:Y:S05]  /*4b30*/  CALL.REL.NOINC `($__internal_0_$__cuda_sm10x_tcgen05_guardrail_trap_col_being_dealloced_not_returned_by_alloc) ;  /* 0x000000f000587944 */ /* 0x022fea0003c00000 */
[----:B------:R-:W-:Y:S05]  /*4b40*/  BRA `(.L_x_78) ;  /* 0x0000000000087947 */ /* 0x000fea0003800000 */
.L_x_76:
[----:B------:R-:W-:Y:S02]  /*4b50*/  MOV R2, 0x4b70 ;  /* 0x00004b7000027802 */ /* 0x000fe40000000f00 */
[----:B-1---5:R-:W-:Y:S05]  /*4b60*/  CALL.REL.NOINC `($__internal_2_$__cuda_sm10x_tcgen05_guardrail_trap_unallocated_columns_being_dealloced) ;  /* 0x000000f000647944 */ /* 0x022fea0003c00000 */
.L_x_78:
[----:B------:R-:W-:Y:S01]  /*4b70*/  NOP ;  /* 0x0000000000007918 */ /* 0x000fe20000000000 */
[----:B----4-:R-:W-:Y:S05]  /*4b80*/  EXIT ;  /* 0x000000000000794d */ /* 0x010fea0003800000 */
.L_x_58:
[----:B------:R-:W-:-:S09]  /*4b90*/  UISETP.NE.OR UP0, UPT, UR21, 0x3, !UP3 ;  /* 0x000000031500788c */ /* 0x000fd2000df05670 */
[----:B------:R-:W-:Y:S05]  /*4ba0*/  BRA.U UP0, `(.L_x_79) ;  /* 0x0000001900b87547 */ /* 0x000fea000b800000 */
[----:B------:R-:W2:Y:S01]  /*4bb0*/  LDCU UR54, c[0x0][0x370] ;  /* 0x00006e00ff3677ac */ /* 0x000ea20008000800 */
[----:B------:R-:W3:Y:S01]  /*4bc0*/  LDC.64 R16, c[0x0][0x348] ;  /* 0x0000d200ff107b82 */ /* 0x000ee20000000a00 */
[----:B------:R-:W-:Y:S01]  /*4bd0*/  HFMA2 R14, -RZ, RZ, 0, 0 ;  /* 0x00000000ff0e7431 */ /* 0x000fe200000001ff */
[----:B------:R-:W-:Y:S01]  /*4be0*/  MOV R13, RZ ;  /* 0x000000ff000d7202 */ /* 0x000fe20000000f00 */
[----:B------:R-:W2:Y:S01]  /*4bf0*/  LDCU.128 UR64, c[0x0][0xf10] ;  /* 0x0001e200ff4077ac */ /* 0x000ea20008000c00 */
[----:B------:R-:W-:Y:S01]  /*4c00*/  HFMA2 R7, -RZ, RZ, 0, 0.0078125 ;  /* 0x00002000ff077431 */ /* 0x000fe200000001ff */
[----:B------:R-:W4:Y:S03]  /*4c10*/  LDCU UR53, c[0x0][0x374] ;  /* 0x00006e80ff3577ac */ /* 0x000f260008000800 */
[----:B------:R-:W1:Y:S01]  /*4c20*/  LDC.64 R2, c[0x0][0xc88] ;  /* 0x00032200ff027b82 */ /* 0x000e620000000a00 */
[----:B------:R-:W4:Y:S01]  /*4c30*/  LDCU UR15, c[0x0][0xf0c] ;  /* 0x0001e180ff0f77ac */ /* 0x000f220008000800 */
[----:B------:R-:W3:Y:S06]  /*4c40*/  LDCU UR63, c[0x0][0xf20] ;  /* 0x0001e400ff3f77ac */ /* 0x000eec0008000800 */
[----:B------:R-:W1:Y:S01]  /*4c50*/  LDC.64 R4, c[0x0][0xc90] ;  /* 0x00032400ff047b82 */ /* 0x000e620000000a00 */
[----:B------:R-:W3:Y:S01]  /*4c60*/  LDCU UR4, c[0x0][0xf30] ;  /* 0x0001e600ff0477ac */ /* 0x000ee20008000800 */
[----:B------:R-:W-:Y:S01]  /*4c70*/  UMOV UR21, 0x400 ;  /* 0x0000040000157882 */ /* 0x000fe20000000000 */
[----:B--2---:R-:W-:-:S02]  /*4c80*/  UIMAD.WIDE.U32 UR6, UR54, UR64, URZ ;  /* 0x00000040360672a5 */ /* 0x004fc4000f8e00ff */
[----:B----4-:R-:W-:Y:S02]  /*4c90*/  UIMAD.WIDE.U32 UR8, UR53, UR67, URZ ;  /* 0x00000043350872a5 */ /* 0x010fe4000f8e00ff */
[----:B------:R-:W-:Y:S02]  /*4ca0*/  ULEA UR21, UR61, UR21, 0x18 ;  /* 0x000000153d157291 */ /* 0x000fe4000f8ec0ff */
[----:B------:R-:W-:Y:S02]  /*4cb0*/  UPLOP3.LUT UP1, UPT, UPT, UPT, UPT, 0x40, 0x4 ;  /* 0x000000000004789c */ /* 0x000fe40003f2e870 */
[----:B------:R-:W-:Y:S02]  /*4cc0*/  UIADD3 UR57, UPT, UPT, UR21, 0x30, URZ ;  /* 0x0000003015397890 */ /* 0x000fe4000fffe0ff */
[----:B------:R-:W-:Y:S02]  /*4cd0*/  UIADD3 UR49, UPT, UPT, UR21, 0x38, URZ ;  /* 0x0000003815317890 */ /* 0x000fe4000fffe0ff */
[----:B------:R-:W-:-:S02]  /*4ce0*/  UIADD3 UR41, UPT, UPT, UR21, 0x40, URZ ;  /* 0x0000004015297890 */ /* 0x000fc4000fffe0ff */
[----:B------:R-:W-:Y:S01]  /*4cf0*/  UIADD3 UR33, UPT, UPT, UR21, 0x48, URZ ;  /* 0x0000004815217890 */ /* 0x000fe2000fffe0ff */
[----:B------:R-:W-:Y:S01]  /*4d00*/  UMOV UR6, UR7 ;  /* 0x0000000700067c82 */ /* 0x000fe20008000000 */
[----:B------:R-:W-:Y:S01]  /*4d10*/  UMOV UR5, UR9 ;  /* 0x0000000900057c82 */ /* 0x000fe20008000000 */
[----:B------:R-:W-:Y:S02]  /*4d20*/  UISETP.GE.AND UP0, UPT, UR45, 0x1, UPT ;  /* 0x000000012d00788c */ /* 0x000fe4000bf06270 */
[----:B------:R-:W-:Y:S01]  /*4d30*/  UISETP.NE.AND UP4, UPT, UR45, 0x1, UPT ;  /* 0x000000012d00788c */ /* 0x000fe2000bf85270 */
[----:B------:R-:W2:Y:S01]  /*4d40*/  LDCU.64 UR22, c[0x0][0xf28] ;  /* 0x0001e500ff1677ac */ /* 0x000ea20008000a00 */
[----:B------:R-:W-:Y:S02]  /*4d50*/  UISETP.NE.AND UP6, UPT, UR15, 0x1, UPT ;  /* 0x000000010f00788c */ /* 0x000fe4000bfc5270 */
[----:B------:R-:W-:Y:S02]  /*4d60*/  UISETP.NE.AND UP5, UPT, UR66, 0x1, UPT ;  /* 0x000000014200788c */ /* 0x000fe4000bfa5270 */
[----:B------:R-:W-:-:S02]  /*4d70*/  USHF.R.U32.HI UR62, URZ, UR65, UR6 ;  /* 0x00000041ff3e7299 */ /* 0x000fc40008011606 */
[----:B------:R-:W-:Y:S02]  /*4d80*/  UPRMT UR46, UR61, 0x654, UR57 ;  /* 0x000006543d2e7896 */ /* 0x000fe40008000039 */
[----:B------:R-:W-:Y:S02]  /*4d90*/  UPRMT UR39, UR61, 0x654, UR49 ;  /* 0x000006543d277896 */ /* 0x000fe40008000031 */
[----:B------:R-:W-:Y:S02]  /*4da0*/  UPRMT UR38, UR61, 0x654, UR41 ;  /* 0x000006543d267896 */ /* 0x000fe40008000029 */
[----:B------:R-:W-:Y:S02]  /*4db0*/  UPRMT UR37, UR61, 0x654, UR33 ;  /* 0x000006543d257896 */ /* 0x000fe40008000021 */
[----:B---3--:R-:W-:Y:S02]  /*4dc0*/  USHF.R.U32.HI UR55, URZ, UR63, UR5 ;  /* 0x0000003fff377299 */ /* 0x008fe40008011605 */
[----:B------:R-:W-:Y:S01]  /*4dd0*/  UISETP.NE.AND UP3, UPT, UR4, 0x1, UPT ;  /* 0x000000010400788c */ /* 0x000fe2000bf65270 */
[----:B--2---:R-:W-:-:S10]  /*4de0*/  UMOV UR29, URZ ;  /* 0x000000ff001d7c82 */ /* 0x004fd40008000000 */
.L_x_94:
[C---:B------:R-:W-:Y:S02]  /*4df0*/  LEA R12, R14.reuse, UR21, 0x3 ;  /* 0x000000150e0c7c11 */ /* 0x040fe4000f8e18ff */
[----:B------:R-:W-:Y:S02]  /*4e00*/  SHF.L.U32 R9, R13, 0x1f, RZ ;  /* 0x0000001f0d097819 */ /* 0x000fe400000006ff */
[----:B------:R-:W-:Y:S02]  /*4e10*/  LEA R10, R14, UR21, 0x4 ;  /* 0x000000150e0a7c11 */ /* 0x000fe4000f8e20ff */
[----:B--2---:R-:W2:Y:S02]  /*4e20*/  SYNCS.PHASECHK.TRANS64.TRYWAIT P0, [R12+URZ+0x80], R9 ;  /* 0x000080090c0075a7 */ /* 0x004ea400080011ff */
[----:B--2---:R-:W-:Y:S05]  /*4e30*/  @!P0 BRA `(.L_x_80) ;  /* 0x000000e400948947 */ /* 0x004fea0003800000 */
.L_x_215:
[----:B--2---:R-:W2:Y:S01]  /*4e40*/  LDS.128 R8, [R10+0xe0] ;  /* 0x0000e0000a087984 */ /* 0x004ea20000000c00 */
[----:B------:R-:W-:Y:S01]  /*4e50*/  UISETP.GE.AND UP0, UPT, UR45, 0x1, UPT ;  /* 0x000000012d00788c */ /* 0x000fe2000bf06270 */
[----:B------:R-:W-:Y:S01]  /*4e60*/  @!PT LDS RZ, [RZ] ;  /* 0x00000000fffff984 */ /* 0x000fe20000000800 */
[----:B------:R-:W-:Y:S01]  /*4e70*/  @!PT LDS RZ, [RZ] ;  /* 0x00000000fffff984 */ /* 0x000fe20000000800 */
[----:B------:R-:W-:Y:S01]  /*4e80*/  @!PT LDS RZ, [RZ] ;  /* 0x00000000fffff984 */ /* 0x000fe20000000800 */
[----:B------:R-:W-:Y:S01]  /*4e90*/  @!PT LDS RZ, [RZ] ;  /* 0x00000000fffff984 */ /* 0x000fe20000000800 */
[----:B------:R3:W-:Y:S06]  /*4ea0*/  MEMBAR.ALL.CTA ;  /* 0x0000000000007992 */ /* 0x0007ec0000008000 */
[----:B---3--:R-:W3:Y:S01]  /*4eb0*/  FENCE.VIEW.ASYNC.S ;  /* 0x00000000000073c6 */ /* 0x008ee20000000000 */
[----:B--2---:R-:W-:Y:S11]  /*4ec0*/  LOP3.LUT P0, RZ, R10, 0x1, RZ, 0xc0, !PT ;  /* 0x000000010aff7812 */ /* 0x004ff6000780c0ff */
[----:B------:R-:W-:Y:S02]  /*4ed0*/  @!UPT UIADD3 URZ, UPT, UPT, URZ, URZ, URZ ;  /* 0x000000fffffff290 */ /* 0x000fe4000fffe0ff */
[----:B---3--:R-:W-:Y:S01]  /*4ee0*/  VOTEU.ANY UP2, P0 ;  /* 0x0000000000ff7886 */ /* 0x008fe20000040100 */
[----:B------:R-:W-:Y:S11]  /*4ef0*/  PLOP3.LUT P0, PT, PT, PT, UP2, 0x80, 0x8 ;  /* 0x000000000008781c */ /* 0x000ff60003f0f028 */
[----:B------:R-:W-:Y:S02]  /*4f00*/  @!UPT UIADD3 URZ, UPT, UPT, URZ, URZ, URZ ;  /* 0x000000fffffff290 */ /* 0x000fe4000fffe0ff */
[----:B------:R-:W-:Y:S02]  /*4f10*/  @P0 SHF.R.U32.HI R0, RZ, 0x10, R9 ;  /* 0x00000010ff000819 */ /* 0x000fe40000011609 */
[----:B------:R-:W-:Y:S02]  /*4f20*/  @P0 MOV R6, R8 ;  /* 0x0000000800060202 */ /* 0x000fe40000000f00 */
[----:B------:R-:W-:Y:S01]  /*4f30*/  @P0 R2UR UR4, R0 ;  /* 0x00000000000402ca */ /* 0x000fe200000e0000 */
[----:B------:R-:W-:Y:S01]  /*4f40*/  VIADD R0, R12, 0x90 ;  /* 0x000000900c007836 */ /* 0x000fe20000000000 */
[----:B------:R-:W-:Y:S02]  /*4f50*/  @P0 LOP3.LUT R8, R9, 0xffff, RZ, 0xc0, !PT ;  /* 0x0000ffff09080812 */ /* 0x000fe400078ec0ff */
[----:B------:R-:W-:Y:S02]  /*4f60*/  @P0 R2UR UR6, R6 ;  /* 0x00000000060602ca */ /* 0x000fe400000e0000 */
[----:B------:R-:W-:Y:S02]  /*4f70*/  PRMT R0, RZ, 0x654, R0 ;  /* 0x00000654ff007816 */ /* 0x000fe40000000000 */
[----:B------:R-:W-:Y:S02]  /*4f80*/  @P0 R2UR UR5, R8 ;  /* 0x00000000080502ca */ /* 0x000fe400000e0000 */
[----:B------:R2:W-:Y:S03]  /*4f90*/  SYNCS.ARRIVE.TRANS64.RED.A1T0 RZ, [R0+URZ], RZ ;  /* 0x000000ff00ff79a7 */ /* 0x0005e600081004ff */
[----:B------:R-:W-:Y:S04]  /*4fa0*/  @UP2 UMOV UR47, UR4 ;  /* 0x00000004002f2c82 */ /* 0x000fe80008000000 */
[----:B------:R-:W-:Y:S04]  /*4fb0*/  @UP2 UMOV UR14, UR6 ;  /* 0x00000006000e2c82 */ /* 0x000fe80008000000 */
[----:B------:R-:W-:Y:S01]  /*4fc0*/  @UP2 UMOV UR13, UR5 ;  /* 0x00000005000d2c82 */ /* 0x000fe20008000000 */
[----:B------:R-:W-:Y:S05]  /*4fd0*/  BRA.U !UP0, `(.L_x_81) ;  /* 0x0000000108a47547 */ /* 0x000fea000b800000 */
[----:B------:R-:W-:Y:S02]  /*4fe0*/  UIMAD.WIDE.U32 UR16, UR13, UR67, URZ ;  /* 0x000000430d1072a5 */ /* 0x000fe4000f8e00ff */
[----:B------:R-:W-:Y:S02]  /*4ff0*/  UIMAD.WIDE.U32 UR18, UR14, UR64, URZ ;  /* 0x000000400e1272a5 */ /* 0x000fe4000f8e00ff */
[----:B------:R-:W-:Y:S02]  /*5000*/  USEL UR4, UR53, UR55, !UP5 ;  /* 0x0000003735047287 */ /* 0x000fe4000e800000 */
[----:B------:R-:W-:Y:S02]  /*5010*/  USEL UR7, UR54, UR62, !UP6 ;  /* 0x0000003e36077287 */ /* 0x000fe4000f000000 */
[----:B------:R-:W-:Y:S02]  /*5020*/  UIMAD.WIDE.U32 UR8, UR4, UR22, URZ ;  /* 0x00000016040872a5 */ /* 0x000fe4000f8e00ff */
[----:B------:R-:W-:Y:S01]  /*5030*/  UIMAD.WIDE.U32 UR10, UR7, UR22, URZ ;  /* 0x00000016070a72a5 */ /* 0x000fe2000f8e00ff */
[----:B------:R-:W-:Y:S02]  /*5040*/  UMOV UR5, UR17 ;  /* 0x0000001100057c82 */ /* 0x000fe40008000000 */
[----:B------:R-:W-:Y:S03]  /*5050*/  USHF.R.U32.HI UR6, URZ, UR63, UR5 ;  /* 0x0000003fff067299 */ /* 0x000fe60008011605 */
[----:B------:R-:W-:Y:S01]  /*5060*/  UMOV UR5, UR19 ;  /* 0x0000001300057c82 */ /* 0x000fe20008000000 */
[----:B------:R-:W-:Y:S02]  /*5070*/  USEL UR6, UR13, UR6, !UP5 ;  /* 0x000000060d067287 */ /* 0x000fe4000e800000 */
[----:B------:R-:W-:Y:S03]  /*5080*/  USHF.R.U32.HI UR12, URZ, UR65, UR5 ;  /* 0x00000041ff0c7299 */ /* 0x000fe60008011605 */
[----:B------:R-:W-:Y:S02]  /*5090*/  UMOV UR5, UR9 ;  /* 0x0000000900057c82 */ /* 0x000fe40008000000 */
[----:B------:R-:W-:Y:S03]  /*50a0*/  @UP4 USHF.R.U32.HI UR4, URZ, UR23, UR5 ;  /* 0x00000017ff044299 */ /* 0x000fe60008011605 */
[----:B------:R-:W-:Y:S01]  /*50b0*/  UMOV UR5, UR11 ;  /* 0x0000000b00057c82 */ /* 0x000fe20008000000 */
[----:B------:R-:W-:Y:S02]  /*50c0*/  UIMAD UR4, UR45, UR4, URZ ;  /* 0x000000042d0472a4 */ /* 0x000fe4000f8e02ff */
[----:B------:R-:W-:Y:S02]  /*50d0*/  @UP4 USHF.R.U32.HI UR7, URZ, UR23, UR5 ;  /* 0x00000017ff074299 */ /* 0x000fe40008011605 */
[----:B------:R-:W-:Y:S02]  /*50e0*/  UIMAD.WIDE.U32 UR10, UR6, UR22, URZ ;  /* 0x00000016060a72a5 */ /* 0x000fe4000f8e00ff */
[----:B------:R-:W-:Y:S02]  /*50f0*/  USEL UR5, UR14, UR12, !UP6 ;  /* 0x0000000c0e057287 */ /* 0x000fe4000f000000 */
[----:B------:R-:W-:Y:S02]  /*5100*/  UIMAD UR8, UR45, UR7, URZ ;  /* 0x000000072d0872a4 */ /* 0x000fe4000f8e02ff */
[----:B------:R-:W-:Y:S03]  /*5110*/  UISETP.GE.AND UP0, UPT, UR6, UR4, UPT ;  /* 0x000000040600728c */ /* 0x000fe6000bf06270 */
[----:B------:R-:W-:Y:S01]  /*5120*/  UMOV UR4, UR11 ;  /* 0x0000000b00047c82 */ /* 0x000fe20008000000 */
[----:B------:R-:W-:Y:S02]  /*5130*/  UISETP.GE.OR UP0, UPT, UR5, UR8, UP0 ;  /* 0x000000080500728c */ /* 0x000fe40008706670 */
[----:B------:R-:W-:Y:S02]  /*5140*/  USHF.R.U32.HI UR4, URZ, UR23, UR4 ;  /* 0x00000017ff047299 */ /* 0x000fe40008011604 */
[----:B------:R-:W-:Y:S02]  /*5150*/  UIMAD.WIDE.U32 UR8, UR5, UR22, URZ ;  /* 0x00000016050872a5 */ /* 0x000fe4000f8e00ff */
[----:B------:R-:W-:Y:S04]  /*5160*/  USEL UR10, UR6, UR4, !UP4 ;  /* 0x00000004060a7287 */ /* 0x000fe8000e000000 */
[----:B------:R-:W-:Y:S01]  /*5170*/  UIADD3 UR11, UPT, UPT, -UR10, URZ, URZ ;  /* 0x000000ff0a0b7290 */ /* 0x000fe2000fffe1ff */
[----:B------:R-:W-:Y:S02]  /*5180*/  @!UP0 UMOV UR4, UR9 ;  /* 0x0000000900048c82 */ /* 0x000fe40008000000 */
[----:B------:R-:W-:Y:S02]  /*5190*/  @!UP0 USHF.R.U32.HI UR4, URZ, UR23, UR4 ;  /* 0x00000017ff048299 */ /* 0x000fe40008011604 */
[----:B------:R-:W-:Y:S02]  /*51a0*/  UIMAD UR8, UR45, UR11, UR6 ;  /* 0x0000000b2d0872a4 */ /* 0x000fe4000f8e0206 */
[----:B------:R-:W-:Y:S04]  /*51b0*/  @!UP0 USEL UR4, UR5, UR4, !UP4 ;  /* 0x0000000405048287 */ /* 0x000fe8000e000000 */
[----:B------:R-:W-:Y:S02]  /*51c0*/  @!UP0 UIMAD UR7, UR7, UR8, UR4 ;  /* 0x00000008070782a4 */ /* 0x000fe4000f8e0204 */
[----:B------:R-:W-:Y:S02]  /*51d0*/  @!UP0 UIADD3 UR9, UPT, UPT, UR10, -UR4, URZ ;  /* 0x800000040a098290 */ /* 0x000fe4000fffe0ff */
[----:B------:R-:W-:Y:S02]  /*51e0*/  UIADD3 UR8, UPT, UPT, -UR6, URZ, URZ ;  /* 0x000000ff06087290 */ /* 0x000fe4000fffe1ff */
[----:B------:R-:W-:Y:S02]  /*51f0*/  UIADD3 UR4, UPT, UPT, -UR5, URZ, URZ ;  /* 0x000000ff05047290 */ /* 0x000fe4000fffe1ff */
[----:B------:R-:W-:Y:S03]  /*5200*/  @!UP0 UIMAD UR6, UR9, UR45, UR5 ;  /* 0x0000002d090682a4 */ /* 0x000fe6000f8e0205 */
[----:B------:R-:W-:Y:S01]  /*5210*/  @!UP0 UMOV UR5, UR7 ;  /* 0x0000000700058c82 */ /* 0x000fe20008000000 */
[----:B------:R-:W-:Y:S02]  /*5220*/  UIMAD UR7, UR15, UR4, UR14 ;  /* 0x000000040f0772a4 */ /* 0x000fe4000f8e020e */
[----:B------:R-:W-:Y:S02]  /*5230*/  UIMAD UR4, UR66, UR8, UR13 ;  /* 0x00000008420472a4 */ /* 0x000fe4000f8e020d */
[----:B------:R-:W-:Y:S02]  /*5240*/  UIMAD UR14, UR5, UR15, UR7 ;  /* 0x0000000f050e72a4 */ /* 0x000fe4000f8e0207 */
[----:B------:R-:W-:Y:S11]  /*5250*/  UIMAD UR13, UR6, UR66, UR4 ;  /* 0x00000042060d72a4 */ /* 0x000ff6000f8e0204 */
[----:B------:R-:W-:Y:S01]  /*5260*/  @!UPT UIADD3 URZ, UPT, UPT, URZ, URZ, URZ ;  /* 0x000000fffffff290 */ /* 0x000fe2000fffe0ff */
.L_x_81:
[----:B------:R-:W3:Y:S01]  /*5270*/  @!UP3 LDCU.128 UR8, c[0x0][0xf10] ;  /* 0x0001e200ff08b7ac */ /* 0x000ee20008000c00 */
[----:B------:R-:W-:Y:S01]  /*5280*/  IMAD.MOV.U32 R10, RZ, RZ, 0x1 ;  /* 0x00000001ff0a7424 */ /* 0x000fe200078e00ff */
[C---:B-1----:R-:W-:Y:S02]  /*5290*/  ISETP.NE.U32.AND P1, PT, R4.reuse, RZ, PT ;  /* 0x000000ff0400720c */ /* 0x042fe40003f25070 */
[----:B------:R-:W-:Y:S02]  /*52a0*/  ISETP.NE.U32.AND P0, PT, R4, RZ, PT ;  /* 0x000000ff0400720c */ /* 0x000fe40003f05070 */
[C---:B------:R-:W-:Y:S01]  /*52b0*/  ISETP.NE.AND.EX P1, PT, R5.reuse, RZ, PT, P1 ;  /* 0x000000ff0500720c */ /* 0x040fe20003f25310 */
[----:B------:R-:W1:Y:S01]  /*52c0*/  @!UP3 LDCU UR5, c[0x0][0xf0c] ;  /* 0x0001e180ff05b7ac */ /* 0x000e620008000800 */
[----:B------:R-:W-:Y:S02]  /*52d0*/  ISETP.NE.AND.EX P0, PT, R5, RZ, PT, P0 ;  /* 0x000000ff0500720c */ /* 0x000fe40003f05300 */
[----:B------:R-:W-:Y:S01]  /*52e0*/  SHF.L.U32 R10, R10, 0x1f, RZ ;  /* 0x0000001f0a0a7819 */ /* 0x000fe200000006ff */
[----:B------:R-:W4:Y:S01]  /*52f0*/  @!UP3 LDCU UR4, c[0x0][0xf20] ;  /* 0x0001e400ff04b7ac */ /* 0x000f220008000800 */
[----:B------:R-:W-:Y:S02]  /*5300*/  USHF.L.U32 UR17, UR24, 0x8, URZ ;  /* 0x0000000818117899 */ /* 0x000fe400080006ff */
[----:B---3--:R-:W-:Y:S02]  /*5310*/  UIMAD.WIDE.U32 UR6, UR14, UR8, URZ ;  /* 0x000000080e0672a5 */ /* 0x008fe4000f8e00ff */
[----:B------:R-:W-:Y:S02]  /*5320*/  USHF.L.U32 UR59, UR20, 0x7, URZ ;  /* 0x00000007143b7899 */ /* 0x000fe400080006ff */
[----:B------:R-:W-:Y:S02]  /*5330*/  @!UP3 USHF.R.U32.HI UR7, URZ, UR9, UR7 ;  /* 0x00000009ff07b299 */ /* 0x000fe40008011607 */
[----:B------:R-:W-:Y:S02]  /*5340*/  UIMAD.WIDE.U32 UR8, UR13, UR11, URZ ;  /* 0x0000000b0d0872a5 */ /* 0x000fe4000f8e00ff */
[----:B-1----:R-:W-:Y:S04]  /*5350*/  @!UP3 UISETP.NE.AND UP0, UPT, UR5, 0x1, UPT ;  /* 0x000000010500b88c */ /* 0x002fe8000bf05270 */
[----:B------:R-:W-:Y:S02]  /*5360*/  @!UP3 USEL UR7, UR14, UR7, !UP0 ;  /* 0x000000070e07b287 */ /* 0x000fe4000c000000 */
[----:B------:R-:W-:Y:S01]  /*5370*/  @!UP3 UISETP.NE.AND UP0, UPT, UR10, 0x1, UPT ;  /* 0x000000010a00b88c */ /* 0x000fe2000bf05270 */
[----:B------:R-:W-:Y:S02]  /*5380*/  @!UP3 UMOV UR6, UR9 ;  /* 0x000000090006bc82 */ /* 0x000fe40008000000 */
[----:B----4-:R-:W-:Y:S04]  /*5390*/  @!UP3 USHF.R.U32.HI UR6, URZ, UR4, UR6 ;  /* 0x00000004ff06b299 */ /* 0x010fe80008011606 */
[----:B------:R-:W-:Y:S04]  /*53a0*/  @!UP3 USEL UR6, UR13, UR6, !UP0 ;  /* 0x000000060d06b287 */ /* 0x000fe8000c000000 */
[----:B------:R-:W-:Y:S02]  /*53b0*/  @!UP3 UIADD3 UR4, UPT, UPT, -UR7, UR6, URZ ;  /* 0x000000060704b290 */ /* 0x000fe4000fffe1ff */
[----:B------:R-:W-:Y:S02]  /*53c0*/  @!UP3 UIADD3 UR6, UPT, UPT, UR7, -UR6, URZ ;  /* 0x800000060706b290 */ /* 0x000fe4000fffe0ff */
[----:B------:R-:W-:Y:S02]  /*53d0*/  @!UP3 UIMAD UR14, UR4, UR5, UR14 ;  /* 0x00000005040eb2a4 */ /* 0x000fe4000f8e020e */
[----:B------:R-:W-:Y:S01]  /*53e0*/  @!UP3 UIMAD UR13, UR6, UR10, UR13 ;  /* 0x0000000a060db2a4 */ /* 0x000fe2000f8e020d */
[----:B------:R-:W-:Y:S11]  /*53f0*/  BRA.U UP1, `(.L_x_82) ;  /* 0x0000000101107547 */ /* 0x000ff6000b800000 */
[----:B--2---:R-:W-:Y:S04]  /*5400*/  MOV R0, UR68 ;  /* 0x0000004400007c02 */ /* 0x004fe80008000f00 */
[----:B------:R-:W-:Y:S04]  /*5410*/  SHF.L.U32 R9, R0, 0x1f, RZ ;  /* 0x0000001f00097819 */ /* 0x000fe800000006ff */
[----:B------:R-:W1:Y:S02]  /*5420*/  SYNCS.PHASECHK.TRANS64.TRYWAIT P2, [UR21+0x78], R9 ;  /* 0x00007809ff0075a7 */ /* 0x000e640008041115 */
[----:B-1----:R-:W-:Y:S05]  /*5430*/  @!P2 BRA `(.L_x_83) ;  /* 0x000000e00028a947 */ /* 0x002fea0003800000 */
.L_x_82:
[----:B------:R-:W-:Y:S05]  /*5440*/  @!P1 BRA `(.L_x_84) ;  /* 0x0000000000309947 */ /* 0x000fea0003800000 */
[----:B------:R-:W-:Y:S01]  /*5450*/  ISETP.NE.U32.AND P1, PT, R2, RZ, PT ;  /* 0x000000ff0200720c */ /* 0x000fe20003f25070 */
[----:B------:R-:W3:Y:S01]  /*5460*/  LDCU.64 UR4, c[0x0][0x358] ;  /* 0x00006b00ff0477ac */ /* 0x000ee20008000a00 */
[----:B------:R-:W-:Y:S02]  /*5470*/  IMAD.MOV.U32 R176, RZ, RZ, 0x1 ;  /* 0x00000001ffb07424 */ /* 0x000fe400078e00ff */
[----:B------:R-:W-:Y:S11]  /*5480*/  ISETP.NE.AND.EX P1, PT, R3, RZ, PT, P1 ;  /* 0x000000ff0300720c */ /* 0x000ff60003f25310 */
[----:B------:R-:W-:Y:S02]  /*5490*/  @!UPT UIADD3 URZ, UPT, UPT, URZ, URZ, URZ ;  /* 0x000000fffffff290 */ /* 0x000fe4000fffe0ff */
[----:B-1----:R-:W1:Y:S01]  /*54a0*/  @P1 LDC.64 R8, c[0x0][0xc88] ;  /* 0x00032200ff081b82 */ /* 0x002e620000000a00 */
[----:B--2---:R-:W-:Y:S04]  /*54b0*/  @P1 IMAD R0, R4, UR36, RZ ;  /* 0x0000002404001c24 */ /* 0x004fe8000f8e02ff */
[----:B-1----:R-:W-:Y:S04]  /*54c0*/  @P1 IMAD.WIDE R8, R0, 0x4, R8 ;  /* 0x0000000400081825 */ /* 0x002fe800078e0208 */
[----:B------:R-:W-:Y:S01]  /*54d0*/  HFMA2 R0, -RZ, RZ, 0, 5.9604644775390625e-08 ;  /* 0x00000001ff007431 */ /* 0x000fe200000001ff */
[----:B---3-5:R3:W5:Y:S04]  /*54e0*/  @P1 LDG.E R133, desc[UR4][R8.64] ;  /* 0x0000000408851981 */ /* 0x028768000c1e1900 */
[----:B------:R-:W-:Y:S01]  /*54f0*/  @!P1 PRMT R176, R0, 0x7610, R176 ;  /* 0x0000761000b09816 */ /* 0x000fe200000000b0 */
[----:B---3--:R-:W4:Y:S06]  /*5500*/  @!P1 LDC R133, c[0x0][0xc80] ;  /* 0x00032000ff859b82 */ /* 0x008f2c0000000800 */
.L_x_84:
[----:B----45:R-:W-:Y:S01]  /*5510*/  @!P0 FSETP.EQ.AND P1, PT, R133, RZ, PT ;  /* 0x000000ff8500820b */ /* 0x030fe20003f22000 */
[----:B------:R-:W-:Y:S01]  /*5520*/  @!UPT UIADD3 URZ, UPT, UPT, URZ, URZ, URZ ;  /* 0x000000fffffff290 */ /* 0x000fe2000fffe0ff */
[----:B------:R-:W-:Y:S11]  /*5530*/  @!P0 BRA `(.L_x_85) ;  /* 0x0000000000188947 */ /* 0x000ff60003800000 */
[----:B------:R-:W-:Y:S02]  /*5540*/  LOP3.LUT P0, RZ, R176, 0xff, RZ, 0xc0, !PT ;  /* 0x000000ffb0ff7812 */ /* 0x000fe4000780c0ff */
[----:B------:R-:W-:Y:S04]  /*5550*/  ISETP.NE.U32.AND P1, PT, R2, RZ, PT ;  /* 0x000000ff0200720c */ /* 0x000fe80003f25070 */
[----:B------:R-:W-:Y:S04]  /*5560*/  ISETP.NE.AND.EX P1, PT, R3, RZ, PT, P1 ;  /* 0x000000ff0300720c */ /* 0x000fe80003f25310 */
[----:B------:R-:W-:Y:S03]  /*5570*/  PLOP3.LUT P1, PT, P1, PT, PT, 0x8, 0x80 ;  /* 0x000000000080781c */ /* 0x000fe60000f2e170 */
[----:B------:R-:W-:Y:S11]  /*5580*/  @P0 FSETP.EQ.AND P1, PT, R133, RZ, PT ;  /* 0x000000ff8500020b */ /* 0x000ff60003f22000 */
[----:B------:R-:W-:Y:S02]  /*5590*/  @!UPT UIADD3 URZ, UPT, UPT, URZ, URZ, URZ ;  /* 0x000000fffffff290 */ /* 0x000fe4000fffe0ff */
.L_x_85:
[----:B------:R-:W3:Y:S01]  /*55a0*/  SYNCS.PHASECHK.TRANS64.TRYWAIT P2, [UR21+0x50], R10 ;  /* 0x0000500aff0075a7 */ /* 0x000ee20008041115 */
[----:B------:R-:W-:Y:S01]  /*55b0*/  ELECT P0, URZ, PT ;  /* 0x0000000000ff782f */ /* 0x000fe20003800000 */
[----:B------:R-:W-:Y:S02]  /*55c0*/  ULOP3.LUT UP0, UR19, UR29, 0x1, URZ, 0xc0, !UPT ;  /* 0x000000011d137892 */ /* 0x000fe4000f80c0ff */
[----:B------:R-:W-:Y:S01]  /*55d0*/  UIADD3 UR18, UPT, UPT, UR17, 0x60, URZ ;  /* 0x0000006011127890 */ /* 0x000fe2000fffe0ff */
[----:B------:R-:W-:Y:S06]  /*55e0*/  PLOP3.LUT P1, PT, P1, P0, PT, 0xf2, 0x2f ;  /* 0x00000000002f781c */ /* 0x000fec0000f21e72 */
[----:B------:R-:W-:Y:S02]  /*55f0*/  UMOV UR58, UR18 ;  /* 0x00000012003a7c82 */ /* 0x000fe40008000000 */
[----:B------:R-:W-:Y:S05]  /*5600*/  @UP0 UIADD3 UR58, UPT, UPT, UR17, URZ, URZ ;  /* 0x000000ff113a0290 */ /* 0x000fea000fffe0ff */
[----:B------:R-:W-:Y:S05]  /*5610*/  @!P1 IADD3 R6, P0, PT, R16, 0x980, RZ ;  /* 0x0000098010069810 */ /* 0x000fea0007f1e0ff */
[----:B-12---:R-:W-:Y:S01]  /*5620*/  @!P1 IMAD.X R0, RZ, RZ, R17, P0 ;  /* 0x000000ffff009224 */ /* 0x006fe200000e0611 */
[----:B---3--:R-:W-:Y:S07]  /*5630*/  @!P2 BRA `(.L_x_86) ;  /* 0x000000dc00c0a947 */ /* 0x008fee0003800000 */
.L_x_218:
[----:B------:R-:W-:Y:S01]  /*5640*/  @!P1 R2UR UR5, R6 ;  /* 0x00000000060592ca */ /* 0x000fe200000e0000 */
[----:B------:R-:W-:Y:S01]  /*5650*/  VOTEU.ALL UP0, P1 ;  /* 0x0000000000ff7886 */ /* 0x000fe20000800000 */
[----:B------:R-:W-:Y:S01]  /*5660*/  @!P1 R2UR UR4, R0 ;  /* 0x00000000000492ca */ /* 0x000fe200000e0000 */
[----:B------:R-:W-:Y:S01]  /*5670*/  UMOV UR6, 0x0 ;  /* 0x0000000000067882 */ /* 0x000fe20000000000 */
[----:B------:R-:W-:Y:S01]  /*5680*/  UMOV UR7, 0x10000000 ;  /* 0x1000000000077882 */ /* 0x000fe20000000000 */
[----:B------:R-:W-:Y:S01]  /*5690*/  UMOV UR60, UR36 ;  /* 0x00000024003c7c82 */ /* 0x000fe20008000000 */
[----:B------:R-:W-:Y:S01]  /*56a0*/  @!UP0 UIADD3 UR56, UPT, UPT, UR21, 0x200, URZ ;  /* 0x0000020015388890 */ /* 0x000fe2000fffe0ff */
[----:B------:R-:W-:Y:S01]  /*56b0*/  @!P1 IMAD.MOV.U32 R0, RZ, RZ, 0x2000 ;  /* 0x00002000ff009424 */ /* 0x000fe200078e00ff */
[----:B------:R-:W-:Y:S01]  /*56c0*/  @!UP0 UIADD3 UR10, UPT, UPT, UR58, 0x80, URZ ;  /* 0x000000803a0a8890 */ /* 0x000fe2000fffe0ff */
[----:B------:R-:W-:Y:S01]  /*56d0*/  @!P1 IADD3 R6, P0, PT, R16, 0x980, RZ ;  /* 0x0000098010069810 */ /* 0x000fe20007f1e0ff */
[----:B------:R-:W-:Y:S01]  /*56e0*/  @!UP0 UIADD3 UR8, UPT, UPT, UR21, 0x1200, URZ ;  /* 0x0000120015088890 */ /* 0x000fe2000fffe0ff */
[----:B------:R-:W-:Y:S02]  /*56f0*/  VOTEU.ALL UP0, P1 ;  /* 0x0000000000ff7886 */ /* 0x000fe40000800000 */
[----:B------:R-:W-:Y:S01]  /*5700*/  IMAD.U32 R8, RZ, RZ, UR5 ;  /* 0x00000005ff087e24 */ /* 0x000fe2000f8e00ff */
[----:B------:R-:W-:Y:S01]  /*5710*/  UMOV UR9, UR57 ;  /* 0x0000003900097c82 */ /* 0x000fe20008000000 */
[----:B-1----:R-:W-:Y:S01]  /*5720*/  IMAD.U32 R9, RZ, RZ, UR4 ;  /* 0x00000004ff097e24 */ /* 0x002fe2000f8e00ff */
[----:B------:R-:W-:Y:S01]  /*5730*/  UMOV UR11, UR59 ;  /* 0x0000003b000b7c82 */ /* 0x000fe20008000000 */
[----:B------:R-:W-:Y:S01]  /*5740*/  UMOV UR12, UR36 ;  /* 0x00000024000c7c82 */ /* 0x000fe20008000000 */
[----:B------:R-:W-:Y:S02]  /*5750*/  @!P1 R2UR UR4, R8 ;  /* 0x00000000080492ca */ /* 0x000fe400000e0000 */
[----:B------:R-:W-:Y:S11]  /*5760*/  @!P1 R2UR UR5, R9 ;  /* 0x00000000090592ca */ /* 0x000ff600000e0000 */
[----:B------:R-:W-:Y:S02]  /*5770*/  @!UPT UIADD3 URZ, UPT, UPT, URZ, URZ, URZ ;  /* 0x000000fffffff290 */ /* 0x000fe4000fffe0ff */
[----:B------:R1:W-:Y:S01]  /*5780*/  @!UP0 UTMALDG.3D [UR56], [UR4], desc[UR6] ;  /* 0x00000638040085b4 */ /* 0x0003e20008011000 */
[----:B------:R-:W-:Y:S05]  /*5790*/  VOTEU.ALL UP0, P1 ;  /* 0x0000000000ff7886 */ /* 0x000fea0000800000 */
[----:B------:R1:W-:Y:S01]  /*57a0*/  @!UP0 UTMALDG.3D [UR8], [UR4], desc[UR6] ;  /* 0x00000608040085b4 */ /* 0x0003e20008011000 */
[----:B------:R2:W-:Y:S01]  /*57b0*/  @!P1 SYNCS.ARRIVE.TRANS64.RED.A0TR RZ, [UR21+0x30], R0 ;  /* 0x00003000ffff99a7 */ /* 0x0005e20008300415 */
[----:B------:R-:W-:Y:S01]  /*57c0*/  SYNCS.ARRIVE.TRANS64.RED.A1T0 RZ, [UR46], RZ ;  /* 0x000000ffffff79a7 */ /* 0x000fe2000810042e */
[----:B--2---:R-:W-:Y:S01]  /*57d0*/  @!P1 IMAD.X R0, RZ, RZ, R17, P0 ;  /* 0x000000ffff009224 */ /* 0x004fe200000e0611 */
[----:B------:R-:W2:Y:S02]  /*57e0*/  SYNCS.PHASECHK.TRANS64.TRYWAIT P2, [UR21+0x58], R10 ;  /* 0x0000580aff0075a7 */ /* 0x000ea40008041115 */
[----:B-12---:R-:W-:Y:S05]  /*57f0*/  @!P2 BRA `(.L_x_87) ;  /* 0x000000dc0068a947 */ /* 0x006fea0003800000 */
.L_x_220:
        /* <DEDUP_REMOVED lines=10> */
[----:B------:R-:W-:Y:S02]  /*58a0*/  @!UP0 UIADD3 UR10, UPT, UPT, UR58, 0x80, URZ ;  /* 0x000000803a0a8890 */ /* 0x000fe4000fffe0ff */
[----:B------:R-:W-:Y:S01]  /*58b0*/  @!UP0 UIADD3 UR8, UPT, UPT, UR21, 0x3200, URZ ;  /* 0x0000320015088890 */ /* 0x000fe2000fffe0ff */
[----:B------:R-:W-:Y:S01]  /*58c0*/  IMAD.U32 R8, RZ, RZ, UR5 ;  /* 0x00000005ff087e24 */ /* 0x000fe2000f8e00ff */
[----:B------:R-:W-:Y:S01]  /*58d0*/  VOTEU.ALL UP0, P1 ;  /* 0x0000000000ff7886 */ /* 0x000fe20000800000 */
[----:B-1----:R-:W-:Y:S01]  /*58e0*/  IMAD.U32 R9, RZ, RZ, UR4 ;  /* 0x00000004ff097e24 */ /* 0x002fe2000f8e00ff */
[----:B------:R-:W-:Y:S01]  /*58f0*/  UMOV UR52, UR36 ;  /* 0x0000002400347c82 */ /* 0x000fe20008000000 */
[----:B------:R-:W-:Y:S01]  /*5900*/  UMOV UR9, UR49 ;  /* 0x0000003100097c82 */ /* 0x000fe20008000000 */
[----:B------:R-:W-:Y:S01]  /*5910*/  @!P1 R2UR UR4, R8 ;  /* 0x00000000080492ca */ /* 0x000fe200000e0000 */
[----:B------:R-:W-:Y:S01]  /*5920*/  UMOV UR12, UR36 ;  /* 0x00000024000c7c82 */ /* 0x000fe20008000000 */
[----:B------:R-:W-:Y:S01]  /*5930*/  @!P1 R2UR UR5, R9 ;  /* 0x00000000090592ca */ /* 0x000fe200000e0000 */
[----:B------:R-:W-:Y:S11]  /*5940*/  UMOV UR11, UR51 ;  /* 0x00000033000b7c82 */ /* 0x000ff60008000000 */
[----:B------:R-:W-:Y:S01]  /*5950*/  @!UPT UIADD3 URZ, UPT, UPT, URZ, URZ, URZ ;  /* 0x000000fffffff290 */ /* 0x000fe2000fffe0ff */
        /* <DEDUP_REMOVED lines=8> */
.L_x_222:
[----:B------:R-:W-:Y:S01]  /*59e0*/  @!P1 R2UR UR4, R0 ;  /* 0x00000000000492ca */ /* 0x000fe200000e0000 */
[----:B------:R-:W-:Y:S01]  /*59f0*/  USHF.L.U32 UR16, UR19, 0x5, URZ ;  /* 0x0000000513107899 */ /* 0x000fe200080006ff */
[----:B------:R-:W-:Y:S01]  /*5a00*/  @!P1 R2UR UR5, R6 ;  /* 0x00000000060592ca */ /* 0x000fe200000e0000 */
[----:B------:R-:W-:Y:S01]  /*5a10*/  VOTEU.ALL UP0, P1 ;  /* 0x0000000000ff7886 */ /* 0x000fe20000800000 */
[----:B------:R-:W-:Y:S01]  /*5a20*/  UMOV UR24, 0x0 ;  /* 0x0000000000187882 */ /* 0x000fe20000000000 */
[----:B------:R-:W-:Y:S01]  /*5a30*/  UMOV UR25, 0x10000000 ;  /* 0x1000000000197882 */ /* 0x000fe20000000000 */
[----:B------:R-:W-:Y:S01]  /*5a40*/  UMOV UR43, UR59 ;  /* 0x0000003b002b7c82 */ /* 0x000fe20008000000 */
[----:B------:R-:W-:Y:S01]  /*5a50*/  UMOV UR44, UR36 ;  /* 0x00000024002c7c82 */ /* 0x000fe20008000000 */
[----:B------:R-:W-:Y:S01]  /*5a60*/  @!UP0 UIADD3 UR40, UPT, UPT, UR21, 0x4200, URZ ;  /* 0x0000420015288890 */ /* 0x000fe2000fffe0ff */
[----:B------:R-:W-:Y:S01]  /*5a70*/  @!P1 IMAD.MOV.U32 R0, RZ, RZ, 0x2000 ;  /* 0x00002000ff009424 */ /* 0x000fe200078e00ff */
[----:B------:R-:W-:Y:S01]  /*5a80*/  @!UP0 UIADD3 UR8, UPT, UPT, UR21, 0x5200, URZ ;  /* 0x0000520015088890 */ /* 0x000fe2000fffe0ff */
[----:B------:R-:W-:Y:S01]  /*5a90*/  @!P1 IADD3 R6, P0, PT, R16, 0x980, RZ ;  /* 0x0000098010069810 */ /* 0x000fe20007f1e0ff */
[----:B------:R-:W-:Y:S01]  /*5aa0*/  UMOV UR9, UR41 ;  /* 0x0000002900097c82 */ /* 0x000fe20008000000 */
[----:B-1----:R-:W-:Y:S01]  /*5ab0*/  IMAD.U32 R9, RZ, RZ, UR4 ;  /* 0x00000004ff097e24 */ /* 0x002fe2000f8e00ff */
[----:B------:R-:W-:Y:S01]  /*5ac0*/  UIADD3 UR4, UPT, UPT, UR17, -UR16, URZ ;  /* 0x8000001011047290 */ /* 0x000fe2000fffe0ff */
[----:B------:R-:W-:Y:S01]  /*5ad0*/  IMAD.U32 R8, RZ, RZ, UR5 ;  /* 0x00000005ff087e24 */ /* 0x000fe2000f8e00ff */
[----:B------:R-:W-:Y:S01]  /*5ae0*/  UMOV UR11, UR59 ;  /* 0x0000003b000b7c82 */ /* 0x000fe20008000000 */
[----:B------:R-:W-:Y:S01]  /*5af0*/  UMOV UR12, UR36 ;  /* 0x00000024000c7c82 */ /* 0x000fe20008000000 */
[----:B------:R-:W-:Y:S01]  /*5b00*/  @!P1 R2UR UR7, R9 ;  /* 0x00000000090792ca */ /* 0x000fe200000e0000 */
[----:B------:R-:W-:Y:S01]  /*5b10*/  UIADD3 UR42, UPT, UPT, UR4, 0x40, URZ ;  /* 0x00000040042a7890 */ /* 0x000fe2000fffe0ff */
[----:B------:R-:W-:Y:S01]  /*5b20*/  @!P1 R2UR UR6, R8 ;  /* 0x00000000080692ca */ /* 0x000fe200000e0000 */
[----:B------:R-:W-:Y:S01]  /*5b30*/  @!UP0 UIADD3 UR10, UPT, UPT, UR4, 0xc0, URZ ;  /* 0x000000c0040a8890 */ /* 0x000fe2000fffe0ff */
[----:B------:R-:W-:Y:S11]  /*5b40*/  VOTEU.ALL UP0, P1 ;  /* 0x0000000000ff7886 */ /* 0x000ff60000800000 */
        /* <DEDUP_REMOVED lines=8> */
.L_x_224:
[----:B------:R-:W-:Y:S01]  /*5bd0*/  @!P1 R2UR UR6, R6 ;  /* 0x00000000060692ca */ /* 0x000fe200000e0000 */
[----:B------:R-:W-:Y:S01]  /*5be0*/  VOTEU.ALL UP0, P1 ;  /* 0x0000000000ff7886 */ /* 0x000fe20000800000 */
[----:B------:R-:W-:Y:S01]  /*5bf0*/  @!P1 R2UR UR5, R0 ;  /* 0x00000000000592ca */ /* 0x000fe200000e0000 */
[----:B------:R-:W-:Y:S01]  /*5c00*/  UMOV UR34, UR42 ;  /* 0x0000002a00227c82 */ /* 0x000fe20008000000 */
[----:B------:R-:W-:Y:S01]  /*5c10*/  @!P1 IMAD.MOV.U32 R0, RZ, RZ, 0x2000 ;  /* 0x00002000ff009424 */ /* 0x000fe200078e00ff */
[----:B------:R-:W-:Y:S01]  /*5c20*/  UMOV UR9, UR33 ;  /* 0x0000002100097c82 */ /* 0x000fe20008000000 */
[----:B------:R-:W-:Y:S01]  /*5c30*/  @!UP0 UIADD3 UR35, UPT, UPT, UR59, 0x40, URZ ;  /* 0x000000403b238890 */ /* 0x000fe2000fffe0ff */
[----:B-1----:R-:W-:Y:S01]  /*5c40*/  SHF.L.U32 R9, RZ, 0x1f, RZ ;  /* 0x0000001fff097819 */ /* 0x002fe200000006ff */
[----:B------:R-:W-:Y:S01]  /*5c50*/  @!UP0 UIADD3 UR32, UPT, UPT, UR21, 0x6200, URZ ;  /* 0x0000620015208890 */ /* 0x000fe2000fffe0ff */
[----:B------:R-:W-:Y:S01]  /*5c60*/  @!P1 IADD3 R8, P0, PT, R16, 0x980, RZ ;  /* 0x0000098010089810 */ /* 0x000fe20007f1e0ff */
[----:B------:R-:W-:Y:S02]  /*5c70*/  @!UP0 UIADD3 UR10, UPT, UPT, UR4, 0xc0, URZ ;  /* 0x000000c0040a8890 */ /* 0x000fe4000fffe0ff */
[----:B------:R-:W-:Y:S01]  /*5c80*/  @!UP0 UIADD3 UR8, UPT, UPT, UR21, 0x7200, URZ ;  /* 0x0000720015088890 */ /* 0x000fe2000fffe0ff */
[----:B------:R-:W-:Y:S01]  /*5c90*/  IMAD.U32 R18, RZ, RZ, UR6 ;  /* 0x00000006ff127e24 */ /* 0x000fe2000f8e00ff */
[----:B------:R-:W-:Y:S01]  /*5ca0*/  VOTEU.ALL UP0, P1 ;  /* 0x0000000000ff7886 */ /* 0x000fe20000800000 */
[----:B------:R-:W-:Y:S01]  /*5cb0*/  IMAD.U32 R19, RZ, RZ, UR5 ;  /* 0x00000005ff137e24 */ /* 0x000fe2000f8e00ff */
[----:B------:R-:W-:Y:S01]  /*5cc0*/  UMOV UR4, 0x0 ;  /* 0x0000000000047882 */ /* 0x000fe20000000000 */
[----:B------:R-:W-:Y:S01]  /*5cd0*/  UMOV UR5, 0x10000000 ;  /* 0x1000000000057882 */ /* 0x000fe20000000000 */
[----:B------:R-:W-:Y:S01]  /*5ce0*/  @!P1 R2UR UR6, R18 ;  /* 0x00000000120692ca */ /* 0x000fe200000e0000 */
[----:B------:R-:W-:Y:S01]  /*5cf0*/  UMOV UR12, UR36 ;  /* 0x00000024000c7c82 */ /* 0x000fe20008000000 */
[----:B------:R-:W-:Y:S01]  /*5d00*/  @!P1 R2UR UR7, R19 ;  /* 0x00000000130792ca */ /* 0x000fe200000e0000 */
[----:B------:R-:W-:Y:S01]  /*5d10*/  UMOV UR11, UR35 ;  /* 0x00000023000b7c82 */ /* 0x000fe20008000000 */
[----:B------:R-:W-:Y:S11]  /*5d20*/  @!P1 IMAD.X R6, RZ, RZ, R17, P0 ;  /* 0x000000ffff069224 */ /* 0x000ff600000e0611 */
[----:B------:R-:W-:Y:S01]  /*5d30*/  @!UP0 UTMALDG.3D [UR32], [UR6], desc[UR4] ;  /* 0x00000420060085b4 */ /* 0x000fe20008011000 */
[----:B------:R-:W-:Y:S05]  /*5d40*/  VOTEU.ALL UP0, P1 ;  /* 0x0000000000ff7886 */ /* 0x000fea0000800000 */
[----:B------:R1:W-:Y:S01]  /*5d50*/  @!UP0 UTMALDG.3D [UR8], [UR6], desc[UR4] ;  /* 0x00000408060085b4 */ /* 0x0003e20008011000 */
[----:B------:R2:W-:Y:S01]  /*5d60*/  @!P1 SYNCS.ARRIVE.TRANS64.RED.A0TR RZ, [UR21+0x48], R0 ;  /* 0x00004800ffff99a7 */ /* 0x0005e20008300415 */
[----:B------:R-:W-:Y:S01]  /*5d70*/  SYNCS.ARRIVE.TRANS64.RED.A1T0 RZ, [UR37], RZ ;  /* 0x000000ffffff79a7 */ /* 0x000fe20008100425 */
[----:B------:R-:W3:Y:S01]  /*5d80*/  SYNCS.PHASECHK.TRANS64.TRYWAIT P2, [UR21+0x50], R9 ;  /* 0x00005009ff0075a7 */ /* 0x000ee20008041115 */
[----:B-1----:R-:W-:Y:S01]  /*5d90*/  UIADD3 UR4, UPT, UPT, UR17, UR16, URZ ;  /* 0x0000001011047290 */ /* 0x002fe2000fffe0ff */
[----:B--23--:R-:W-:Y:S11]  /*5da0*/  @!P2 BRA `(.L_x_90) ;  /* 0x000000d80044a947 */ /* 0x00cff60003800000 */
.L_x_226:
[----:B------:R-:W-:Y:S01]  /*5db0*/  @!P1 R2UR UR6, R8 ;  /* 0x00000000080692ca */ /* 0x000fe200000e0000 */
[----:B------:R-:W-:Y:S01]  /*5dc0*/  VOTEU.ALL UP0, P1 ;  /* 0x0000000000ff7886 */ /* 0x000fe20000800000 */
[----:B------:R-:W-:Y:S01]  /*5dd0*/  @!P1 R2UR UR5, R6 ;  /* 0x00000000060592ca */ /* 0x000fe200000e0000 */
[----:B------:R-:W-:Y:S01]  /*5de0*/  UIADD3 UR26, UPT, UPT, UR4, 0x20, URZ ;  /* 0x00000020041a7890 */ /* 0x000fe2000fffe0ff */
[----:B-1----:R-:W-:Y:S01]  /*5df0*/  @!P1 IMAD.MOV.U32 R0, RZ, RZ, 0x2000 ;  /* 0x00002000ff009424 */ /* 0x002fe200078e00ff */
[----:B------:R-:W-:Y:S01]  /*5e00*/  UMOV UR30, 0x0 ;  /* 0x00000000001e7882 */ /* 0x000fe20000000000 */
[----:B------:R-:W-:Y:S01]  /*5e10*/  @!UP0 UIADD3 UR24, UPT, UPT, UR21, 0x200, URZ ;  /* 0x0000020015188890 */ /* 0x000fe2000fffe0ff */
[----:B------:R-:W-:Y:S01]  /*5e20*/  @!P1 IADD3 R8, P0, PT, R16, 0x980, RZ ;  /* 0x0000098010089810 */ /* 0x000fe20007f1e0ff */
[----:B------:R-:W-:Y:S02]  /*5e30*/  @!UP0 UIADD3 UR10, UPT, UPT, UR4, 0xa0, URZ ;  /* 0x000000a0040a8890 */ /* 0x000fe4000fffe0ff */
[----:B------:R-:W-:Y:S01]  /*5e40*/  @!UP0 UIADD3 UR8, UPT, UPT, UR21, 0x1200, URZ ;  /* 0x0000120015088890 */ /* 0x000fe2000fffe0ff */
[----:B------:R-:W-:Y:S02]  /*5e50*/  VOTEU.ALL UP0, P1 ;  /* 0x0000000000ff7886 */ /* 0x000fe40000800000 */
[----:B------:R-:W-:Y:S01]  /*5e60*/  IMAD.U32 R18, RZ, RZ, UR6 ;  /* 0x00000006ff127e24 */ /* 0x000fe2000f8e00ff */
[----:B------:R-:W-:Y:S01]  /*5e70*/  UMOV UR31, 0x10000000 ;  /* 0x10000000001f7882 */ /* 0x000fe20000000000 */
[----:B------:R-:W-:Y:S01]  /*5e80*/  IMAD.U32 R19, RZ, RZ, UR5 ;  /* 0x00000005ff137e24 */ /* 0x000fe2000f8e00ff */
[----:B------:R-:W-:Y:S01]  /*5e90*/  UMOV UR25, UR57 ;  /* 0x0000003900197c82 */ /* 0x000fe20008000000 */
[----:B------:R-:W-:Y:S01]  /*5ea0*/  UMOV UR27, UR59 ;  /* 0x0000003b001b7c82 */ /* 0x000fe20008000000 */
[----:B------:R-:W-:Y:S01]  /*5eb0*/  @!P1 R2UR UR6, R18 ;  /* 0x00000000120692ca */ /* 0x000fe200000e0000 */
[----:B------:R-:W-:Y:S01]  /*5ec0*/  UMOV UR28, UR36 ;  /* 0x00000024001c7c82 */ /* 0x000fe20008000000 */
[----:B------:R-:W-:Y:S01]  /*5ed0*/  @!P1 R2UR UR7, R19 ;  /* 0x00000000130792ca */ /* 0x000fe200000e0000 */
[----:B------:R-:W-:Y:S01]  /*5ee0*/  UMOV UR9, UR57 ;  /* 0x0000003900097c82 */ /* 0x000fe20008000000 */
[----:B------:R-:W-:Y:S01]  /*5ef0*/  UMOV UR11, UR59 ;  /* 0x0000003b000b7c82 */ /* 0x000fe20008000000 */
[----:B------:R-:W-:Y:S01]  /*5f00*/  UMOV UR12, UR36 ;  /* 0x00000024000c7c82 */ /* 0x000fe20008000000 */
[----:B------:R-:W-:Y:S09]  /*5f10*/  @!P1 IMAD.X R6, RZ, RZ, R17, P0 ;  /* 0x000000ffff069224 */ /* 0x000ff200000e0611 */
[----:B------:R1:W-:Y:S01]  /*5f20*/  @!UP0 UTMALDG.3D [UR24], [UR6], desc[UR30] ;  /* 0x00001e18060085b4 */ /* 0x0003e20008011000 */
[----:B------:R-:W-:Y:S05]  /*5f30*/  VOTEU.ALL UP0, P1 ;  /* 0x0000000000ff7886 */ /* 0x000fea0000800000 */
[----:B------:R1:W-:Y:S01]  /*5f40*/  @!UP0 UTMALDG.3D [UR8], [UR6], desc[UR30] ;  /* 0x00001e08060085b4 */ /* 0x0003e20008011000 */
[----:B------:R1:W-:Y:S01]  /*5f50*/  @!P1 SYNCS.ARRIVE.TRANS64.RED.A0TR RZ, [UR21+0x30], R0 ;  /* 0x00003000ffff99a7 */ /* 0x0003e20008300415 */
[----:B------:R-:W-:Y:S01]  /*5f60*/  SYNCS.ARRIVE.TRANS64.RED.A1T0 RZ, [UR46], RZ ;  /* 0x000000ffffff79a7 */ /* 0x000fe2000810042e */
[----:B------:R-:W2:Y:S02]  /*5f70*/  SYNCS.PHASECHK.TRANS64.TRYWAIT P2, [UR21+0x58], R9 ;  /* 0x00005809ff0075a7 */ /* 0x000ea40008041115 */
[----:B-12---:R-:W-:Y:S05]  /*5f80*/  @!P2 BRA `(.L_x_91) ;  /* 0x000000d400e4a947 */ /* 0x006fea0003800000 */
.L_x_228:
[----:B------:R-:W-:Y:S01]  /*5f90*/  @!P1 R2UR UR6, R8 ;  /* 0x00000000080692ca */ /* 0x000fe200000e0000 */
[----:B------:R-:W-:Y:S01]  /*5fa0*/  VOTEU.ALL UP0, P1 ;  /* 0x0000000000ff7886 */ /* 0x000fe20000800000 */
[----:B------:R-:W-:Y:S01]  /*5fb0*/  @!P1 R2UR UR5, R6 ;  /* 0x00000000060592ca */ /* 0x000fe200000e0000 */
[----:B------:R-:W-:Y:S01]  /*5fc0*/  UMOV UR30, 0x0 ;  /* 0x00000000001e7882 */ /* 0x000fe20000000000 */
[----:B------:R-:W-:Y:S01]  /*5fd0*/  UMOV UR31, 0x10000000 ;  /* 0x10000000001f7882 */ /* 0x000fe20000000000 */
[----:B------:R-:W-:Y:S01]  /*5fe0*/  UMOV UR25, UR49 ;  /* 0x0000003100197c82 */ /* 0x000fe20008000000 */
[----:B------:R-:W-:Y:S01]  /*5ff0*/  @!UP0 UIADD3 UR27, UPT, UPT, UR59, 0x40, URZ ;  /* 0x000000403b1b8890 */ /* 0x000fe2000fffe0ff */
[----:B-1----:R-:W-:Y:S01]  /*6000*/  @!P1 IMAD.MOV.U32 R0, RZ, RZ, 0x2000 ;  /* 0x00002000ff009424 */ /* 0x002fe200078e00ff */
[----:B------:R-:W-:Y:S01]  /*6010*/  @!UP0 UIADD3 UR24, UPT, UPT, UR21, 0x2200, URZ ;  /* 0x0000220015188890 */ /* 0x000fe2000fffe0ff */
[----:B------:R-:W-:Y:S01]  /*6020*/  @!P1 IADD3 R8, P0, PT, R16, 0x980, RZ ;  /* 0x0000098010089810 */ /* 0x000fe20007f1e0ff */
[----:B------:R-:W-:Y:S02]  /*6030*/  @!UP0 UIADD3 UR10, UPT, UPT, UR4, 0xa0, URZ ;  /* 0x000000a0040a8890 */ /* 0x000fe4000fffe0ff */
[----:B------:R-:W-:Y:S01]  /*6040*/  @!UP0 UIADD3 UR8, UPT, UPT, UR21, 0x3200, URZ ;  /* 0x0000320015088890 */ /* 0x000fe2000fffe0ff */
[----:B------:R-:W-:Y:S01]  /*6050*/  IMAD.U32 R18, RZ, RZ, UR6 ;  /* 0x00000006ff127e24 */ /* 0x000fe2000f8e00ff */
[----:B------:R-:W-:Y:S01]  /*6060*/  VOTEU.ALL UP0, P1 ;  /* 0x0000000000ff7886 */ /* 0x000fe20000800000 */
[----:B------:R-:W-:Y:S01]  /*6070*/  IMAD.U32 R19, RZ, RZ, UR5 ;  /* 0x00000005ff137e24 */ /* 0x000fe2000f8e00ff */
[----:B------:R-:W-:Y:S01]  /*6080*/  UMOV UR28, UR36 ;  /* 0x00000024001c7c82 */ /* 0x000fe20008000000 */
[----:B------:R-:W-:Y:S01]  /*6090*/  UMOV UR9, UR49 ;  /* 0x0000003100097c82 */ /* 0x000fe20008000000 */
[----:B------:R-:W-:Y:S01]  /*60a0*/  @!P1 R2UR UR6, R18 ;  /* 0x00000000120692ca */ /* 0x000fe200000e0000 */
[----:B------:R-:W-:Y:S01]  /*60b0*/  UMOV UR12, UR36 ;  /* 0x00000024000c7c82 */ /* 0x000fe20008000000 */
[----:B------:R-:W-:Y:S01]  /*60c0*/  @!P1 R2UR UR7, R19 ;  /* 0x00000000130792ca */ /* 0x000fe200000e0000 */
[----:B------:R-:W-:Y:S01]  /*60d0*/  UMOV UR11, UR27 ;  /* 0x0000001b000b7c82 */ /* 0x000fe20008000000 */
[----:B------:R-:W-:Y:S11]  /*60e0*/  @!P1 IMAD.X R6, RZ, RZ, R17, P0 ;  /* 0x000000ffff069224 */ /* 0x000ff600000e0611 */
[----:B------:R1:W-:Y:S01]  /*60f0*/  @!UP0 UTMALDG.3D [UR24], [UR6], desc[UR30] ;  /* 0x00001e18060085b4 */ /* 0x0003e20008011000 */
[----:B------:R-:W-:Y:S05]  /*6100*/  VOTEU.ALL UP0, P1 ;  /* 0x0000000000ff7886 */ /* 0x000fea0000800000 */
[----:B------:R1:W-:Y:S01]  /*6110*/  @!UP0 UTMALDG.3D [UR8], [UR6], desc[UR30] ;  /* 0x00001e08060085b4 */ /* 0x0003e20008011000 */
[----:B------:R1:W-:Y:S01]  /*6120*/  @!P1 SYNCS.ARRIVE.TRANS64.RED.A0TR RZ, [UR21+0x38], R0 ;  /* 0x00003800ffff99a7 */ /* 0x0003e20008300415 */
[----:B------:R-:W-:Y:S11]  /*6130*/  UISETP.NE.AND UP0, UPT, UR19, URZ, UPT ;  /* 0x000000ff1300728c */ /* 0x000ff6000bf05270 */
[----:B------:R-:W-:Y:S01]  /*6140*/  @!UP0 UIADD3 UR18, UPT, UPT, UR17, URZ, URZ ;  /* 0x000000ff11128290 */ /* 0x000fe2000fffe0ff */
[----:B------:R-:W-:Y:S01]  /*6150*/  SYNCS.ARRIVE.TRANS64.RED.A1T0 RZ, [UR39], RZ ;  /* 0x000000ffffff79a7 */ /* 0x000fe20008100427 */
[----:B------:R-:W2:Y:S02]  /*6160*/  SYNCS.PHASECHK.TRANS64.TRYWAIT P2, [UR21+0x60], R9 ;  /* 0x00006009ff0075a7 */ /* 0x000ea40008041115 */
[----:B-12---:R-:W-:Y:S08]  /*6170*/  @!P2 BRA `(.L_x_92) ;  /* 0x000000d40080a947 */ /* 0x006ff00003800000 */
.L_x_230:
        /* <DEDUP_REMOVED lines=9> */
[----:B------:R-:W-:Y:S01]  /*6210*/  VIADD R14, R14, 0x1 ;  /* 0x000000010e0e7836 */ /* 0x000fe20000000000 */
[----:B------:R-:W-:Y:S01]  /*6220*/  @!UP0 UIADD3 UR8, UPT, UPT, UR21, 0x5200, URZ ;  /* 0x0000520015088890 */ /* 0x000fe2000fffe0ff */
[----:B------:R-:W-:Y:S02]  /*6230*/  VOTEU.ALL UP0, P1 ;  /* 0x0000000000ff7886 */ /* 0x000fe40000800000 */
[----:B------:R-:W-:Y:S01]  /*6240*/  IMAD.U32 R18, RZ, RZ, UR5 ;  /* 0x00000005ff127e24 */ /* 0x000fe2000f8e00ff */
[----:B------:R-:W-:Y:S01]  /*6250*/  UMOV UR19, UR59 ;  /* 0x0000003b00137c82 */ /* 0x000fe20008000000 */
[----:B------:R-:W-:Y:S01]  /*6260*/  IMAD.U32 R19, RZ, RZ, UR4 ;  /* 0x00000004ff137e24 */ /* 0x000fe2000f8e00ff */
        /* <DEDUP_REMOVED lines=12> */
[----:B------:R-:W2:Y:S02]  /*6330*/  SYNCS.PHASECHK.TRANS64.TRYWAIT P0, [UR21+0x68], R9 ;  /* 0x00006809ff0075a7 */ /* 0x000ea40008001115 */
[----:B-12---:R-:W-:Y:S05]  /*6340*/  @!P0 BRA `(.L_x_93) ;  /* 0x000000d400248947 */ /* 0x006fea0003800000 */
.L_x_232:
[----:B------:R-:W-:Y:S01]  /*6350*/  UIADD3 UR29, UPT, UPT, UR29, 0x1, URZ ;  /* 0x000000011d1d7890 */ /* 0x000fe2000fffe0ff */
[----:B------:R-:W-:Y:S01]  /*6360*/  @!P1 IADD3 R6, P0, PT, R16, 0x980, RZ ;  /* 0x0000098010069810 */ /* 0x000fe20007f1e0ff */
[----:B------:R-:W-:Y:S01]  /*6370*/  UPLOP3.LUT UP1, UPT, UPT, UPT, UPT, 0x80, 0x8 ;  /* 0x000000000008789c */ /* 0x000fe20003f2f070 */
[----:B------:R-:W-:Y:S01]  /*6380*/  R2UR UR24, R179 ;  /* 0x00000000b31872ca */ /* 0x000fe200000e0000 */
[----:B------:R-:W-:Y:S01]  /*6390*/  VOTEU.ALL UP0, P1 ;  /* 0x0000000000ff7886 */ /* 0x000fe20000800000 */
[----:B------:R-:W-:Y:S01]  /*63a0*/  @!P1 R2UR UR5, R6 ;  /* 0x00000000060592ca */ /* 0x000fe200000e0000 */
[----:B-1----:R-:W-:Y:S01]  /*63b0*/  @!P1 IMAD.X R0, RZ, RZ, R17, P0 ;  /* 0x000000ffff009224 */ /* 0x002fe200000e0611 */
[----:B------:R-:W-:Y:S01]  /*63c0*/  UMOV UR6, 0x0 ;  /* 0x0000000000067882 */ /* 0x000fe20000000000 */
[----:B------:R-:W-:Y:S01]  /*63d0*/  UMOV UR7, 0x10000000 ;  /* 0x1000000000077882 */ /* 0x000fe20000000000 */
[----:B------:R-:W-:Y:S01]  /*63e0*/  @!UP0 UIADD3 UR19, UPT, UPT, UR59, 0x40, URZ ;  /* 0x000000403b138890 */ /* 0x000fe2000fffe0ff */
[----:B------:R-:W-:Y:S01]  /*63f0*/  R2UR UR25, R180 ;  /* 0x00000000b41972ca */ /* 0x000fe200000e0000 */
[----:B------:R-:W-:Y:S01]  /*6400*/  @!UP0 UIADD3 UR16, UPT, UPT, UR21, 0x6200, URZ ;  /* 0x0000620015108890 */ /* 0x000fe2000fffe0ff */
[----:B------:R-:W-:Y:S01]  /*6410*/  @!P1 R2UR UR4, R0 ;  /* 0x00000000000492ca */ /* 0x000fe200000e0000 */
[----:B------:R-:W-:Y:S01]  /*6420*/  @!UP0 UIADD3 UR10, UPT, UPT, UR18, 0x80, URZ ;  /* 0x00000080120a8890 */ /* 0x000fe2000fffe0ff */
[----:B------:R-:W-:Y:S01]  /*6430*/  ISETP.NE.AND P0, PT, R14, 0x2, PT ;  /* 0x000000020e00780c */ /* 0x000fe20003f05270 */
[----:B------:R-:W-:Y:S01]  /*6440*/  @!UP0 UIADD3 UR8, UPT, UPT, UR21, 0x7200, URZ ;  /* 0x0000720015088890 */ /* 0x000fe2000fffe0ff */
[----:B------:R-:W-:Y:S02]  /*6450*/  VOTEU.ALL UP0, P1 ;  /* 0x0000000000ff7886 */ /* 0x000fe40000800000 */
[----:B------:R-:W-:Y:S01]  /*6460*/  IMAD.U32 R8, RZ, RZ, UR5 ;  /* 0x00000005ff087e24 */ /* 0x000fe2000f8e00ff */
[----:B------:R-:W-:Y:S01]  /*6470*/  UMOV UR17, UR33 ;  /* 0x0000002100117c82 */ /* 0x000fe20008000000 */
[----:B------:R-:W-:Y:S01]  /*6480*/  UMOV UR20, UR36 ;  /* 0x0000002400147c82 */ /* 0x000fe20008000000 */
[----:B------:R-:W-:Y:S01]  /*6490*/  UMOV UR9, UR33 ;  /* 0x0000002100097c82 */ /* 0x000fe20008000000 */
[----:B------:R-:W-:Y:S01]  /*64a0*/  UMOV UR12, UR36 ;  /* 0x00000024000c7c82 */ /* 0x000fe20008000000 */
[----:B------:R-:W-:Y:S01]  /*64b0*/  UMOV UR11, UR19 ;  /* 0x00000013000b7c82 */ /* 0x000fe20008000000 */
[----:B------:R-:W-:Y:S01]  /*64c0*/  SEL R0, RZ, 0x1, P0 ;  /* 0x00000001ff007807 */ /* 0x000fe20000000000 */
[----:B------:R-:W-:Y:S01]  /*64d0*/  IMAD.U32 R9, RZ, RZ, UR4 ;  /* 0x00000004ff097e24 */ /* 0x000fe2000f8e00ff */
[----:B------:R-:W-:Y:S01]  /*64e0*/  @!P1 R2UR UR4, R8 ;  /* 0x00000000080492ca */ /* 0x000fe200000e0000 */
[----:B------:R-:W-:Y:S01]  /*64f0*/  UIADD3 UR24, UPT, UPT, UR13, UR24, URZ ;  /* 0x000000180d187290 */ /* 0x000fe2000fffe0ff */
[----:B------:R-:W-:Y:S01]  /*6500*/  LOP3.LUT R13, R13, R0, RZ, 0x3c, !PT ;  /* 0x000000000d0d7212 */ /* 0x000fe200078e3cff */
[----:B------:R-:W-:Y:S01]  /*6510*/  UMOV UR36, UR47 ;  /* 0x0000002f00247c82 */ /* 0x000fe20008000000 */
[----:B------:R-:W-:Y:S02]  /*6520*/  @!P1 R2UR UR5, R9 ;  /* 0x00000000090592ca */ /* 0x000fe400000e0000 */
[----:B------:R-:W-:Y:S11]  /*6530*/  SEL R14, R14, RZ, P0 ;  /* 0x000000ff0e0e7207 */ /* 0x000ff60000000000 */
[----:B------:R1:W-:Y:S01]  /*6540*/  @!UP0 UTMALDG.3D [UR16], [UR4], desc[UR6] ;  /* 0x00000610040085b4 */ /* 0x0003e20008011000 */
[----:B------:R-:W-:Y:S05]  /*6550*/  VOTEU.ALL UP0, P1 ;  /* 0x0000000000ff7886 */ /* 0x000fea0000800000 */
[----:B------:R2:W-:Y:S01]  /*6560*/  @!UP0 UTMALDG.3D [UR8], [UR4], desc[UR6] ;  /* 0x00000608040085b4 */ /* 0x0005e20008011000 */
[----:B------:R2:W-:Y:S01]  /*6570*/  @!P1 SYNCS.ARRIVE.TRANS64.RED.A0TR RZ, [UR21+0x48], R7 ;  /* 0x00004807ffff99a7 */ /* 0x0005e20008300415 */
[----:B------:R-:W-:Y:S01]  /*6580*/  SYNCS.ARRIVE.TRANS64.RED.A1T0 RZ, [UR37], RZ ;  /* 0x000000ffffff79a7 */ /* 0x000fe20008100425 */
[----:B-1----:R-:W-:Y:S01]  /*6590*/  UIADD3 UR20, UPT, UPT, UR14, UR25, URZ ;  /* 0x000000190e147290 */ /* 0x002fe2000fffe0ff */
[----:B------:R-:W-:Y:S11]  /*65a0*/  BRA.U UP2, `(.L_x_94) ;  /* 0xffffffe902107547 */ /* 0x000ff6000b83ffff */
[----:B------:R-:W1:Y:S02]  /*65b0*/  SYNCS.PHASECHK.TRANS64.TRYWAIT P0, [UR21+0x50], R10 ;  /* 0x0000500aff0075a7 */ /* 0x000e640008001115 */
[----:B-1----:R-:W-:Y:S05]  /*65c0*/  @!P0 BRA `(.L_x_95) ;  /* 0x000000d0009c8947 */ /* 0x002fea0003800000 */
.L_x_234:
[----:B------:R-:W3:Y:S02]  /*65d0*/  SYNCS.PHASECHK.TRANS64.TRYWAIT P0, [UR21+0x58], R10 ;  /* 0x0000580aff0075a7 */ /* 0x000ee40008001115 */
[----:B---3--:R-:W-:Y:S05]  /*65e0*/  @!P0 BRA `(.L_x_96) ;  /* 0x000000d000ac8947 */ /* 0x008fea0003800000 */
.L_x_236:
[----:B------:R-:W3:Y:S01]  /*65f0*/  SYNCS.PHASECHK.TRANS64.TRYWAIT P0, [UR21+0x60], R10 ;  /* 0x0000600aff0075a7 */ /* 0x000ee20008001115 */
[----:B------:R-:W-:Y:S01]  /*6600*/  HFMA2 R0, -RZ, RZ, 0, 5.9604644775390625e-08 ;  /* 0x00000001ff007431 */ /* 0x000fe200000001ff */
[----:B---3--:R-:W-:Y:S06]  /*6610*/  @!P0 BRA `(.L_x_97) ;  /* 0x000000d000b88947 */ /* 0x008fec0003800000 */
.L_x_238:
[----:B------:R-:W-:Y:S02]  /*6620*/  MOV R2, UR21 ;  /* 0x0000001500027c02 */ /* 0x000fe40008000f00 */
[----:B-1----:R-:W-:-:S07]  /*6630*/  SHF.L.U32 R3, R0, 0x1f, RZ ;  /* 0x0000001f00037819 */ /* 0x002fce00000006ff */
.L_x_98:
[----:B-1----:R1:W3:Y:S02]  /*6640*/  SYNCS.PHASECHK.TRANS64.TRYWAIT P0, [R2+URZ+0x68], R3 ;  /* 0x00006803020075a7 */ /* 0x0022e400080011ff */
[----:B---3--:R-:W-:Y:S05]  /*6650*/  @!P0 NANOSLEEP.SYNCS 0x989680 ;  /* 0x009896800000895d */ /* 0x008fea0003900000 */
[----:B------:R-:W3:Y:S02]  /*6660*/  @!P0 SYNCS.PHASECHK.TRANS64 P0, [R2+URZ+0x68], R3 ;  /* 0x00006803020085a7 */ /* 0x000ee400080010ff */
[----:B--23--:R-:W-:Y:S05]  /*6670*/  @P0 EXIT ;  /* 0x000000000000094d */ /* 0x00cfea0003800000 */
[----:B------:R-:W-:Y:S05]  /*6680*/  BRA `(.L_x_98) ;  /* 0xfffffffc00ec7947 */ /* 0x000fea000383ffff */
.L_x_79:
[----:B------:R-:W-:-:S06]  /*6690*/  UISETP.GE.AND UP0, UPT, UR21, 0x4, UPT ;  /* 0x000000041500788c */ /* 0x000fcc000bf06270 */
[----:B------:R-:W-:-:S13]  /*66a0*/  PLOP3.LUT P0, PT, PT, PT, UP0, 0x80, 0x8 ;  /* 0x000000000008781c */ /* 0x000fda0003f0f008 */
[----:B-1----:R-:W-:Y:S05]  /*66b0*/  @!P0 EXIT ;  /* 0x000000000000894d */ /* 0x002fea0003800000 */
[----:B------:R-:W-:Y:S01]  /*66c0*/  BAR.SYNC.DEFER_BLOCKING 0x6, 0xa0 ;  /* 0x0182800000007b1d */ /* 0x000fe20000010000 */
[C---:B------:R-:W-:Y:S01]  /*66d0*/  IMAD.SHL.U32 R5, R185.reuse, 0x20, RZ ;  /* 0x00000020b9057824 */ /* 0x040fe200078e00ff */
[----:B------:R-:W-:Y:S01]  /*66e0*/  SHF.L.U32 R0, R185, 0x2, RZ ;  /* 0x00000002b9007819 */ /* 0x000fe200000006ff */
[----:B------:R-:W-:Y:S01]  /*66f0*/  IMAD.SHL.U32 R189, R177, 0x400, RZ ;  /* 0x00000400b1bd7824 */ /* 0x000fe200078e00ff */
[C---:B------:R-:W-:Y:S01]  /*6700*/  LOP3.LUT R186, R185.reuse, 0x2, RZ, 0xc0, !PT ;  /* 0x00000002b9ba7812 */ /* 0x040fe200078ec0ff */
[----:B------:R-:W-:Y:S01]  /*6710*/  IMAD.U32 R2, R185, 0x10000, RZ ;  /* 0x00010000b9027824 */ /* 0x000fe200078e00ff */
[----:B------:R-:W-:Y:S01]  /*6720*/  UMOV UR44, 0x400 ;  /* 0x00000400002c7882 */ /* 0x000fe20000000000 */
[----:B------:R-:W1:Y:S01]  /*6730*/  LDCU UR4, c[0x0][0x370] ;  /* 0x00006e00ff0477ac */ /* 0x000e620008000800 */
[----:B------:R-:W2:Y:S01]  /*6740*/  LDC.64 R174, c[0x0][0xcb0] ;  /* 0x00032c00ffae7b82 */ /* 0x000ea20000000a00 */
[C---:B------:R-:W-:Y:S01]  /*6750*/  LOP3.LUT R4, R5.reuse, 0x320, RZ, 0xc0, !PT ;  /* 0x0000032005047812 */ /* 0x040fe200078ec0ff */
[----:B------:R-:W-:Y:S01]  /*6760*/  IMAD.MOV.U32 R184, RZ, RZ, RZ ;  /* 0x000000ffffb87224 */ /* 0x000fe200078e00ff */
[----:B------:R-:W-:Y:S01]  /*6770*/  ULEA UR44, UR61, UR44, 0x18 ;  /* 0x0000002c3d2c7291 */ /* 0x000fe2000f8ec0ff */
[----:B------:R-:W-:Y:S01]  /*6780*/  LOP3.LUT R5, R5, 0xc0, RZ, 0xc0, !PT ;  /* 0x000000c005057812 */ /* 0x000fe200078ec0ff */
[----:B------:R-:W-:Y:S01]  /*6790*/  IMAD.MOV.U32 R187, RZ, RZ, RZ ;  /* 0x000000ffffbb7224 */ /* 0x000fe200078e00ff */
[----:B------:R-:W-:Y:S01]  /*67a0*/  LOP3.LUT R189, R4, 0x400, R189, 0xf8, !PT ;  /* 0x0000040004bd7812 */ /* 0x000fe200078ef8bd */
[----:B------:R-:W-:Y:S01]  /*67b0*/  IMAD.MOV R186, RZ, RZ, -R186 ;  /* 0x000000ffffba7224 */ /* 0x000fe200078e0aba */
[----:B------:R-:W3:Y:S01]  /*67c0*/  LDC.64 R172, c[0x0][0xca8] ;  /* 0x00032a00ffac7b82 */ /* 0x000ee20000000a00 */
[----:B------:R-:W-:Y:S01]  /*67d0*/  LOP3.LUT R0, R5, 0x18, R0, 0xf8, !PT ;  /* 0x0000001805007812 */ /* 0x000fe200078ef800 */
[----:B------:R-:W4:Y:S01]  /*67e0*/  LDCU.64 UR54, c[0x0][0x348] ;  /* 0x00006900ff3677ac */ /* 0x000f220008000a00 */
[----:B------:R-:W-:-:S02]  /*67f0*/  LOP3.LUT R185, R185, 0x4, RZ, 0xc0, !PT ;  /* 0x00000004b9b97812 */ /* 0x000fc400078ec0ff */
[----:B------:R-:W-:Y:S01]  /*6800*/  LOP3.LUT R2, R2, 0x200000, RZ, 0xc0, !PT ;  /* 0x0020000002027812 */ /* 0x000fe200078ec0ff */
[----:B------:R-:W2:Y:S01]  /*6810*/  LDCU UR42, c[0x0][0xf0c] ;  /* 0x0001e180ff2a77ac */ /* 0x000ea20008000800 */
[----:B------:R-:W-:Y:S01]  /*6820*/  LOP3.LUT R189, R189, R0, RZ, 0xfc, !PT ;  /* 0x00000000bdbd7212 */ /* 0x000fe200078efcff */
[----:B------:R-:W4:Y:S01]  /*6830*/  LDS R3, [UR44+0x100] ;  /* 0x0001002cff037984 */ /* 0x000f220008000800 */
[----:B-1----:R-:W-:Y:S01]  /*6840*/  IMAD.U32 R178, RZ, RZ, UR4 ;  /* 0x00000004ffb27e24 */ /* 0x002fe2000f8e00ff */
[----:B------:R-:W1:Y:S01]  /*6850*/  LDCU.64 UR4, c[0x0][0xc90] ;  /* 0x00019200ff0477ac */ /* 0x000e620008000a00 */
[----:B------:R-:W-:Y:S01]  /*6860*/  IADD3 R188, PT, PT, -R185, 0x2, RZ ;  /* 0x00000002b9bc7810 */ /* 0x000fe20007ffe1ff */
[----:B------:R-:W-:Y:S01]  /*6870*/  IMAD.MOV R185, RZ, RZ, -R185 ;  /* 0x000000ffffb97224 */ /* 0x000fe200078e0ab9 */
[----:B------:R-:W-:Y:S01]  /*6880*/  LOP3.LUT R190, R177, 0x3, RZ, 0xc0, !PT ;  /* 0x00000003b1be7812 */ /* 0x000fe200078ec0ff */
[----:B------:R-:W2:Y:S01]  /*6890*/  LDCU UR39, c[0x0][0xf30] ;  /* 0x0001e600ff2777ac */ /* 0x000ea20008000800 */
[----:B------:R-:W-:Y:S01]  /*68a0*/  SHF.L.U32 R188, R188, 0x4, RZ ;  /* 0x00000004bcbc7819 */ /* 0x000fe200000006ff */
[----:B------:R-:W2:Y:S01]  /*68b0*/  LDCU.64 UR62, c[0x0][0xc88] ;  /* 0x00019100ff3e77ac */ /* 0x000ea20008000a00 */
[----:B------:R-:W2:Y:S01]  /*68c0*/  LDCU.64 UR40, c[0x0][0xf28] ;  /* 0x0001e500ff2877ac */ /* 0x000ea20008000a00 */
[----:B------:R-:W2:Y:S01]  /*68d0*/  LDCU.128 UR56, c[0x0][0xf10] ;  /* 0x0001e200ff3877ac */ /* 0x000ea20008000c00 */
[----:B-1----:R-:W-:Y:S01]  /*68e0*/  IMAD.U32 R192, RZ, RZ, UR4 ;  /* 0x00000004ffc07e24 */ /* 0x002fe2000f8e00ff */
[----:B------:R-:W-:Y:S01]  /*68f0*/  MOV R191, UR5 ;  /* 0x0000000500bf7c02 */ /* 0x000fe20008000f00 */
[----:B------:R-:W-:Y:S01]  /*6900*/  UIADD3 UR4, UPT, UPT, UR44, 0x200, URZ ;  /* 0x000002002c047890 */ /* 0x000fe2000fffe0ff */
[----:B------:R-:W1:Y:S05]  /*6910*/  LDCU UR60, c[0x0][0x374] ;  /* 0x00006e80ff3c77ac */ /* 0x000e6a0008000800 */
[----:B------:R-:W-:Y:S01]  /*6920*/  MOV R182, UR4 ;  /* 0x0000000400b67c02 */ /* 0x000fe20008000f00 */
[----:B------:R-:W-:Y:S01]  /*6930*/  UMOV UR43, URZ ;  /* 0x000000ff002b7c82 */ /* 0x000fe20008000000 */
[----:B------:R-:W-:Y:S01]  /*6940*/  UMOV UR53, URZ ;  /* 0x000000ff00357c82 */ /* 0x000fe20008000000 */
[----:B------:R-:W-:-:S02]  /*6950*/  UMOV UR47, URZ ;  /* 0x000000ff002f7c82 */ /* 0x000fc40008000000 */
[----:B------:R-:W-:Y:S02]  /*6960*/  IMAD R189, R189, 0x2, R182 ;  /* 0x00000002bdbd7824 */ /* 0x000fe400078e02b6 */
[----:B--234-:R-:W-:-:S07]  /*6970*/  IMAD.IADD R2, R3, 0x1, R2 ;  /* 0x0000000103027824 */ /* 0x01cfce00078e0202 */
.L_x_190:
[C---:B------:R-:W-:Y:S02]  /*6980*/  LEA R0, R184.reuse, UR44, 0x3 ;  /* 0x0000002cb8007c11 */ /* 0x040fe4000f8e18ff */
[----:B------:R-:W-:Y:S02]  /*6990*/  SHF.L.U32 R3, R187, 0x1f, RZ ;  /* 0x0000001fbb037819 */ /* 0x000fe400000006ff */
[----:B--2---:R-:W-:Y:S02]  /*69a0*/  LEA R5, R184, UR44, 0x4 ;  /* 0x0000002cb8057c11 */ /* 0x004fe4000f8e20ff */
[----:B------:R-:W2:Y:S02]  /*69b0*/  SYNCS.PHASECHK.TRANS64.TRYWAIT P0, [R0+URZ+0x80], R3 ;  /* 0x00008003000075a7 */ /* 0x000ea400080011ff */
[----:B--23--:R-:W-:Y:S05]  /*69c0*/  @!P0 BRA `(.L_x_99) ;  /* 0x000000cc00e48947 */ /* 0x00cfea0003800000 */
.L_x_239:
[----:B------:R-:W-:Y:S01]  /*69d0*/  R2UR UR7, R193 ;  /* 0x00000000c10772ca */ /* 0x000fe200000e0000 */
[----:B------:R-:W3:Y:S01]  /*69e0*/  LDS.128 R4, [R5+0xe0] ;  /* 0x0000e00005047984 */ /* 0x000ee20000000c00 */
[----:B--2---:R-:W-:Y:S01]  /*69f0*/  VIADD R0, R0, 0x90 ;  /* 0x0000009000007836 */ /* 0x004fe20000000000 */
[----:B------:R-:W-:Y:S04]  /*6a00*/  UISETP.GE.AND UP0, UPT, UR45, 0x1, UPT ;  /* 0x000000012d00788c */ /* 0x000fe8000bf06270 */
[----:B------:R-:W-:Y:S01]  /*6a10*/  PRMT R0, RZ, 0x654, R0 ;  /* 0x00000654ff007816 */ /* 0x000fe20000000000 */
[----:B------:R-:W-:Y:S01]  /*6a20*/  @!PT LDS RZ, [RZ] ;  /* 0x00000000fffff984 */ /* 0x000fe20000000800 */
[----:B------:R-:W-:Y:S01]  /*6a30*/  @!PT LDS RZ, [RZ] ;  /* 0x00000000fffff984 */ /* 0x000fe20000000800 */
[----:B------:R-:W-:Y:S01]  /*6a40*/  @!PT LDS RZ, [RZ] ;  /* 0x00000000fffff984 */ /* 0x000fe20000000800 */
[----:B------:R-:W-:Y:S01]  /*6a50*/  @!PT LDS RZ, [RZ] ;  /* 0x00000000fffff984 */ /* 0x000fe20000000800 */
[----:B------:R2:W-:Y:S06]  /*6a60*/  MEMBAR.ALL.CTA ;  /* 0x0000000000007992 */ /* 0x0005ec0000008000 */
[----:B--2---:R-:W2:Y:S02]  /*6a70*/  FENCE.VIEW.ASYNC.S ;  /* 0x00000000000073c6 */ /* 0x004ea40000000000 */
[----:B--2---:R2:W-:Y:S01]  /*6a80*/  SYNCS.ARRIVE.TRANS64.RED.A1T0 RZ, [R0+URZ], RZ ;  /* 0x000000ff00ff79a7 */ /* 0x0045e200081004ff */
[----:B---3--:R-:W-:Y:S11]  /*6a90*/  LOP3.LUT P0, RZ, R6, 0x1, RZ, 0xc0, !PT ;  /* 0x0000000106ff7812 */ /* 0x008ff6000780c0ff */
[----:B------:R-:W-:Y:S02]  /*6aa0*/  @!UPT UIADD3 URZ, UPT, UPT, URZ, URZ, URZ ;  /* 0x000000fffffff290 */ /* 0x000fe4000fffe0ff */
[----:B------:R-:W-:Y:S01]  /*6ab0*/  VOTEU.ANY UP1, P0 ;  /* 0x0000000000ff7886 */ /* 0x000fe20000020100 */
[----:B------:R-:W-:Y:S01]  /*6ac0*/  PLOP3.LUT P0, PT, PT, PT, UP1, 0x80, 0x8 ;  /* 0x000000000008781c */ /* 0x000fe20003f0f018 */
[----:B------:R-:W-:Y:S06]  /*6ad0*/  UP2UR UR4, UPR, URZ, 0x2 ;  /* 0x00000002ff047883 */ /* 0x000fec0008000000 */
[----:B------:R-:W-:Y:S06]  /*6ae0*/  IMAD.U32 R194, RZ, RZ, UR4 ;  /* 0x00000004ffc27e24 */ /* 0x000fec000f8e00ff */
[----:B------:R-:W-:Y:S02]  /*6af0*/  @P0 SHF.R.U32.HI R3, RZ, 0x10, R5 ;  /* 0x00000010ff030819 */ /* 0x000fe40000011605 */
[----:B------:R-:W-:Y:S02]  /*6b00*/  @P0 MOV R8, R4 ;  /* 0x0000000400080202 */ /* 0x000fe40000000f00 */
[----:B------:R-:W-:Y:S02]  /*6b10*/  @P0 R2UR UR4, R3 ;  /* 0x00000000030402ca */ /* 0x000fe400000e0000 */
[----:B------:R-:W-:Y:S02]  /*6b20*/  @P0 LOP3.LUT R4, R5, 0xffff, RZ, 0xc0, !PT ;  /* 0x0000ffff05040812 */ /* 0x000fe400078ec0ff */
[----:B------:R-:W-:Y:S02]  /*6b30*/  @P0 R2UR UR6, R8 ;  /* 0x00000000080602ca */ /* 0x000fe400000e0000 */
[----:B------:R-:W-:Y:S07]  /*6b40*/  @P0 R2UR UR5, R4 ;  /* 0x00000000040502ca */ /* 0x000fee00000e0000 */
[----:B------:R-:W-:Y:S02]  /*6b50*/  @UP1 UMOV UR7, UR4 ;  /* 0x0000000400071c82 */ /* 0x000fe40008000000 */
[----:B------:R-:W-:Y:S02]  /*6b60*/  IMAD.U32 R193, RZ, RZ, UR7 ;  /* 0x00000007ffc17e24 */ /* 0x000fe4000f8e00ff */
[----:B------:R-:W-:Y:S02]  /*6b70*/  @UP1 UMOV UR38, UR6 ;  /* 0x0000000600261c82 */ /* 0x000fe40008000000 */
[----:B------:R-:W-:Y:S01]  /*6b80*/  @UP1 UMOV UR37, UR5 ;  /* 0x0000000500251c82 */ /* 0x000fe20008000000 */
[----:B--2---:R-:W-:Y:S05]  /*6b90*/  BRA.U !UP0, `(.L_x_100) ;  /* 0x0000000108d07547 */ /* 0x004fea000b800000 */
[----:B------:R-:W2:Y:S01]  /*6ba0*/  LDCU UR13, c[0x0][0xf20] ;  /* 0x0001e400ff0d77ac */ /* 0x000ea20008000800 */
[----:B------:R-:W-:Y:S01]  /*6bb0*/  R2UR UR12, R178 ;  /* 0x00000000b20c72ca */ /* 0x000fe200000e0000 */
[----:B-1----:R-:W-:Y:S02]  /*6bc0*/  UIMAD.WIDE.U32 UR4, UR60, UR59, URZ ;  /* 0x0000003b3c0472a5 */ /* 0x002fe4000f8e00ff */
[----:B------:R-:W-:Y:S02]  /*6bd0*/  UISETP.NE.AND UP0, UPT, UR58, 0x1, UPT ;  /* 0x000000013a00788c */ /* 0x000fe4000bf05270 */
[----:B------:R-:W-:Y:S02]  /*6be0*/  UIMAD.WIDE.U32 UR8, UR37, UR59, URZ ;  /* 0x0000003b250872a5 */ /* 0x000fe4000f8e00ff */
[----:B------:R-:W-:Y:S02]  /*6bf0*/  UISETP.NE.AND UP1, UPT, UR42, 0x1, UPT ;  /* 0x000000012a00788c */ /* 0x000fe4000bf25270 */
[----:B------:R-:W-:Y:S04]  /*6c00*/  UIMAD.WIDE.U32 UR10, UR38, UR56, URZ ;  /* 0x00000038260a72a5 */ /* 0x000fe8000f8e00ff */
[----:B------:R-:W-:Y:S02]  /*6c10*/  UIMAD.WIDE.U32 UR6, UR12, UR56, URZ ;  /* 0x000000380c0672a5 */ /* 0x000fe4000f8e00ff */
[----:B------:R-:W-:Y:S01]  /*6c20*/  UISETP.NE.AND UP2, UPT, UR45, 0x1, UPT ;  /* 0x000000012d00788c */ /* 0x000fe2000bf45270 */
[----:B------:R-:W-:Y:S02]  /*6c30*/  UMOV UR4, UR5 ;  /* 0x0000000500047c82 */ /* 0x000fe40008000000 */
[----:B--2---:R-:W-:Y:S03]  /*6c40*/  USHF.R.U32.HI UR5, URZ, UR13, UR4 ;  /* 0x0000000dff057299 */ /* 0x004fe60008011604 */
[----:B------:R-:W-:Y:S02]  /*6c50*/  UMOV UR4, UR7 ;  /* 0x0000000700047c82 */ /* 0x000fe40008000000 */
[----:B------:R-:W-:Y:S02]  /*6c60*/  USHF.R.U32.HI UR7, URZ, UR57, UR4 ;  /* 0x00000039ff077299 */ /* 0x000fe40008011604 */
[----:B------:R-:W-:Y:S02]  /*6c70*/  USEL UR4, UR60, UR5, !UP0 ;  /* 0x000000053c047287 */ /* 0x000fe4000c000000 */
[----:B------:R-:W-:Y:S01]  /*6c80*/  USEL UR7, UR12, UR7, !UP1 ;  /* 0x000000070c077287 */ /* 0x000fe2000c800000 */
[----:B------:R-:W-:Y:S01]  /*6c90*/  UMOV UR5, UR9 ;  /* 0x0000000900057c82 */ /* 0x000fe20008000000 */
[----:B------:R-:W-:Y:S02]  /*6ca0*/  UIMAD.WIDE.U32 UR8, UR4, UR40, URZ ;  /* 0x00000028040872a5 */ /* 0x000fe4000f8e00ff */
[----:B------:R-:W-:Y:S03]  /*6cb0*/  USHF.R.U32.HI UR6, URZ, UR13, UR5 ;  /* 0x0000000dff067299 */ /* 0x000fe60008011605 */
[----:B------:R-:W-:Y:S01]  /*6cc0*/  UMOV UR5, UR11 ;  /* 0x0000000b00057c82 */ /* 0x000fe20008000000 */
[----:B------:R-:W-:Y:S02]  /*6cd0*/  UIMAD.WIDE.U32 UR10, UR7, UR40, URZ ;  /* 0x00000028070a72a5 */ /* 0x000fe4000f8e00ff */
[----:B------:R-:W-:Y:S02]  /*6ce0*/  USEL UR6, UR37, UR6, !UP0 ;  /* 0x0000000625067287 */ /* 0x000fe4000c000000 */
[----:B------:R-:W-:Y:S01]  /*6cf0*/  USHF.R.U32.HI UR5, URZ, UR57, UR5 ;  /* 0x00000039ff057299 */ /* 0x000fe20008011605 */
[----:B------:R-:W-:Y:S02]  /*6d00*/  UMOV UR8, UR9 ;  /* 0x0000000900087c82 */ /* 0x000fe40008000000 */
[----:B------:R-:W-:Y:S01]  /*6d10*/  UMOV UR10, UR11 ;  /* 0x0000000b000a7c82 */ /* 0x000fe20008000000 */
[----:B------:R-:W-:Y:S02]  /*6d20*/  @UP2 USHF.R.U32.HI UR4, URZ, UR41, UR8 ;  /* 0x00000029ff042299 */ /* 0x000fe40008011608 */
[----:B------:R-:W-:Y:S02]  /*6d30*/  @UP2 USHF.R.U32.HI UR7, URZ, UR41, UR10 ;  /* 0x00000029ff072299 */ /* 0x000fe4000801160a */
[----:B------:R-:W-:Y:S02]  /*6d40*/  UIMAD UR4, UR45, UR4, URZ ;  /* 0x000000042d0472a4 */ /* 0x000fe4000f8e02ff */
        /* <DEDUP_REMOVED lines=8> */
[----:B------:R-:W-:Y:S02]  /*6dd0*/  USEL UR11, UR6, UR4, !UP2 ;  /* 0x00000004060b7287 */ /* 0x000fe4000d000000 */
[----:B------:R-:W-:Y:S02]  /*6de0*/  UIADD3 UR8, UPT, UPT, -UR5, URZ, URZ ;  /* 0x000000ff05087290 */ /* 0x000fe4000fffe1ff */
[----:B------:R-:W-:Y:S01]  /*6df0*/  UIADD3 UR10, UPT, UPT, -UR11, URZ, URZ ;  /* 0x000000ff0b0a7290 */ /* 0x000fe2000fffe1ff */
[----:B------:R-:W-:Y:S01]  /*6e00*/  @!UP0 UMOV UR4, UR9 ;  /* 0x0000000900048c82 */ /* 0x000fe20008000000 */
[----:B------:R-:W-:Y:S02]  /*6e10*/  UIADD3 UR9, UPT, UPT, -UR6, URZ, URZ ;  /* 0x000000ff06097290 */ /* 0x000fe4000fffe1ff */
[----:B------:R-:W-:Y:S02]  /*6e20*/  @!UP0 USHF.R.U32.HI UR4, URZ, UR41, UR4 ;  /* 0x00000029ff048299 */ /* 0x000fe40008011604 */
[----:B------:R-:W-:Y:S02]  /*6e30*/  UIMAD UR10, UR45, UR10, UR6 ;  /* 0x0000000a2d0a72a4 */ /* 0x000fe4000f8e0206 */
[----:B------:R-:W-:Y:S04]  /*6e40*/  @!UP0 USEL UR4, UR5, UR4, !UP2 ;  /* 0x0000000405048287 */ /* 0x000fe8000d000000 */
[----:B------:R-:W-:Y:S02]  /*6e50*/  @!UP0 UIMAD UR10, UR7, UR10, UR4 ;  /* 0x0000000a070a82a4 */ /* 0x000fe4000f8e0204 */
[----:B------:R-:W-:Y:S02]  /*6e60*/  @!UP0 UIADD3 UR11, UPT, UPT, UR11, -UR4, URZ ;  /* 0x800000040b0b8290 */ /* 0x000fe4000fffe0ff */
[----:B------:R-:W-:Y:S02]  /*6e70*/  UIMAD UR7, UR42, UR8, UR38 ;  /* 0x000000082a0772a4 */ /* 0x000fe4000f8e0226 */
[----:B------:R-:W-:Y:S02]  /*6e80*/  @!UP0 UIMAD UR6, UR11, UR45, UR5 ;  /* 0x0000002d0b0682a4 */ /* 0x000fe4000f8e0205 */
[----:B------:R-:W-:Y:S01]  /*6e90*/  UIMAD UR4, UR58, UR9, UR37 ;  /* 0x000000093a0472a4 */ /* 0x000fe2000f8e0225 */
[----:B------:R-:W-:Y:S02]  /*6ea0*/  @!UP0 UMOV UR5, UR10 ;  /* 0x0000000a00058c82 */ /* 0x000fe40008000000 */
[----:B------:R-:W-:Y:S02]  /*6eb0*/  UIMAD UR38, UR5, UR42, UR7 ;  /* 0x0000002a052672a4 */ /* 0x000fe4000f8e0207 */
[----:B------:R-:W-:Y:S11]  /*6ec0*/  UIMAD UR37, UR6, UR58, UR4 ;  /* 0x0000003a062572a4 */ /* 0x000ff6000f8e0204 */
[----:B------:R-:W-:Y:S01]  /*6ed0*/  @!UPT UIADD3 URZ, UPT, UPT, URZ, URZ, URZ ;  /* 0x000000fffffff290 */ /* 0x000fe2000fffe0ff */
.L_x_100:
[----:B------:R-:W-:Y:S01]  /*6ee0*/  UISETP.NE.AND UP0, UPT, UR39, 0x1, UPT ;  /* 0x000000012700788c */ /* 0x000fe2000bf05270 */
[----:B------:R-:W-:Y:S01]  /*6ef0*/  LOP3.LUT P0, RZ, R182, 0x1b0, RZ, 0xc0, !PT ;  /* 0x000001b0b6ff7812 */ /* 0x000fe2000780c0ff */
[----:B------:R-:W-:Y:S01]  /*6f00*/  USHF.L.U32 UR50, UR20, 0x7, URZ ;  /* 0x0000000714327899 */ /* 0x000fe200080006ff */
[----:B------:R-:W-:Y:S01]  /*6f10*/  BSSY.RECONVERGENT B6, `(.L_x_101) ;  /* 0x0000034000067945 */ /* 0x000fe20003800200 */
[----:B------:R-:W-:Y:S01]  /*6f20*/  USHF.L.U32 UR52, UR24, 0x8, URZ ;  /* 0x0000000818347899 */ /* 0x000fe200080006ff */
[----:B------:R-:W-:Y:S06]  /*6f30*/  IADD3 R184, PT, PT, R184, 0x1, RZ ;  /* 0x00000001b8b87810 */ /* 0x000fec0007ffe0ff */
[----:B------:R-:W2:Y:S01]  /*6f40*/  @!UP0 LDCU.128 UR12, c[0x0][0xf10] ;  /* 0x0001e200ff0c87ac */ /* 0x000ea20008000c00 */
[----:B------:R-:W3:Y:S01]  /*6f50*/  @!UP0 LDCU UR5, c[0x0][0xf0c] ;  /* 0x0001e180ff0587ac */ /* 0x000ee20008000800 */
[----:B------:R-:W4:Y:S01]  /*6f60*/  @!UP0 LDCU UR10, c[0x0][0xf20] ;  /* 0x0001e400ff0a87ac */ /* 0x000f220008000800 */
[----:B--2---:R-:W-:Y:S02]  /*6f70*/  UIMAD.WIDE.U32 UR8, UR38, UR12, URZ ;  /* 0x0000000c260872a5 */ /* 0x004fe4000f8e00ff */
[----:B------:R-:W-:Y:S02]  /*6f80*/  UIMAD.WIDE.U32 UR6, UR37, UR15, URZ ;  /* 0x0000000f250672a5 */ /* 0x000fe4000f8e00ff */
[----:B------:R-:W-:Y:S03]  /*6f90*/  @!UP0 UISETP.NE.AND UP1, UPT, UR14, 0x1, UPT ;  /* 0x000000010e00888c */ /* 0x000fe6000bf25270 */
[----:B------:R-:W-:Y:S01]  /*6fa0*/  @!UP0 UMOV UR4, UR9 ;  /* 0x0000000900048c82 */ /* 0x000fe20008000000 */
[----:B---3--:R-:W-:Y:S02]  /*6fb0*/  @!UP0 UISETP.NE.AND UP2, UPT, UR5, 0x1, UPT ;  /* 0x000000010500888c */ /* 0x008fe4000bf45270 */
[----:B------:R-:W-:Y:S01]  /*6fc0*/  @!UP0 USHF.R.U32.HI UR4, URZ, UR13, UR4 ;  /* 0x0000000dff048299 */ /* 0x000fe20008011604 */
[----:B------:R-:W-:Y:S02]  /*6fd0*/  @!UP0 UMOV UR6, UR7 ;  /* 0x0000000700068c82 */ /* 0x000fe40008000000 */
[----:B----4-:R-:W-:Y:S02]  /*6fe0*/  @!UP0 USHF.R.U32.HI UR6, URZ, UR10, UR6 ;  /* 0x0000000aff068299 */ /* 0x010fe40008011606 */
[----:B------:R-:W-:Y:S02]  /*6ff0*/  @!UP0 USEL UR7, UR38, UR4, !UP2 ;  /* 0x0000000426078287 */ /* 0x000fe4000d000000 */
[----:B------:R-:W-:Y:S04]  /*7000*/  @!UP0 USEL UR6, UR37, UR6, !UP1 ;  /* 0x0000000625068287 */ /* 0x000fe8000c800000 */
[----:B------:R-:W-:Y:S02]  /*7010*/  @!UP0 UIADD3 UR4, UPT, UPT, -UR7, UR6, URZ ;  /* 0x0000000607048290 */ /* 0x000fe4000fffe1ff */
[----:B------:R-:W-:Y:S02]  /*7020*/  @!UP0 UIADD3 UR6, UPT, UPT, UR7, -UR6, URZ ;  /* 0x8000000607068290 */ /* 0x000fe4000fffe0ff */
[----:B------:R-:W-:Y:S02]  /*7030*/  @!UP0 UIMAD UR38, UR4, UR5, UR38 ;  /* 0x00000005042682a4 */ /* 0x000fe4000f8e0226 */
[----:B------:R-:W-:Y:S01]  /*7040*/  @!UP0 UIMAD UR37, UR6, UR14, UR37 ;  /* 0x0000000e062582a4 */ /* 0x000fe2000f8e0225 */
[----:B------:R-:W-:Y:S11]  /*7050*/  @!P0 BRA `(.L_x_102) ;  /* 0x00000000007c8947 */ /* 0x000ff60003800000 */
[----:B------:R-:W2:Y:S01]  /*7060*/  LDCU.64 UR8, c[0x4][0x80] ;  /* 0x01001000ff0877ac */ /* 0x000ea20008000a00 */
[----:B------:R-:W-:Y:S01]  /*7070*/  MOV R16, 0x0 ;  /* 0x0000000000107802 */ /* 0x000fe20000000f00 */
[----:B------:R-:W-:Y:S02]  /*7080*/  HFMA2 R12, -RZ, RZ, 0, 5.9604644775390625e-08 ;  /* 0x00000001ff0c7431 */ /* 0x000fe400000001ff */
[----:B------:R-:W-:Y:S01]  /*7090*/  IMAD.MOV.U32 R8, RZ, RZ, 0x70 ;  /* 0x00000070ff087424 */ /* 0x000fe200078e00ff */
[----:B------:R3:W4:Y:S01]  /*70a0*/  LDC.64 R14, c[0x4][R16] ;  /* 0x01000000100e7b82 */ /* 0x0007220000000a00 */
[----:B------:R-:W1:Y:S01]  /*70b0*/  LDCU.64 UR6, c[0x4][0x88] ;  /* 0x01001100ff0677ac */ /* 0x000e620008000a00 */
[----:B------:R-:W-:Y:S01]  /*70c0*/  IMAD.MOV.U32 R13, RZ, RZ, RZ ;  /* 0x000000ffff0d7224 */ /* 0x000fe200078e00ff */
[----:B------:R-:W1:Y:S01]  /*70d0*/  LDCU.64 UR4, c[0x4][0x8] ;  /* 0x01000100ff0477ac */ /* 0x000e620008000a00 */
[----:B--2---:R-:W-:Y:S01]  /*70e0*/  MOV R5, UR9 ;  /* 0x0000000900057c02 */ /* 0x004fe20008000f00 */
[----:B------:R-:W-:Y:S01]  /*70f0*/  IMAD.U32 R4, RZ, RZ, UR8 ;  /* 0x00000008ff047e24 */ /* 0x000fe2000f8e00ff */
[----:B-1----:R-:W-:Y:S01]  /*7100*/  MOV R7, UR7 ;  /* 0x0000000700077c02 */ /* 0x002fe20008000f00 */
[----:B------:R-:W-:Y:S01]  /*7110*/  IMAD.U32 R6, RZ, RZ, UR6 ;  /* 0x00000006ff067e24 */ /* 0x000fe2000f8e00ff */
[----:B------:R-:W-:Y:S01]  /*7120*/  MOV R11, UR5 ;  /* 0x00000005000b7c02 */ /* 0x000fe20008000f00 */
[----:B------:R-:W-:Y:S02]  /*7130*/  IMAD.U32 R10, RZ, RZ, UR4 ;  /* 0x00000004ff0a7e24 */ /* 0x000fe4000f8e00ff */
[----:B------:R-:W-:Y:S07]  /*7140*/  LEPC R20, `(.L_x_103) ;  /* 0x000000001014794e */ /* 0x000fee0000000000 */
[----:B---345:R-:W-:Y:S05]  /*7150*/  CALL.ABS.NOINC R14 ;  /* 0x000000000e007343 */ /* 0x038fea0003c00000 */
.L_x_103:
[----:B------:R-:W1:Y:S01]  /*7160*/  LDCU.64 UR8, c[0x4][0x80] ;  /* 0x01001000ff0877ac */ /* 0x000e620008000a00 */
[----:B------:R-:W2:Y:S01]  /*7170*/  LDC.64 R16, c[0x4][R16] ;  /* 0x0100000010107b82 */ /* 0x000ea20000000a00 */
[----:B------:R-:W-:Y:S02]  /*7180*/  HFMA2 R12, -RZ, RZ, 0, 5.9604644775390625e-08 ;  /* 0x00000001ff0c7431 */ /* 0x000fe400000001ff */
[----:B------:R-:W-:Y:S02]  /*7190*/  IMAD.MOV.U32 R8, RZ, RZ, 0x70 ;  /* 0x00000070ff087424 */ /* 0x000fe400078e00ff */
[----:B------:R-:W-:Y:S01]  /*71a0*/  IMAD.MOV.U32 R13, RZ, RZ, RZ ;  /* 0x000000ffff0d7224 */ /* 0x000fe200078e00ff */
[----:B------:R-:W3:Y:S01]  /*71b0*/  LDCU.64 UR6, c[0x4][0x88] ;  /* 0x01001100ff0677ac */ /* 0x000ee20008000a00 */
[----:B------:R-:W4:Y:S01]  /*71c0*/  LDCU.64 UR4, c[0x4][0x8] ;  /* 0x01000100ff0477ac */ /* 0x000f220008000a00 */
[----:B-1----:R-:W-:Y:S02]  /*71d0*/  MOV R4, UR8 ;  /* 0x0000000800047c02 */ /* 0x002fe40008000f00 */
[----:B------:R-:W-:Y:S02]  /*71e0*/  MOV R5, UR9 ;  /* 0x0000000900057c02 */ /* 0x000fe40008000f00 */
[----:B---3--:R-:W-:Y:S01]  /*71f0*/  MOV R7, UR7 ;  /* 0x0000000700077c02 */ /* 0x008fe20008000f00 */
[----:B------:R-:W-:Y:S01]  /*7200*/  IMAD.U32 R6, RZ, RZ, UR6 ;  /* 0x00000006ff067e24 */ /* 0x000fe2000f8e00ff */
[----:B----4-:R-:W-:Y:S01]  /*7210*/  MOV R11, UR5 ;  /* 0x00000005000b7c02 */ /* 0x010fe20008000f00 */
[----:B------:R-:W-:Y:S02]  /*7220*/  IMAD.U32 R10, RZ, RZ, UR4 ;  /* 0x00000004ff0a7e24 */ /* 0x000fe4000f8e00ff */
[----:B------:R-:W-:Y:S07]  /*7230*/  LEPC R20, `(.L_x_102) ;  /* 0x000000001014794e */ /* 0x000fee0000000000 */
[----:B--2---:R-:W-:Y:S05]  /*7240*/  CALL.ABS.NOINC R16 ;  /* 0x0000000010007343 */ /* 0x004fea0003c00000 */
.L_x_102:
[----:B-1----:R-:W-:Y:S05]  /*7250*/  BSYNC.RECONVERGENT B6 ;  /* 0x0000000000067941 */ /* 0x002fea0003800200 */
.L_x_101:
[----:B------:R-:W-:Y:S02]  /*7260*/  R2UR UR6, R181 ;  /* 0x00000000b50672ca */ /* 0x000fe400000e0000 */
[----:B------:R-:W-:Y:S02]  /*7270*/  R2UR UR5, R192 ;  /* 0x00000000c00572ca */ /* 0x000fe400000e0000 */
[----:B------:R-:W-:Y:S02]  /*7280*/  R2UR UR4, R191 ;  /* 0x00000000bf0472ca */ /* 0x000fe400000e0000 */
[----:B------:R-:W-:Y:S02]  /*7290*/  ISETP.NE.U32.AND P4, PT, R174, RZ, PT ;  /* 0x000000ffae00720c */ /* 0x000fe40003f85070 */
[----:B------:R-:W-:Y:S02]  /*72a0*/  ISETP.NE.U32.AND P2, PT, RZ, UR62, PT ;  /* 0x0000003eff007c0c */ /* 0x000fe4000bf45070 */
[----:B------:R-:W-:Y:S02]  /*72b0*/  ISETP.NE.AND.EX P4, PT, R175, RZ, PT, P4 ;  /* 0x000000ffaf00720c */ /* 0x000fe40003f85340 */
[----:B------:R-:W-:Y:S01]  /*72c0*/  ISETP.NE.AND.EX P2, PT, RZ, UR63, PT, P2 ;  /* 0x0000003fff007c0c */ /* 0x000fe2000bf45320 */
[----:B------:R-:W-:Y:S02]  /*72d0*/  UISETP.NE.AND UP2, UPT, UR6, URZ, UPT ;  /* 0x000000ff0600728c */ /* 0x000fe4000bf45270 */
[----:B------:R-:W-:Y:S04]  /*72e0*/  UISETP.NE.U32.AND UP0, UPT, UR5, URZ, UPT ;  /* 0x000000ff0500728c */ /* 0x000fe8000bf05070 */
[----:B------:R-:W-:Y:S01]  /*72f0*/  UISETP.NE.AND.EX UP1, UPT, UR4, URZ, UPT, UP0 ;  /* 0x000000ff0400728c */ /* 0x000fe2000bf25300 */
[----:B------:R-:W-:Y:S01]  /*7300*/  PLOP3.LUT P1, PT, PT, PT, UP2, 0x80, 0x8 ;  /* 0x000000000008781c */ /* 0x000fe20003f2f028 */
[----:B------:R-:W-:Y:S03]  /*7310*/  UPLOP3.LUT UP0, UPT, UPT, UPT, UPT, 0x40, 0x4 ;  /* 0x000000000004789c */ /* 0x000fe60003f0e870 */
[----:B------:R-:W-:Y:S06]  /*7320*/  @UP2 UPLOP3.LUT UP0, UPT, UPT, UPT, UP1, 0x80, 0x8 ;  /* 0x000000000008289c */ /* 0x000fec0003f0f010 */
[----:B------:R-:W-:Y:S01]  /*7330*/  PLOP3.LUT P0, PT, PT, PT, UP0, 0x80, 0x8 ;  /* 0x000000000008781c */ /* 0x000fe20003f0f008 */
[----:B------:R-:W-:Y:S01]  /*7340*/  @!UPT UIADD3 URZ, UPT, UPT, URZ, URZ, URZ ;  /* 0x000000fffffff290 */ /* 0x000fe2000fffe0ff */
[----:B------:R-:W-:Y:S11]  /*7350*/  BRA.U !UP1, `(.L_x_104) ;  /* 0x0000000109407547 */ /* 0x000ff6000b800000 */
[----:B------:R-:W-:Y:S01]  /*7360*/  UISETP.NE.U32.AND UP0, UPT, UR62, URZ, UPT ;  /* 0x000000ff3e00728c */ /* 0x000fe2000bf05070 */
[----:B------:R-:W-:Y:S01]  /*7370*/  R2UR UR6, R192 ;  /* 0x00000000c00672ca */ /* 0x000fe200000e0000 */
[----:B------:R-:W1:Y:S01]  /*7380*/  LDCU.64 UR8, c[0x0][0x358] ;  /* 0x00006b00ff0877ac */ /* 0x000e620008000a00 */
[----:B------:R-:W-:Y:S02]  /*7390*/  HFMA2 R176, -RZ, RZ, 0, 5.9604644775390625e-08 ;  /* 0x00000001ffb07431 */ /* 0x000fe400000001ff */
[----:B------:R-:W-:Y:S01]  /*73a0*/  IMAD.MOV.U32 R0, RZ, RZ, 0x1 ;  /* 0x00000001ff007424 */ /* 0x000fe200078e00ff */
[----:B------:R-:W-:Y:S06]  /*73b0*/  UISETP.NE.AND.EX UP0, UPT, UR63, URZ, UPT, UP0 ;  /* 0x000000ff3f00728c */ /* 0x000fec000bf05300 */
[----:B------:R-:W-:Y:S05]  /*73c0*/  PLOP3.LUT P3, PT, PT, PT, UP0, 0x80, 0x8 ;  /* 0x000000000008781c */ /* 0x000fea0003f6f008 */
[----:B------:R-:W2:Y:S01]  /*73d0*/  @UP0 LDCU.64 UR4, c[0x0][0xc88] ;  /* 0x00019100ff0407ac */ /* 0x000ea20008000a00 */
[----:B------:R-:W-:Y:S07]  /*73e0*/  @UP0 UIMAD UR6, UR36, UR6, URZ ;  /* 0x00000006240602a4 */ /* 0x000fee000f8e02ff */
[----:B------:R-:W-:Y:S01]  /*73f0*/  @!P3 PRMT R176, R0, 0x7610, R176 ;  /* 0x0000761000b0b816 */ /* 0x000fe200000000b0 */
[----:B--2---:R-:W-:Y:S06]  /*7400*/  @UP0 UIMAD.WIDE UR4, UR6, 0x4, UR4 ;  /* 0x00000004060408a5 */ /* 0x004fec000f8e0204 */
[----:B------:R-:W-:Y:S02]  /*7410*/  IMAD.U32 R4, RZ, RZ, UR4 ;  /* 0x00000004ff047e24 */ /* 0x000fe4000f8e00ff */
[----:B------:R-:W-:Y:S03]  /*7420*/  IMAD.U32 R5, RZ, RZ, UR5 ;  /* 0x00000005ff057e24 */ /* 0x000fe6000f8e00ff */
[----:B------:R-:W2:Y:S02]  /*7430*/  @!UP0 LDCU UR4, c[0x0][0xc80] ;  /* 0x00019000ff0487ac */ /* 0x000ea40008000800 */
[----:B-1---5:R1:W5:Y:S02]  /*7440*/  @P3 LDG.E R133, desc[UR8][R4.64] ;  /* 0x0000000804853981 */ /* 0x022364000c1e1900 */
[----:B-12---:R-:W-:Y:S02]  /*7450*/  @!P3 MOV R133, UR4 ;  /* 0x000000040085bc02 */ /* 0x006fe40008000f00 */
.L_x_104:
[----:B------:R-:W-:Y:S05]  /*7460*/  @!P4 BRA `(.L_x_105) ;  /* 0x000000000024c947 */ /* 0x000fea0003800000 */
[----:B------:R-:W-:Y:S01]  /*7470*/  ISETP.NE.U32.AND P3, PT, R172, RZ, PT ;  /* 0x000000ffac00720c */ /* 0x000fe20003f65070 */
[----:B------:R-:W1:Y:S03]  /*7480*/  LDCU.64 UR4, c[0x0][0x358] ;  /* 0x00006b00ff0477ac */ /* 0x000e660008000a00 */
[----:B------:R-:W-:Y:S11]  /*7490*/  ISETP.NE.AND.EX P3, PT, R173, RZ, PT, P3 ;  /* 0x000000ffad00720c */ /* 0x000ff60003f65330 */
[----:B------:R-:W-:Y:S02]  /*74a0*/  @!UPT UIADD3 URZ, UPT, UPT, URZ, URZ, URZ ;  /* 0x000000fffffff290 */ /* 0x000fe4000fffe0ff */
[----:B------:R-:W2:Y:S01]  /*74b0*/  @P3 LDC.64 R4, c[0x0][0xca8] ;  /* 0x00032a00ff043b82 */ /* 0x000ea20000000a00 */
[----:B------:R-:W-:Y:S04]  /*74c0*/  @P3 IMAD R0, R174, UR36, RZ ;  /* 0x00000024ae003c24 */ /* 0x000fe8000f8e02ff */
[----:B--2---:R-:W-:Y:S05]  /*74d0*/  @P3 IMAD.WIDE R4, R0, 0x4, R4 ;  /* 0x0000000400043825 */ /* 0x004fea00078e0204 */
[----:B-1---5:R1:W5:Y:S02]  /*74e0*/  @P3 LDG.E R130, desc[UR4][R4.64] ;  /* 0x0000000404823981 */ /* 0x022364000c1e1900 */
[----:B-1----:R-:W2:Y:S02]  /*74f0*/  @!P3 LDC R130, c[0x0][0xca0] ;  /* 0x00032800ff82bb82 */ /* 0x002ea40000000800 */
.L_x_105:
[----:B-----5:R-:W-:Y:S01]  /*7500*/  FSETP.NEU.AND P3, PT, R133, RZ, PT ;  /* 0x000000ff8500720b */ /* 0x020fe20003f6d000 */
[----:B------:R-:W-:Y:S01]  /*7510*/  IMAD.U32 R3, RZ, RZ, UR43 ;  /* 0x0000002bff037e24 */ /* 0x000fe2000f8e00ff */
[----:B------:R-:W-:Y:S01]  /*7520*/  SEL R5, RZ, 0xffffffff, P2 ;  /* 0xffffffffff057807 */ /* 0x000fe20001000000 */
[----:B------:R-:W-:Y:S01]  /*7530*/  IMAD.SHL.U32 R200, R186, 0x10, RZ ;  /* 0x00000010bac87824 */ /* 0x000fe200078e00ff */
[C---:B------:R-:W-:Y:S01]  /*7540*/  @P1 LOP3.LUT P2, RZ, R176.reuse, 0xff, RZ, 0xc0, !PT ;  /* 0x000000ffb0ff1812 */ /* 0x040fe2000784c0ff */
[----:B------:R-:W-:Y:S01]  /*7550*/  IMAD R131, R3, 0xc0, R2 ;  /* 0x000000c003837824 */ /* 0x000fe200078e0202 */
[----:B------:R-:W-:Y:S01]  /*7560*/  @P1 SEL R0, RZ, 0xffffffff, P3 ;  /* 0xffffffffff001807 */ /* 0x000fe20001800000 */
[----:B------:R-:W-:Y:S01]  /*7570*/  IMAD.SHL.U32 R198, R185, 0x10, RZ ;  /* 0x00000010b9c67824 */ /* 0x000fe200078e00ff */
[----:B------:R-:W-:Y:S01]  /*7580*/  LOP3.LUT P4, R183, R176, 0xff, RZ, 0xc0, !PT ;  /* 0x000000ffb0b77812 */ /* 0x000fe2000788c0ff */
[----:B------:R-:W-:Y:S01]  /*7590*/  IMAD.IADD R199, R189, 0x1, R200 ;  /* 0x00000001bdc77824 */ /* 0x000fe200078e02c8 */
[C---:B------:R-:W-:Y:S01]  /*75a0*/  @P0 SEL R0, R5.reuse, R0, !P2 ;  /* 0x0000000005000207 */ /* 0x040fe20005000000 */
[----:B------:R-:W-:Y:S01]  /*75b0*/  BSSY B1, `(.L_x_106) ;  /* 0x000004d000017945 */ /* 0x000fe20003800000 */
[----:B------:R-:W-:Y:S01]  /*75c0*/  PLOP3.LUT P2, PT, PT, PT, UP1, 0x80, 0x8 ;  /* 0x000000000008781c */ /* 0x000fe20003f4f018 */
[----:B------:R-:W-:Y:S01]  /*75d0*/  IMAD.MOV.U32 R137, RZ, RZ, 0x1 ;  /* 0x00000001ff897424 */ /* 0x000fe200078e00ff */
[----:B------:R-:W-:Y:S01]  /*75e0*/  @P1 LOP3.LUT R0, R0, 0x1, RZ, 0xc0, !PT ;  /* 0x0000000100001812 */ /* 0x000fe200078ec0ff */
[----:B------:R-:W-:Y:S01]  /*75f0*/  IMAD.MOV.U32 R138, RZ, RZ, RZ ;  /* 0x000000ffff8a7224 */ /* 0x000fe200078e00ff */
[----:B------:R-:W-:Y:S02]  /*7600*/  CS2R R146, SRZ ;  /* 0x0000000000927805 */ /* 0x000fe4000001ff00 */
[----:B------:R-:W-:Y:S02]  /*7610*/  CS2R R144, SRZ ;  /* 0x0000000000907805 */ /* 0x000fe4000001ff00 */
[----:B------:R-:W-:Y:S01]  /*7620*/  ISETP.NE.U32.OR P5, PT, R0, 0x1, !P1 ;  /* 0x000000010000780c */ /* 0x000fe20004fa5470 */
[----:B------:R-:W-:Y:S01]  /*7630*/  IMAD.U32 R0, RZ, RZ, UR43 ;  /* 0x0000002bff007e24 */ /* 0x000fe2000f8e00ff */
[----:B------:R-:W-:Y:S02]  /*7640*/  CS2R R142, SRZ ;  /* 0x00000000008e7805 */ /* 0x000fe4000001ff00 */
[----:B------:R-:W-:Y:S02]  /*7650*/  CS2R R140, SRZ ;  /* 0x00000000008c7805 */ /* 0x000fe4000001ff00 */
[----:B------:R-:W-:Y:S02]  /*7660*/  P2R R195, PR, RZ, 0x20 ;  /* 0x00000020ffc37803 */ /* 0x000fe40000000000 */
[----:B------:R-:W-:Y:S02]  /*7670*/  CS2R R150, SRZ ;  /* 0x0000000000967805 */ /* 0x000fe4000001ff00 */
[----:B------:R-:W-:Y:S02]  /*7680*/  SHF.L.U32 R4, R0, 0x1f, RZ ;  /* 0x0000001f00047819 */ /* 0x000fe400000006ff */
[----:B------:R-:W-:Y:S02]  /*7690*/  CS2R R148, SRZ ;  /* 0x0000000000947805 */ /* 0x000fe4000001ff00 */
[----:B------:R-:W-:Y:S02]  /*76a0*/  SEL R0, RZ, 0xffffffff, P3 ;  /* 0xffffffffff007807 */ /* 0x000fe40001800000 */
[----:B------:R-:W-:Y:S02]  /*76b0*/  CS2R R154, SRZ ;  /* 0x00000000009a7805 */ /* 0x000fe4000001ff00 */
[----:B------:R-:W-:Y:S02]  /*76c0*/  CS2R R152, SRZ ;  /* 0x0000000000987805 */ /* 0x000fe4000001ff00 */
[----:B------:R-:W-:Y:S02]  /*76d0*/  CS2R R158, SRZ ;  /* 0x00000000009e7805 */ /* 0x000fe4000001ff00 */
[----:B------:R-:W-:Y:S02]  /*76e0*/  @P2 SEL R0, R5, R0, !P4 ;  /* 0x0000000005002207 */ /* 0x000fe40006000000 */
[----:B------:R-:W-:Y:S02]  /*76f0*/  CS2R R156, SRZ ;  /* 0x00000000009c7805 */ /* 0x000fe4000001ff00 */
[----:B------:R-:W-:Y:S02]  /*7700*/  @P5 SHF.L.U32 R6, RZ, 0x1f, RZ ;  /* 0x0000001fff065819 */ /* 0x000fe400000006ff */
[----:B------:R-:W-:Y:S02]  /*7710*/  CS2R R162, SRZ ;  /* 0x0000000000a27805 */ /* 0x000fe4000001ff00 */
[----:B------:R-:W-:Y:S02]  /*7720*/  ISETP.NE.AND P2, PT, RZ, UR43, PT ;  /* 0x0000002bff007c0c */ /* 0x000fe4000bf45270 */
[----:B------:R-:W-:Y:S01]  /*7730*/  CS2R R160, SRZ ;  /* 0x0000000000a07805 */ /* 0x000fe2000001ff00 */
[----:B------:R-:W1:Y:S01]  /*7740*/  @P5 SYNCS.PHASECHK.TRANS64.TRYWAIT P1, [UR44+0x30], R6 ;  /* 0x00003006ff0055a7 */ /* 0x000e62000802112c */
[----:B------:R-:W-:Y:S02]  /*7750*/  LOP3.LUT R0, R0, 0x1, RZ, 0xc0, !PT ;  /* 0x0000000100007812 */ /* 0x000fe400078ec0ff */
[----:B------:R-:W-:Y:S02]  /*7760*/  CS2R R166, SRZ ;  /* 0x0000000000a67805 */ /* 0x000fe4000001ff00 */
[----:B------:R-:W-:Y:S02]  /*7770*/  SEL R202, RZ, 0x60, P2 ;  /* 0x00000060ffca7807 */ /* 0x000fe40001000000 */
[----:B------:R-:W-:Y:S02]  /*7780*/  CS2R R164, SRZ ;  /* 0x0000000000a47805 */ /* 0x000fe4000001ff00 */
[----:B------:R-:W-:Y:S02]  /*7790*/  ISETP.NE.U32.AND P3, PT, R0, 0x1, PT ;  /* 0x000000010000780c */ /* 0x000fe40003f65070 */
[----:B------:R-:W-:Y:S02]  /*77a0*/  CS2R R170, SRZ ;  /* 0x0000000000aa7805 */ /* 0x000fe4000001ff00 */
[----:B------:R-:W-:Y:S01]  /*77b0*/  CS2R R168, SRZ ;  /* 0x0000000000a87805 */ /* 0x000fe2000001ff00 */
[----:B------:R-:W-:Y:S01]  /*77c0*/  IMAD.IADD R201, R131, 0x1, R202 ;  /* 0x0000000183c97824 */ /* 0x000fe200078e02ca */
[----:B------:R-:W-:Y:S01]  /*77d0*/  P2R R139, PR, RZ, 0x8 ;  /* 0x00000008ff8b7803 */ /* 0x000fe20000000000 */
[----:B------:R-:W-:Y:S02]  /*77e0*/  IMAD.IADD R197, R189, 0x1, R198 ;  /* 0x00000001bdc57824 */ /* 0x000fe400078e02c6 */
[----:B------:R-:W-:Y:S01]  /*77f0*/  VIADD R202, R202, UR52 ;  /* 0x00000034caca7c36 */ /* 0x000fe20008000000 */
[----:B------:R-:W-:Y:S01]  /*7800*/  SHF.R.U32.HI R0, RZ, 0x15, R201 ;  /* 0x00000015ff007819 */ /* 0x000fe200000116c9 */
[----:B------:R-:W-:Y:S01]  /*7810*/  IMAD.IADD R196, R188, 0x1, R199 ;  /* 0x00000001bcc47824 */ /* 0x000fe200078e02c7 */
[----:B------:R3:W4:Y:S02]  /*7820*/  SYNCS.PHASECHK.TRANS64.TRYWAIT P0, [UR44+0xa0], R4 ;  /* 0x0000a004ff0075a7 */ /* 0x000724000800112c */
[----:B------:R-:W-:Y:S02]  /*7830*/  LOP3.LUT R203, R0, 0x3, RZ, 0xc0, !PT ;  /* 0x0000000300cb7812 */ /* 0x000fe400078ec0ff */
[----:B-1----:R-:W-:Y:S01]  /*7840*/  @P5 SEL R137, RZ, 0x1, !P1 ;  /* 0x00000001ff895807 */ /* 0x002fe20004800000 */
[----:B---3--:R-:W-:Y:S06]  /*7850*/  @!P5 BRA `(.L_x_107) ;  /* 0x000000000088d947 */ /* 0x008fec0003800000 */
[----:B------:R-:W-:Y:S01]  /*7860*/  IMAD.MOV.U32 R147, RZ, RZ, RZ ;  /* 0x000000ffff937224 */ /* 0x000fe200078e00ff */
[----:B------:R-:W-:Y:S01]  /*7870*/  ISETP.NE.AND P1, PT, R137, RZ, PT ;  /* 0x000000ff8900720c */ /* 0x000fe20003f25270 */
[----:B------:R-:W-:Y:S01]  /*7880*/  BSSY B0, `(.L_x_108) ;  /* 0x0000014000007945 */ /* 0x000fe20003800000 */
[----:B------:R-:W-:Y:S02]  /*7890*/  CS2R R170, SRZ ;  /* 0x0000000000aa7805 */ /* 0x000fe4000001ff00 */
        /* <DEDUP_REMOVED lines=13> */
[----:B------:R-:W-:Y:S01]  /*7970*/  CS2R R144, SRZ ;  /* 0x0000000000907805 */ /* 0x000fe2000001ff00 */
[----:B------:R-:W-:Y:S06]  /*7980*/  @P1 BRA `(.L_x_109) ;  /* 0x00000000000c1947 */ /* 0x000fec0003800000 */
[----:B------:R-:W-:Y:S04]  /*7990*/  SHF.L.U32 R6, RZ, 0x1f, RZ ;  /* 0x0000001fff067819 */ /* 0x000fe800000006ff */
[----:B------:R-:W1:Y:S02]  /*79a0*/  SYNCS.PHASECHK.TRANS64.TRYWAIT P1, [UR44+0x30], R6 ;  /* 0x00003006ff0075a7 */ /* 0x000e64000802112c */
[----:B-1----:R-:W-:Y:S05]  /*79b0*/  @!P1 BRA `(.L_x_110) ;  /* 0x000000bc00fc9947 */ /* 0x002fea0003800000 */
.L_x_109:
[----:B------:R-:W-:Y:S05]  /*79c0*/  BSYNC B0 ;  /* 0x0000000000007941 */ /* 0x000fea0003800000 */
.L_x_108:
[----:B------:R-:W-:Y:S01]  /*79d0*/  ISETP.NE.AND P1, PT, R139, RZ, PT ;  /* 0x000000ff8b00720c */ /* 0x000fe20003f25270 */
[----:B------:R-:W-:Y:S11]  /*79e0*/  HFMA2 R138, -RZ, RZ, 0, 5.9604644775390625e-08 ;  /* 0x00000001ff8a7431 */ /* 0x000ff600000001ff */
[----:B------:R-:W-:Y:S01]  /*79f0*/  @!UPT UIADD3 URZ, UPT, UPT, URZ, URZ, URZ ;  /* 0x000000fffffff290 */ /* 0x000fe2000fffe0ff */
[----:B------:R3:W1:Y:S04]  /*7a00*/  @P1 LDS.128 R168, [R189] ;  /* 0x00000000bda81984 */ /* 0x0006680000000c00 */
[----:B------:R3:W1:Y:S04]  /*7a10*/  @P1 LDS.128 R164, [R199+0x10] ;  /* 0x00001000c7a41984 */ /* 0x0006680000000c00 */
[----:B------:R3:W1:Y:S04]  /*7a20*/  @P1 LDS.128 R160, [R197+0x20] ;  /* 0x00002000c5a01984 */ /* 0x0006680000000c00 */
[----:B------:R3:W1:Y:S04]  /*7a30*/  @P1 LDS.128 R156, [R196+0x10] ;  /* 0x00001000c49c1984 */ /* 0x0006680000000c00 */
[----:B------:R3:W1:Y:S04]  /*7a40*/  @P1 LDS.128 R152, [R189+0x1000] ;  /* 0x00100000bd981984 */ /* 0x0006680000000c00 */
[----:B------:R3:W1:Y:S04]  /*7a50*/  @P1 LDS.128 R148, [R199+0x1010] ;  /* 0x00101000c7941984 */ /* 0x0006680000000c00 */
[----:B------:R3:W1:Y:S04]  /*7a60*/  @P1 LDS.128 R140, [R197+0x1020] ;  /* 0x00102000c58c1984 */ /* 0x0006680000000c00 */
[----:B------:R3:W1:Y:S02]  /*7a70*/  @P1 LDS.128 R144, [R196+0x1010] ;  /* 0x00101000c4901984 */ /* 0x0006640000000c00 */
.L_x_107:
[----:B------:R-:W-:Y:S05]  /*7a80*/  BSYNC B1 ;  /* 0x0000000000017941 */ /* 0x000fea0003800000 */
.L_x_106:
[----:B------:R-:W-:Y:S02]  /*7a90*/  ISETP.NE.AND P1, PT, R190, R203, PT ;  /* 0x000000cbbe00720c */ /* 0x000fe40003f25270 */
[----:B------:R-:W-:Y:S01]  /*7aa0*/  MOV R55, RZ ;  /* 0x000000ff00377202 */ /* 0x000fe20000000f00 */
[----:B----4-:R-:W-:Y:S10]  /*7ab0*/  @P0 BRA `(.L_x_111) ;  /* 0x0000000000080947 */ /* 0x010ff40003800000 */
[----:B------:R-:W4:Y:S02]  /*7ac0*/  SYNCS.PHASECHK.TRANS64.TRYWAIT P0, [UR44+0xa0], R4 ;  /* 0x0000a004ff0075a7 */ /* 0x000f24000800112c */
[----:B----4-:R-:W-:Y:S05]  /*7ad0*/  @!P0 BRA `(.L_x_112) ;  /* 0x000000bc00cc8947 */ /* 0x010fea0003800000 */
.L_x_111:
[----:B------:R-:W-:Y:S01]  /*7ae0*/  IMAD.MOV.U32 R54, RZ, RZ, RZ ;  /* 0x000000ffff367224 */ /* 0x000fe200078e00ff */
        /* <DEDUP_REMOVED lines=32> */
[----:B------:R-:W-:Y:S11]  /*7cf0*/  LOP3.LUT P0, RZ, R0, 0x3, R177, 0x48, !PT ;  /* 0x0000000300ff7812 */ /* 0x000ff600078048b1 */
[----:B------:R-:W-:Y:S02]  /*7d00*/  @!UPT UIADD3 URZ, UPT, UPT, URZ, URZ, URZ ;  /* 0x000000fffffff290 */ /* 0x000fe4000fffe0ff */
[----:B------:R-:W-:Y:S05]  /*7d10*/  @!P0 BRA `(.L_x_114) ;  /* 0x0000000000408947 */ /* 0x000fea0003800000 */
[----:B------:R-:W4:Y:S01]  /*7d20*/  LDCU.64 UR8, c[0x4][0x70] ;  /* 0x01000e00ff0877ac */ /* 0x000f220008000a00 */
[----:B------:R-:W-:Y:S01]  /*7d30*/  MOV R15, 0x0 ;  /* 0x00000000000f7802 */ /* 0x000fe20000000f00 */
[----:B------:R-:W-:Y:S02]  /*7d40*/  HFMA2 R12, -RZ, RZ, 0, 5.9604644775390625e-08 ;  /* 0x00000001ff0c7431 */ /* 0x000fe400000001ff */
[----:B------:R-:W-:Y:S02]  /*7d50*/  IMAD.MOV.U32 R8, RZ, RZ, 0x192 ;  /* 0x00000192ff087424 */ /* 0x000fe400078e00ff */
[----:B------:R-:W-:Y:S01]  /*7d60*/  IMAD.MOV.U32 R13, RZ, RZ, RZ ;  /* 0x000000ffff0d7224 */ /* 0x000fe200078e00ff */
[----:B------:R-:W5:Y:S01]  /*7d70*/  LDCU.64 UR6, c[0x4][0x78] ;  /* 0x01000f00ff0677ac */ /* 0x000f620008000a00 */
[----:B------:R-:W2:Y:S01]  /*7d80*/  LDC.64 R14, c[0x4][R15] ;  /* 0x010000000f0e7b82 */ /* 0x000ea20000000a00 */
[----:B------:R-:W3:Y:S01]  /*7d90*/  LDCU.64 UR4, c[0x4][0x10] ;  /* 0x01000200ff0477ac */ /* 0x000ee20008000a00 */
[----:B----4-:R-:W-:Y:S01]  /*7da0*/  MOV R5, UR9 ;  /* 0x0000000900057c02 */ /* 0x010fe20008000f00 */
[----:B-1----:R-:W-:Y:S01]  /*7db0*/  IMAD.U32 R4, RZ, RZ, UR8 ;  /* 0x00000008ff047e24 */ /* 0x002fe2000f8e00ff */
[----:B-----5:R-:W-:Y:S01]  /*7dc0*/  MOV R7, UR7 ;  /* 0x0000000700077c02 */ /* 0x020fe20008000f00 */
[----:B------:R-:W-:Y:S01]  /*7dd0*/  IMAD.U32 R6, RZ, RZ, UR6 ;  /* 0x00000006ff067e24 */ /* 0x000fe2000f8e00ff */
[----:B---3--:R-:W-:Y:S01]  /*7de0*/  MOV R11, UR5 ;  /* 0x00000005000b7c02 */ /* 0x008fe20008000f00 */
[----:B------:R-:W-:Y:S02]  /*7df0*/  IMAD.U32 R10, RZ, RZ, UR4 ;  /* 0x00000004ff0a7e24 */ /* 0x000fe4000f8e00ff */
[----:B------:R-:W-:Y:S07]  /*7e00*/  LEPC R20, `(.L_x_114) ;  /* 0x000000001014794e */ /* 0x000fee0000000000 */
[----:B--2---:R-:W-:Y:S05]  /*7e10*/  CALL.ABS.NOINC R14 ;  /* 0x000000000e007343 */ /* 0x004fea0003c00000 */
.L_x_114:
[----:B------:R-:W-:Y:S05]  /*7e20*/  WARPSYNC.ALL ;  /* 0x0000000000007948 */ /* 0x000fea0003800000 */
[C---:B------:R-:W-:Y:S01]  /*7e30*/  R2UR UR4, R201.reuse ;  /* 0x00000000c90472ca */ /* 0x040fe200000e0000 */
[----:B------:R-:W-:Y:S05]  /*7e40*/  VIADD R0, R201, 0x80 ;  /* 0x00000080c9007836 */ /* 0x000fea0000000000 */
[----:B------:R-:W-:Y:S04]  /*7e50*/  SHF.R.U32.HI R0, RZ, 0x15, R0 ;  /* 0x00000015ff007819 */ /* 0x000fe80000011600 */
[----:B------:R-:W-:Y:S03]  /*7e60*/  LOP3.LUT P0, RZ, R0, 0x3, R177, 0x48, !PT ;  /* 0x0000000300ff7812 */ /* 0x000fe600078048b1 */
[----:B------:R-:W4:Y:S10]  /*7e70*/  LDTM.x32 R24, tmem[UR4] ;  /* 0x00000004001879ee */ /* 0x000f3400082c0000 */
[----:B----4-:R-:W-:Y:S05]  /*7e80*/  @!P0 BRA `(.L_x_115) ;  /* 0x0000000000408947 */ /* 0x010fea0003800000 */
        /* <DEDUP_REMOVED lines=16> */
.L_x_115:
[----:B------:R-:W-:Y:S05]  /*7f90*/  WARPSYNC.ALL ;  /* 0x0000000000007948 */ /* 0x000fea0003800000 */
[----:B------:R-:W-:Y:S11]  /*7fa0*/  R2UR UR4, R201 ;  /* 0x00000000c90472ca */ /* 0x000ff600000e0000 */
[----:B------:R-:W-:Y:S02]  /*7fb0*/  @!UPT UIADD3 URZ, UPT, UPT, URZ, URZ, URZ ;  /* 0x000000fffffff290 */ /* 0x000fe4000fffe0ff */
[----:B------:R-:W4:Y:S02]  /*7fc0*/  LDTM.x32 R56, tmem[UR4+0x80] ;  /* 0x00008004003879ee */ /* 0x000f2400082c0000 */
[----:B----4-:R-:W-:Y:S01]  /*7fd0*/  NOP ;  /* 0x0000000000007918 */ /* 0x010fe20000000000 */
.L_x_113:
[----:B-1----:R-:W-:Y:S01]  /*7fe0*/  SHF.L.U32 R132, R168, 0x10, RZ ;  /* 0x00000010a8847819 */ /* 0x002fe200000006ff */
[----:B--2---:R-:W-:Y:S01]  /*7ff0*/  FMUL R0, R130, R24 ;  /* 0x0000001882007220 */ /* 0x004fe20000400000 */
[----:B------:R-:W-:Y:S01]  /*8000*/  LOP3.LUT R134, R168, 0xffff0000, RZ, 0xc0, !PT ;  /* 0xffff0000a8867812 */ /* 0x000fe200078ec0ff */
[C---:B------:R-:W-:Y:S01]  /*8010*/  FMUL R3, R130.reuse, R25 ;  /* 0x0000001982037220 */ /* 0x040fe20000400000 */
[----:B------:R-:W-:Y:S01]  /*8020*/  SHF.L.U32 R135, R169, 0x10, RZ ;  /* 0x00000010a9877819 */ /* 0x000fe200000006ff */
[----:B------:R-:W-:Y:S01]  /*8030*/  FMUL R4, R130, R26 ;  /* 0x0000001a82047220 */ /* 0x000fe20000400000 */
[----:B------:R-:W-:Y:S01]  /*8040*/  LOP3.LUT R136, R165, 0xffff0000, RZ, 0xc0, !PT ;  /* 0xffff0000a5887812 */ /* 0x000fe200078ec0ff */
[----:B------:R-:W-:Y:S01]  /*8050*/  FFMA R0, R133, R132, R0 ;  /* 0x0000008485007223 */ /* 0x000fe20000000000 */
[----:B------:R-:W-:Y:S01]  /*8060*/  LOP3.LUT R132, R169, 0xffff0000, RZ, 0xc0, !PT ;  /* 0xffff0000a9847812 */ /* 0x000fe200078ec0ff */
[C---:B------:R-:W-:Y:S01]  /*8070*/  FFMA R3, R133.reuse, R134, R3 ;  /* 0x0000008685037223 */ /* 0x040fe20000000003 */
[C---:B------:R-:W-:Y:S01]  /*8080*/  LOP3.LUT R134, R170.reuse, 0xffff0000, RZ, 0xc0, !PT ;  /* 0xffff0000aa867812 */ /* 0x040fe200078ec0ff */
[----:B------:R-:W-:Y:S01]  /*8090*/  FFMA R4, R133, R135, R4 ;  /* 0x0000008785047223 */ /* 0x000fe20000000004 */
[----:B------:R-:W-:Y:S01]  /*80a0*/  SHF.L.U32 R135, R170, 0x10, RZ ;  /* 0x00000010aa877819 */ /* 0x000fe200000006ff */
[----:B------:R-:W-:Y:S01]  /*80b0*/  FMUL R5, R130, R27 ;  /* 0x0000001b82057220 */ /* 0x000fe20000400000 */
[----:B------:R-:W-:Y:S01]  /*80c0*/  ISETP.NE.AND P0, PT, R190, R203, PT ;  /* 0x000000cbbe00720c */ /* 0x000fe20003f05270 */
[C---:B------:R-:W-:Y:S01]  /*80d0*/  FMUL R6, R130.reuse, R28 ;  /* 0x0000001c82067220 */ /* 0x040fe20000400000 */
[----:B------:R-:W-:Y:S01]  /*80e0*/  F2FP.BF16.F32.PACK_AB R204, R3, R0 ;  /* 0x0000000003cc723e */ /* 0x000fe200000010ff */
[----:B------:R-:W-:Y:S01]  /*80f0*/  FMUL R7, R130, R29 ;  /* 0x0000001d82077220 */ /* 0x000fe20000400000 */
[----:B------:R-:W-:Y:S01]  /*8100*/  ISETP.NE.AND P1, PT, R190, RZ, PT ;  /* 0x000000ffbe00720c */ /* 0x000fe20003f25270 */
[----:B------:R-:W-:Y:S01]  /*8110*/  FFMA R5, R133, R132, R5 ;  /* 0x0000008485057223 */ /* 0x000fe20000000005 */
[----:B------:R-:W-:Y:S01]  /*8120*/  SHF.L.U32 R132, R171, 0x10, RZ ;  /* 0x00000010ab847819 */ /* 0x000fe200000006ff */
[----:B------:R-:W-:Y:S01]  /*8130*/  FFMA R6, R133, R135, R6 ;  /* 0x0000008785067223 */ /* 0x000fe20000000006 */
[----:B------:R-:W-:Y:S01]  /*8140*/  SHF.L.U32 R135, R165, 0x10, RZ ;  /* 0x00000010a5877819 */ /* 0x000fe200000006ff */
[----:B------:R-:W-:Y:S01]  /*8150*/  FFMA R7, R133, R134, R7 ;  /* 0x0000008685077223 */ /* 0x000fe20000000007 */
[----:B------:R-:W-:Y:S01]  /*8160*/  LOP3.LUT R134, R171, 0xffff0000, RZ, 0xc0, !PT ;  /* 0xffff0000ab867812 */ /* 0x000fe200078ec0ff */
[C---:B------:R-:W-:Y:S01]  /*8170*/  FMUL R8, R130.reuse, R30 ;  /* 0x0000001e82087220 */ /* 0x040fe20000400000 */
[----:B------:R-:W-:Y:S01]  /*8180*/  F2FP.BF16.F32.PACK_AB R205, R5, R4 ;  /* 0x0000000405cd723e */ /* 0x000fe200000010ff */
[----:B------:R-:W-:Y:S01]  /*8190*/  FMUL R9, R130, R31 ;  /* 0x0000001f82097220 */ /* 0x000fe20000400000 */
[----:B------:R-:W-:Y:S01]  /*81a0*/  F2FP.BF16.F32.PACK_AB R206, R7, R6 ;  /* 0x0000000607ce723e */ /* 0x000fe200000010ff */
[C---:B------:R-:W-:Y:S01]  /*81b0*/  FFMA R8, R133.reuse, R132, R8 ;  /* 0x0000008485087223 */ /* 0x040fe20000000008 */
[C---:B------:R-:W-:Y:S01]  /*81c0*/  SHF.L.U32 R132, R164.reuse, 0x10, RZ ;  /* 0x00000010a4847819 */ /* 0x040fe200000006ff */
[----:B------:R-:W-:Y:S01]  /*81d0*/  FFMA R9, R133, R134, R9 ;  /* 0x0000008685097223 */ /* 0x000fe20000000009 */
[----:B------:R-:W-:Y:S01]  /*81e0*/  LOP3.LUT R134, R164, 0xffff0000, RZ, 0xc0, !PT ;  /* 0xffff0000a4867812 */ /* 0x000fe200078ec0ff */
[C---:B------:R-:W-:Y:S01]  /*81f0*/  FMUL R10, R130.reuse, R32 ;  /* 0x00000020820a7220 */ /* 0x040fe20000400000 */
[C---:B------:R-:W-:Y:S01]  /*8200*/  FMUL R11, R130.reuse, R33 ;  /* 0x00000021820b7220 */ /* 0x040fe20000400000 */
        /* <DEDUP_REMOVED lines=10> */
[----:B------:R-:W-:Y:S01]  /*82b0*/  FFMA R12, R133, R135, R12 ;  /* 0x00000087850c7223 */ /* 0x000fe2000000000c */
[----:B------:R-:W-:Y:S01]  /*82c0*/  SHF.L.U32 R135, R167, 0x10, RZ ;  /* 0x00000010a7877819 */ /* 0x000fe200000006ff */
[----:B------:R-:W-:Y:S01]  /*82d0*/  FFMA R13, R133, R136, R13 ;  /* 0x00000088850d7223 */ /* 0x000fe2000000000d */
[----:B------:R-:W-:Y:S01]  /*82e0*/  LOP3.LUT R136, R167, 0xffff0000, RZ, 0xc0, !PT ;  /* 0xffff0000a7887812 */ /* 0x000fe200078ec0ff */
[----:B------:R-:W-:Y:S01]  /*82f0*/  FFMA R14, R133, R132, R14 ;  /* 0x00000084850e7223 */ /* 0x000fe2000000000e */
[----:B------:R-:W-:Y:S01]  /*8300*/  SHF.L.U32 R132, R160, 0x10, RZ ;  /* 0x00000010a0847819 */ /* 0x000fe200000006ff */
[----:B------:R-:W-:Y:S01]  /*8310*/  FMUL R16, R130, R38 ;  /* 0x0000002682107220 */ /* 0x000fe20000400000 */
[----:B------:R-:W-:Y:S01]  /*8320*/  F2FP.BF16.F32.PACK_AB R209, R13, R12 ;  /* 0x0000000c0dd1723e */ /* 0x000fe200000010ff */
[----:B------:R-:W-:Y:S01]  /*8330*/  FFMA R15, R133, R134, R15 ;  /* 0x00000086850f7223 */ /* 0x000fe2000000000f */
[----:B------:R-:W-:Y:S01]  /*8340*/  LOP3.LUT R134, R160, 0xffff0000, RZ, 0xc0, !PT ;  /* 0xffff0000a0867812 */ /* 0x000fe200078ec0ff */
[C---:B------:R-:W-:Y:S01]  /*8350*/  FMUL R17, R130.reuse, R39 ;  /* 0x0000002782117220 */ /* 0x040fe20000400000 */
[C---:B------:R-:W-:Y:S01]  /*8360*/  FMUL R18, R130.reuse, R40 ;  /* 0x0000002882127220 */ /* 0x040fe20000400000 */
[----:B------:R-:W-:Y:S01]  /*8370*/  FMUL R19, R130, R41 ;  /* 0x0000002982137220 */ /* 0x000fe20000400000 */
[----:B------:R-:W-:Y:S01]  /*8380*/  F2FP.BF16.F32.PACK_AB R210, R15, R14 ;  /* 0x0000000e0fd2723e */ /* 0x000fe200000010ff */
[C---:B------:R-:W-:Y:S01]  /*8390*/  FFMA R16, R133.reuse, R135, R16 ;  /* 0x0000008785107223 */ /* 0x040fe20000000010 */
[----:B------:R-:W-:Y:S01]  /*83a0*/  SHF.L.U32 R135, R162, 0x10, RZ ;  /* 0x00000010a2877819 */ /* 0x000fe200000006ff */
[----:B------:R-:W-:Y:S01]  /*83b0*/  FFMA R17, R133, R136, R17 ;  /* 0x0000008885117223 */ /* 0x000fe20000000011 */
[----:B------:R-:W-:Y:S01]  /*83c0*/  LOP3.LUT R136, R159, 0xffff0000, RZ, 0xc0, !PT ;  /* 0xffff00009f887812 */ /* 0x000fe200078ec0ff */
[----:B------:R-:W-:Y:S01]  /*83d0*/  FFMA R18, R133, R132, R18 ;  /* 0x0000008485127223 */ /* 0x000fe20000000012 */
[----:B------:R-:W-:Y:S01]  /*83e0*/  SHF.L.U32 R132, R161, 0x10, RZ ;  /* 0x00000010a1847819 */ /* 0x000fe200000006ff */
[----:B------:R-:W-:Y:S01]  /*83f0*/  FFMA R19, R133, R134, R19 ;  /* 0x0000008685137223 */ /* 0x000fe20000000013 */
[----:B------:R-:W-:Y:S01]  /*8400*/  LOP3.LUT R134, R161, 0xffff0000, RZ, 0xc0, !PT ;  /* 0xffff0000a1867812 */ /* 0x000fe200078ec0ff */
[C---:B------:R-:W-:Y:S01]  /*8410*/  FMUL R20, R130.reuse, R42 ;  /* 0x0000002a82147220 */ /* 0x040fe20000400000 */
[----:B------:R-:W-:Y:S01]  /*8420*/  F2FP.BF16.F32.PACK_AB R211, R17, R16 ;  /* 0x0000001011d3723e */ /* 0x000fe200000010ff */
[C---:B------:R-:W-:Y:S01]  /*8430*/  FMUL R21, R130.reuse, R43 ;  /* 0x0000002b82157220 */ /* 0x040fe20000400000 */
[----:B------:R-:W-:Y:S01]  /*8440*/  FMUL R22, R130, R44 ;  /* 0x0000002c82167220 */ /* 0x000fe20000400000 */
[C---:B------:R-:W-:Y:S01]  /*8450*/  FFMA R20, R133.reuse, R132, R20 ;  /* 0x0000008485147223 */ /* 0x040fe20000000014 */
[----:B------:R-:W-:Y:S01]  /*8460*/  LOP3.LUT R132, R162, 0xffff0000, RZ, 0xc0, !PT ;  /* 0xffff0000a2847812 */ /* 0x000fe200078ec0ff */
[----:B------:R-:W-:Y:S01]  /*8470*/  FFMA R21, R133, R134, R21 ;  /* 0x0000008685157223 */ /* 0x000fe20000000015 */
[----:B------:R-:W-:Y:S01]  /*8480*/  LOP3.LUT R134, R163, 0xffff0000, RZ, 0xc0, !PT ;  /* 0xffff0000a3867812 */ /* 0x000fe200078ec0ff */
[----:B------:R-:W-:Y:S01]  /*8490*/  FFMA R22, R133, R135, R22 ;  /* 0x0000008785167223 */ /* 0x000fe20000000016 */
[----:B------:R-:W-:Y:S01]  /*84a0*/  SHF.L.U32 R135, R163, 0x10, RZ ;  /* 0x00000010a3877819 */ /* 0x000fe200000006ff */
[C---:B------:R-:W-:Y:S01]  /*84b0*/  FMUL R23, R130.reuse, R45 ;  /* 0x0000002d82177220 */ /* 0x040fe20000400000 */
[C---:B------:R-:W-:Y:S01]  /*84c0*/  FMUL R88, R130.reuse, R46 ;  /* 0x0000002e82587220 */ /* 0x040fe20000400000 */
[C---:B------:R-:W-:Y:S01]  /*84d0*/  FMUL R89, R130.reuse, R47 ;  /* 0x0000002f82597220 */ /* 0x040fe20000400000 */
[----:B------:R-:W-:Y:S01]  /*84e0*/  FMUL R90, R130, R48 ;  /* 0x00000030825a7220 */ /* 0x000fe20000400000 */
[C---:B------:R-:W-:Y:S01]  /*84f0*/  FFMA R23, R133.reuse, R132, R23 ;  /* 0x0000008485177223 */ /* 0x040fe20000000017 */
[C---:B------:R-:W-:Y:S01]  /*8500*/  SHF.L.U32 R132, R156.reuse, 0x10, RZ ;  /* 0x000000109c847819 */ /* 0x040fe200000006ff */
[----:B------:R-:W-:Y:S01]  /*8510*/  FFMA R88, R133, R135, R88 ;  /* 0x0000008785587223 */ /* 0x000fe20000000058 */
[----:B------:R-:W-:Y:S01]  /*8520*/  SHF.L.U32 R135, R159, 0x10, RZ ;  /* 0x000000109f877819 */ /* 0x000fe200000006ff */
[C---:B------:R-:W-:Y:S01]  /*8530*/  FFMA R89, R133.reuse, R134, R89 ;  /* 0x0000008685597223 */ /* 0x040fe20000000059 */
[----:B------:R-:W-:Y:S01]  /*8540*/  LOP3.LUT R134, R156, 0xffff0000, RZ, 0xc0, !PT ;  /* 0xffff00009c867812 */ /* 0x000fe200078ec0ff */
[C---:B------:R-:W-:Y:S01]  /*8550*/  FMUL R91, R130.reuse, R49 ;  /* 0x00000031825b7220 */ /* 0x040fe20000400000 */
[----:B------:R-:W-:Y:S01]  /*8560*/  FFMA R90, R133, R132, R90 ;  /* 0x00000084855a7223 */ /* 0x000fe2000000005a */
[----:B------:R-:W-:Y:S01]  /*8570*/  SHF.L.U32 R132, R157, 0x10, RZ ;  /* 0x000000109d847819 */ /* 0x000fe200000006ff */
[C---:B------:R-:W-:Y:S01]  /*8580*/  FMUL R92, R130.reuse, R50 ;  /* 0x00000032825c7220 */ /* 0x040fe20000400000 */
[----:B------:R-:W-:Y:S01]  /*8590*/  FFMA R91, R133, R134, R91 ;  /* 0x00000086855b7223 */ /* 0x000fe2000000005b */
[----:B------:R-:W-:Y:S01]  /*85a0*/  LOP3.LUT R134, R157, 0xffff0000, RZ, 0xc0, !PT ;  /* 0xffff00009d867812 */ /* 0x000fe200078ec0ff */
[----:B------:R-:W-:Y:S01]  /*85b0*/  FMUL R93, R130, R51 ;  /* 0x00000033825d7220 */ /* 0x000fe20000400000 */
[----:B------:R1:W-:Y:S01]  /*85c0*/  @!P0 STS.128 [R189], R204 ;  /* 0x000000ccbd008388 */ /* 0x0003e20000000c00 */
[C---:B------:R-:W-:Y:S01]  /*85d0*/  FFMA R92, R133.reuse, R132, R92 ;  /* 0x00000084855c7223 */ /* 0x040fe2000000005c */
[----:B------:R-:W-:Y:S01]  /*85e0*/  SHF.L.U32 R132, R158, 0x10, RZ ;  /* 0x000000109e847819 */ /* 0x000fe200000006ff */
[----:B------:R-:W-:Y:S01]  /*85f0*/  FMUL R94, R130, R52 ;  /* 0x00000034825e7220 */ /* 0x000fe20000400000 */
[C---:B------:R-:W-:Y:S01]  /*8600*/  FFMA R93, R133.reuse, R134, R93 ;  /* 0x00000086855d7223 */ /* 0x040fe2000000005d */
[----:B------:R-:W-:Y:S01]  /*8610*/  LOP3.LUT R134, R158, 0xffff0000, RZ, 0xc0, !PT ;  /* 0xffff00009e867812 */ /* 0x000fe200078ec0ff */
[----:B------:R-:W-:Y:S01]  /*8620*/  FMUL R95, R130, R53 ;  /* 0x00000035825f7220 */ /* 0x000fe20000400000 */
[C---:B------:R-:W-:Y:S01]  /*8630*/  FFMA R94, R133.reuse, R132, R94 ;  /* 0x00000084855e7223 */ /* 0x040fe2000000005e */
[----:B------:R-:W-:Y:S01]  /*8640*/  SHF.L.U32 R132, R152, 0x10, RZ ;  /* 0x0000001098847819 */ /* 0x000fe200000006ff */
[C---:B------:R-:W-:Y:S01]  /*8650*/  FMUL R96, R130.reuse, R54 ;  /* 0x0000003682607220 */ /* 0x040fe20000400000 */
[C---:B------:R-:W-:Y:S01]  /*8660*/  FMUL R97, R130.reuse, R55 ;  /* 0x0000003782617220 */ /* 0x040fe20000400000 */
[----:B------:R2:W-:Y:S01]  /*8670*/  @!P0 STS.128 [R199+0x10], R208 ;  /* 0x000010d0c7008388 */ /* 0x0005e20000000c00 */
[----:B------:R-:W-:Y:S01]  /*8680*/  FMUL R98, R130, R56 ;  /* 0x0000003882627220 */ /* 0x000fe20000400000 */
[C---:B------:R-:W-:Y:S01]  /*8690*/  FFMA R95, R133.reuse, R134, R95 ;  /* 0x00000086855f7223 */ /* 0x040fe2000000005f */
[----:B------:R-:W-:Y:S01]  /*86a0*/  LOP3.LUT R134, R154, 0xffff0000, RZ, 0xc0, !PT ;  /* 0xffff00009a867812 */ /* 0x000fe200078ec0ff */
[----:B------:R-:W-:Y:S01]  /*86b0*/  FFMA R96, R133, R135, R96 ;  /* 0x0000008785607223 */ /* 0x000fe20000000060 */
[----:B------:R-:W-:Y:S01]  /*86c0*/  SHF.L.U32 R135, R153, 0x10, RZ ;  /* 0x0000001099877819 */ /* 0x000fe200000006ff */
[----:B------:R-:W-:Y:S01]  /*86d0*/  FFMA R97, R133, R136, R97 ;  /* 0x0000008885617223 */ /* 0x000fe20000000061 */
[----:B------:R-:W-:Y:S01]  /*86e0*/  LOP3.LUT R136, R145, 0xffff0000, RZ, 0xc0, !PT ;  /* 0xffff000091887812 */ /* 0x000fe200078ec0ff */
[C---:B------:R-:W-:Y:S01]  /*86f0*/  FFMA R98, R133.reuse, R132, R98 ;  /* 0x0000008485627223 */ /* 0x040fe20000000062 */
[----:B------:R-:W-:Y:S01]  /*8700*/  LOP3.LUT R132, R152, 0xffff0000, RZ, 0xc0, !PT ;  /* 0xffff000098847812 */ /* 0x000fe200078ec0ff */
[C---:B------:R-:W-:Y:S01]  /*8710*/  FMUL R99, R130.reuse, R57 ;  /* 0x0000003982637220 */ /* 0x040fe20000400000 */
[C---:B------:R-:W-:Y:S01]  /*8720*/  FMUL R100, R130.reuse, R58 ;  /* 0x0000003a82647220 */ /* 0x040fe20000400000 */
[C---:B------:R-:W-:Y:S01]  /*8730*/  FMUL R101, R130.reuse, R59 ;  /* 0x0000003b82657220 */ /* 0x040fe20000400000 */
[----:B------:R-:W-:Y:S01]  /*8740*/  FMUL R102, R130, R60 ;  /* 0x0000003c82667220 */ /* 0x000fe20000400000 */
[----:B------:R-:W-:Y:S01]  /*8750*/  FFMA R99, R133, R132, R99 ;  /* 0x0000008485637223 */ /* 0x000fe20000000063 */
[----:B------:R-:W-:Y:S01]  /*8760*/  LOP3.LUT R132, R153, 0xffff0000, RZ, 0xc0, !PT ;  /* 0xffff000099847812 */ /* 0x000fe200078ec0ff */
[----:B------:R-:W-:Y:S01]  /*8770*/  FFMA R100, R133, R135, R100 ;  /* 0x0000008785647223 */ /* 0x000fe20000000064 */
[----:B------:R-:W-:Y:S01]  /*8780*/  SHF.L.U32 R135, R154, 0x10, RZ ;  /* 0x000000109a877819 */ /* 0x000fe200000006ff */
[C---:B------:R-:W-:Y:S01]  /*8790*/  FMUL R103, R130.reuse, R61 ;  /* 0x0000003d82677220 */ /* 0x040fe20000400000 */
[C---:B------:R-:W-:Y:S01]  /*87a0*/  FMUL R104, R130.reuse, R62 ;  /* 0x0000003e82687220 */ /* 0x040fe20000400000 */
[----:B-1----:R-:W-:Y:S01]  /*87b0*/  F2FP.BF16.F32.PACK_AB R204, R19, R18 ;  /* 0x0000001213cc723e */ /* 0x002fe200000010ff */
[----:B------:R-:W-:Y:S01]  /*87c0*/  FFMA R101, R133, R132, R101 ;  /* 0x0000008485657223 */ /* 0x000fe20000000065 */
[----:B------:R-:W-:Y:S01]  /*87d0*/  SHF.L.U32 R132, R155, 0x10, RZ ;  /* 0x000000109b847819 */ /* 0x000fe200000006ff */
[----:B------:R-:W-:Y:S01]  /*87e0*/  FFMA R102, R133, R135, R102 ;  /* 0x0000008785667223 */ /* 0x000fe20000000066 */
[----:B------:R-:W-:Y:S01]  /*87f0*/  F2FP.BF16.F32.PACK_AB R205, R21, R20 ;  /* 0x0000001415cd723e */ /* 0x000fe200000010ff */
[----:B------:R-:W-:Y:S01]  /*8800*/  FFMA R103, R133, R134, R103 ;  /* 0x0000008685677223 */ /* 0x000fe20000000067 */
[----:B------:R-:W-:Y:S01]  /*8810*/  LOP3.LUT R134, R155, 0xffff0000, RZ, 0xc0, !PT ;  /* 0xffff00009b867812 */ /* 0x000fe200078ec0ff */
[----:B------:R-:W-:Y:S01]  /*8820*/  FMUL R105, R130, R63 ;  /* 0x0000003f82697220 */ /* 0x000fe20000400000 */
[----:B------:R-:W-:Y:S01]  /*8830*/  F2FP.BF16.F32.PACK_AB R206, R23, R22 ;  /* 0x0000001617ce723e */ /* 0x000fe200000010ff */
[----:B------:R-:W-:Y:S01]  /*8840*/  FFMA R104, R133, R132, R104 ;  /* 0x0000008485687223 */ /* 0x000fe20000000068 */
[----:B------:R-:W-:Y:S01]  /*8850*/  F2FP.BF16.F32.PACK_AB R207, R89, R88 ;  /* 0x0000005859cf723e */ /* 0x000fe200000010ff */
[----:B------:R-:W-:Y:S01]  /*8860*/  FFMA R105, R133, R134, R105 ;  /* 0x0000008685697223 */ /* 0x000fe20000000069 */
[----:B------:R-:W-:Y:S01]  /*8870*/  SHF.L.U32 R132, R148, 0x10, RZ ;  /* 0x0000001094847819 */ /* 0x000fe200000006ff */
[----:B------:R-:W-:Y:S01]  /*8880*/  FMUL R106, R130, R64 ;  /* 0x00000040826a7220 */ /* 0x000fe20000400000 */
[----:B------:R-:W-:Y:S01]  /*8890*/  LOP3.LUT R134, R148, 0xffff0000, RZ, 0xc0, !PT ;  /* 0xffff000094867812 */ /* 0x000fe200078ec0ff */
[----:B------:R1:W-:Y:S01]  /*88a0*/  @!P0 STS.128 [R197+0x20], R204 ;  /* 0x000020ccc5008388 */ /* 0x0003e20000000c00 */
[----:B------:R-:W-:Y:S01]  /*88b0*/  SHF.L.U32 R135, R149, 0x10, RZ ;  /* 0x0000001095877819 */ /* 0x000fe200000006ff */
[C---:B------:R-:W-:Y:S01]  /*88c0*/  FMUL R107, R130.reuse, R65 ;  /* 0x00000041826b7220 */ /* 0x040fe20000400000 */
[----:B--2---:R-:W-:Y:S01]  /*88d0*/  F2FP.BF16.F32.PACK_AB R208, R91, R90 ;  /* 0x0000005a5bd0723e */ /* 0x004fe200000010ff */
[C---:B------:R-:W-:Y:S01]  /*88e0*/  FMUL R108, R130.reuse, R66 ;  /* 0x00000042826c7220 */ /* 0x040fe20000400000 */
[----:B------:R-:W-:Y:S01]  /*88f0*/  F2FP.BF16.F32.PACK_AB R209, R93, R92 ;  /* 0x0000005c5dd1723e */ /* 0x000fe200000010ff */
[----:B------:R-:W-:Y:S01]  /*8900*/  FFMA R106, R133, R132, R106 ;  /* 0x00000084856a7223 */ /* 0x000fe2000000006a */
[----:B------:R-:W-:Y:S01]  /*8910*/  F2FP.BF16.F32.PACK_AB R210, R95, R94 ;  /* 0x0000005e5fd2723e */ /* 0x000fe200000010ff */
[----:B------:R-:W-:Y:S01]  /*8920*/  FFMA R107, R133, R134, R107 ;  /* 0x00000086856b7223 */ /* 0x000fe2000000006b */
[----:B------:R-:W-:Y:S01]  /*8930*/  F2FP.BF16.F32.PACK_AB R211, R97, R96 ;  /* 0x0000006061d3723e */ /* 0x000fe200000010ff */
[----:B------:R-:W-:Y:S01]  /*8940*/  FFMA R108, R133, R135, R108 ;  /* 0x00000087856c7223 */ /* 0x000fe2000000006c */
[----:B------:R-:W-:Y:S01]  /*8950*/  LOP3.LUT R132, R149, 0xffff0000, RZ, 0xc0, !PT ;  /* 0xffff000095847812 */ /* 0x000fe200078ec0ff */
[----:B------:R-:W-:Y:S01]  /*8960*/  FMUL R109, R130, R67 ;  /* 0x00000043826d7220 */ /* 0x000fe20000400000 */
[C---:B------:R-:W-:Y:S01]  /*8970*/  SHF.L.U32 R135, R150.reuse, 0x10, RZ ;  /* 0x0000001096877819 */ /* 0x040fe200000006ff */
[----:B------:R2:W-:Y:S01]  /*8980*/  @!P0 STS.128 [R196+0x10], R208 ;  /* 0x000010d0c4008388 */ /* 0x0005e20000000c00 */
[----:B------:R-:W-:Y:S01]  /*8990*/  LOP3.LUT R134, R150, 0xffff0000, RZ, 0xc0, !PT ;  /* 0xffff000096867812 */ /* 0x000fe200078ec0ff */
[C---:B------:R-:W-:Y:S01]  /*89a0*/  FMUL R110, R130.reuse, R68 ;  /* 0x00000044826e7220 */ /* 0x040fe20000400000 */
[C---:B------:R-:W-:Y:S01]  /*89b0*/  FMUL R111, R130.reuse, R69 ;  /* 0x00000045826f7220 */ /* 0x040fe20000400000 */
[----:B------:R-:W-:Y:S01]  /*89c0*/  FFMA R109, R133, R132, R109 ;  /* 0x00000084856d7223 */ /* 0x000fe2000000006d */
[----:B------:R-:W-:Y:S01]  /*89d0*/  SHF.L.U32 R132, R151, 0x10, RZ ;  /* 0x0000001097847819 */ /* 0x000fe200000006ff */
[----:B------:R-:W-:Y:S01]  /*89e0*/  FFMA R110, R133, R135, R110 ;  /* 0x00000087856e7223 */ /* 0x000fe2000000006e */
[----:B------:R-:W-:Y:S01]  /*89f0*/  SHF.L.U32 R135, R141, 0x10, RZ ;  /* 0x000000108d877819 */ /* 0x000fe200000006ff */
[----:B------:R-:W-:Y:S01]  /*8a00*/  FFMA R111, R133, R134, R111 ;  /* 0x00000086856f7223 */ /* 0x000fe2000000006f */
[----:B------:R-:W-:Y:S01]  /*8a10*/  LOP3.LUT R134, R151, 0xffff0000, RZ, 0xc0, !PT ;  /* 0xffff000097867812 */ /* 0x000fe200078ec0ff */
[C---:B------:R-:W-:Y:S01]  /*8a20*/  FMUL R112, R130.reuse, R70 ;  /* 0x0000004682707220 */ /* 0x040fe20000400000 */
[C---:B------:R-:W-:Y:S01]  /*8a30*/  FMUL R113, R130.reuse, R71 ;  /* 0x0000004782717220 */ /* 0x040fe20000400000 */
[C---:B------:R-:W-:Y:S01]  /*8a40*/  FMUL R114, R130.reuse, R72 ;  /* 0x0000004882727220 */ /* 0x040fe20000400000 */
[----:B------:R-:W-:Y:S01]  /*8a50*/  FMUL R115, R130, R73 ;  /* 0x0000004982737220 */ /* 0x000fe20000400000 */
[C---:B------:R-:W-:Y:S01]  /*8a60*/  FFMA R112, R133.reuse, R132, R112 ;  /* 0x0000008485707223 */ /* 0x040fe20000000070 */
[C---:B------:R-:W-:Y:S01]  /*8a70*/  SHF.L.U32 R132, R140.reuse, 0x10, RZ ;  /* 0x000000108c847819 */ /* 0x040fe200000006ff */
[----:B------:R-:W-:Y:S01]  /*8a80*/  FFMA R113, R133, R134, R113 ;  /* 0x0000008685717223 */ /* 0x000fe20000000071 */
[----:B------:R-:W-:Y:S01]  /*8a90*/  LOP3.LUT R134, R140, 0xffff0000, RZ, 0xc0, !PT ;  /* 0xffff00008c867812 */ /* 0x000fe200078ec0ff */
[----:B------:R-:W-:Y:S01]  /*8aa0*/  FMUL R116, R130, R74 ;  /* 0x0000004a82747220 */ /* 0x000fe20000400000 */
[----:B-1----:R-:W-:Y:S01]  /*8ab0*/  F2FP.BF16.F32.PACK_AB R204, R99, R98 ;  /* 0x0000006263cc723e */ /* 0x002fe200000010ff */
[----:B------:R-:W-:Y:S01]  /*8ac0*/  FFMA R114, R133, R132, R114 ;  /* 0x0000008485727223 */ /* 0x000fe20000000072 */
[----:B------:R-:W-:Y:S01]  /*8ad0*/  LOP3.LUT R132, R141, 0xffff0000, RZ, 0xc0, !PT ;  /* 0xffff00008d847812 */ /* 0x000fe200078ec0ff */
[C---:B------:R-:W-:Y:S01]  /*8ae0*/  FFMA R115, R133.reuse, R134, R115 ;  /* 0x0000008685737223 */ /* 0x040fe20000000073 */
[C---:B------:R-:W-:Y:S01]  /*8af0*/  LOP3.LUT R134, R142.reuse, 0xffff0000, RZ, 0xc0, !PT ;  /* 0xffff00008e867812 */ /* 0x040fe200078ec0ff */
[----:B------:R-:W-:Y:S01]  /*8b00*/  FFMA R116, R133, R135, R116 ;  /* 0x0000008785747223 */ /* 0x000fe20000000074 */
[----:B------:R-:W-:Y:S01]  /*8b10*/  SHF.L.U32 R135, R142, 0x10, RZ ;  /* 0x000000108e877819 */ /* 0x000fe200000006ff */
[C---:B------:R-:W-:Y:S01]  /*8b20*/  FMUL R117, R130.reuse, R75 ;  /* 0x0000004b82757220 */ /* 0x040fe20000400000 */
[----:B------:R-:W-:Y:S01]  /*8b30*/  F2FP.BF16.F32.PACK_AB R205, R101, R100 ;  /* 0x0000006465cd723e */ /* 0x000fe200000010ff */
[C---:B------:R-:W-:Y:S01]  /*8b40*/  FMUL R118, R130.reuse, R76 ;  /* 0x0000004c82767220 */ /* 0x040fe20000400000 */
[----:B------:R-:W-:Y:S01]  /*8b50*/  F2FP.BF16.F32.PACK_AB R206, R103, R102 ;  /* 0x0000006667ce723e */ /* 0x000fe200000010ff */
[C---:B------:R-:W-:Y:S01]  /*8b60*/  FMUL R119, R130.reuse, R77 ;  /* 0x0000004d82777220 */ /* 0x040fe20000400000 */
[C---:B------:R-:W-:Y:S01]  /*8b70*/  FFMA R117, R133.reuse, R132, R117 ;  /* 0x0000008485757223 */ /* 0x040fe20000000075 */
[----:B------:R-:W-:Y:S01]  /*8b80*/  FFMA R118, R133, R135, R118 ;  /* 0x0000008785767223 */ /* 0x000fe20000000076 */
[----:B------:R-:W-:Y:S01]  /*8b90*/  SHF.L.U32 R132, R143, 0x10, RZ ;  /* 0x000000108f847819 */ /* 0x000fe200000006ff */
[----:B------:R-:W-:Y:S01]  /*8ba0*/  FFMA R119, R133, R134, R119 ;  /* 0x0000008685777223 */ /* 0x000fe20000000077 */
[----:B------:R-:W-:Y:S01]  /*8bb0*/  F2FP.BF16.F32.PACK_AB R207, R105, R104 ;  /* 0x0000006869cf723e */ /* 0x000fe200000010ff */
[C---:B------:R-:W-:Y:S01]  /*8bc0*/  FMUL R120, R130.reuse, R78 ;  /* 0x0000004e82787220 */ /* 0x040fe20000400000 */
[----:B------:R-:W-:Y:S01]  /*8bd0*/  LOP3.LUT R134, R143, 0xffff0000, RZ, 0xc0, !PT ;  /* 0xffff00008f867812 */ /* 0x000fe200078ec0ff */
[----:B------:R-:W-:Y:S01]  /*8be0*/  FMUL R121, R130, R79 ;  /* 0x0000004f82797220 */ /* 0x000fe20000400000 */
[----:B--2---:R-:W-:Y:S01]  /*8bf0*/  F2FP.BF16.F32.PACK_AB R208, R107, R106 ;  /* 0x0000006a6bd0723e */ /* 0x004fe200000010ff */
[----:B------:R1:W-:Y:S01]  /*8c00*/  @!P0 STS.128 [R189+0x1000], R204 ;  /* 0x001000ccbd008388 */ /* 0x0003e20000000c00 */
[C---:B------:R-:W-:Y:S01]  /*8c10*/  FFMA R120, R133.reuse, R132, R120 ;  /* 0x0000008485787223 */ /* 0x040fe20000000078 */
[----:B------:R-:W-:Y:S01]  /*8c20*/  FFMA R121, R133, R134, R121 ;  /* 0x0000008685797223 */ /* 0x000fe20000000079 */
[----:B------:R-:W-:Y:S01]  /*8c30*/  SHF.L.U32 R132, R144, 0x10, RZ ;  /* 0x0000001090847819 */ /* 0x000fe200000006ff */
[----:B------:R-:W-:Y:S01]  /*8c40*/  FMUL R122, R130, R80 ;  /* 0x00000050827a7220 */ /* 0x000fe20000400000 */
[----:B------:R-:W-:Y:S01]  /*8c50*/  LOP3.LUT R134, R144, 0xffff0000, RZ, 0xc0, !PT ;  /* 0xffff000090867812 */ /* 0x000fe200078ec0ff */
[C---:B------:R-:W-:Y:S01]  /*8c60*/  FMUL R123, R130.reuse, R81 ;  /* 0x00000051827b7220 */ /* 0x040fe20000400000 */
[----:B------:R-:W-:Y:S01]  /*8c70*/  SHF.L.U32 R135, R145, 0x10, RZ ;  /* 0x0000001091877819 */ /* 0x000fe200000006ff */
[C---:B------:R-:W-:Y:S01]  /*8c80*/  FMUL R124, R130.reuse, R82 ;  /* 0x00000052827c7220 */ /* 0x040fe20000400000 */
[----:B------:R-:W-:Y:S01]  /*8c90*/  F2FP.BF16.F32.PACK_AB R209, R109, R108 ;  /* 0x0000006c6dd1723e */ /* 0x000fe200000010ff */
[----:B------:R-:W-:Y:S01]  /*8ca0*/  FMUL R125, R130, R83 ;  /* 0x00000053827d7220 */ /* 0x000fe20000400000 */
[----:B------:R-:W-:Y:S01]  /*8cb0*/  F2FP.BF16.F32.PACK_AB R210, R111, R110 ;  /* 0x0000006e6fd2723e */ /* 0x000fe200000010ff */
[----:B------:R-:W-:Y:S01]  /*8cc0*/  FFMA R122, R133, R132, R122 ;  /* 0x00000084857a7223 */ /* 0x000fe2000000007a */
[----:B------:R-:W-:Y:S01]  /*8cd0*/  F2FP.BF16.F32.PACK_AB R211, R113, R112 ;  /* 0x0000007071d3723e */ /* 0x000fe200000010ff */
[C---:B------:R-:W-:Y:S01]  /*8ce0*/  FFMA R123, R133.reuse, R134, R123 ;  /* 0x00000086857b7223 */ /* 0x040fe2000000007b */
[----:B------:R-:W-:Y:S01]  /*8cf0*/  SHF.L.U32 R132, R146, 0x10, RZ ;  /* 0x0000001092847819 */ /* 0x000fe200000006ff */
[C---:B------:R-:W-:Y:S01]  /*8d00*/  FFMA R124, R133.reuse, R135, R124 ;  /* 0x00000087857c7223 */ /* 0x040fe2000000007c */
[----:B------:R-:W-:Y:S01]  /*8d10*/  FMUL R126, R130, R84 ;  /* 0x00000054827e7220 */ /* 0x000fe20000400000 */
[----:B------:R1:W-:Y:S01]  /*8d20*/  @!P0 STS.128 [R199+0x1010], R208 ;  /* 0x001010d0c7008388 */ /* 0x0003e20000000c00 */
[----:B------:R-:W-:Y:S01]  /*8d30*/  LOP3.LUT R134, R146, 0xffff0000, RZ, 0xc0, !PT ;  /* 0xffff000092867812 */ /* 0x000fe200078ec0ff */
[----:B------:R-:W-:Y:S01]  /*8d40*/  FFMA R125, R133, R136, R125 ;  /* 0x00000088857d7223 */ /* 0x000fe2000000007d */
[C---:B------:R-:W-:Y:S01]  /*8d50*/  FMUL R127, R130.reuse, R85 ;  /* 0x00000055827f7220 */ /* 0x040fe20000400000 */
[C---:B------:R-:W-:Y:S01]  /*8d60*/  SHF.L.U32 R135, R147.reuse, 0x10, RZ ;  /* 0x0000001093877819 */ /* 0x040fe200000006ff */
[C---:B------:R-:W-:Y:S01]  /*8d70*/  FMUL R128, R130.reuse, R86 ;  /* 0x0000005682807220 */ /* 0x040fe20000400000 */
[----:B------:R-:W-:Y:S01]  /*8d80*/  LOP3.LUT R136, R147, 0xffff0000, RZ, 0xc0, !PT ;  /* 0xffff000093887812 */ /* 0x000fe200078ec0ff */
[----:B------:R-:W-:Y:S01]  /*8d90*/  FMUL R129, R130, R87 ;  /* 0x0000005782817220 */ /* 0x000fe20000400000 */
[----:B------:R-:W-:Y:S01]  /*8da0*/  F2FP.BF16.F32.PACK_AB R212, R115, R114 ;  /* 0x0000007273d4723e */ /* 0x000fe200000010ff */
[----:B------:R-:W-:Y:S01]  /*8db0*/  FFMA R126, R133, R132, R126 ;  /* 0x00000084857e7223 */ /* 0x000fe2000000007e */
[----:B------:R-:W-:Y:S01]  /*8dc0*/  F2FP.BF16.F32.PACK_AB R213, R117, R116 ;  /* 0x0000007475d5723e */ /* 0x000fe200000010ff */
[----:B------:R-:W-:Y:S01]  /*8dd0*/  FFMA R127, R133, R134, R127 ;  /* 0x00000086857f7223 */ /* 0x000fe2000000007f */
[----:B------:R-:W-:Y:S01]  /*8de0*/  F2FP.BF16.F32.PACK_AB R214, R119, R118 ;  /* 0x0000007677d6723e */ /* 0x000fe200000010ff */
[----:B------:R-:W-:Y:S01]  /*8df0*/  FFMA R128, R133, R135, R128 ;  /* 0x0000008785807223 */ /* 0x000fe20000000080 */
[----:B------:R-:W-:Y:S01]  /*8e00*/  F2FP.BF16.F32.PACK_AB R215, R121, R120 ;  /* 0x0000007879d7723e */ /* 0x000fe200000010ff */
[----:B------:R-:W-:Y:S01]  /*8e10*/  FFMA R129, R133, R136, R129 ;  /* 0x0000008885817223 */ /* 0x000fe20000000081 */
[----:B------:R-:W-:Y:S02]  /*8e20*/  F2FP.BF16.F32.PACK_AB R216, R123, R122 ;  /* 0x0000007a7bd8723e */ /* 0x000fe400000010ff */
[----:B------:R-:W-:Y:S01]  /*8e30*/  F2FP.BF16.F32.PACK_AB R217, R125, R124 ;  /* 0x0000007c7dd9723e */ /* 0x000fe200000010ff */
[----:B------:R1:W-:Y:S01]  /*8e40*/  @!P0 STS.128 [R197+0x1020], R212 ;  /* 0x001020d4c5008388 */ /* 0x0003e20000000c00 */
[----:B------:R-:W-:Y:S02]  /*8e50*/  F2FP.BF16.F32.PACK_AB R218, R127, R126 ;  /* 0x0000007e7fda723e */ /* 0x000fe400000010ff */
[----:B------:R-:W-:Y:S05]  /*8e60*/  F2FP.BF16.F32.PACK_AB R219, R129, R128 ;  /* 0x0000008081db723e */ /* 0x000fea00000010ff */
[----:B------:R1:W-:Y:S01]  /*8e70*/  @!P0 STS.128 [R196+0x1010], R216 ;  /* 0x001010d8c4008388 */ /* 0x0003e20000000c00 */
[----:B------:R-:W-:Y:S01]  /*8e80*/  @!PT LDS RZ, [RZ] ;  /* 0x00000000fffff984 */ /* 0x000fe20000000800 */
[----:B------:R-:W-:Y:S01]  /*8e90*/  @!PT LDS RZ, [RZ] ;  /* 0x00000000fffff984 */ /* 0x000fe20000000800 */
[----:B------:R-:W-:Y:S01]  /*8ea0*/  @!PT LDS RZ, [RZ] ;  /* 0x00000000fffff984 */ /* 0x000fe20000000800 */
[----:B------:R-:W-:Y:S01]  /*8eb0*/  @!PT LDS RZ, [RZ] ;  /* 0x00000000fffff984 */ /* 0x000fe20000000800 */
[----:B------:R2:W-:Y:S07]  /*8ec0*/  MEMBAR.ALL.CTA ;  /* 0x0000000000007992 */ /* 0x0005ee0000008000 */
[----:B--2---:R-:W2:Y:S01]  /*8ed0*/  FENCE.VIEW.ASYNC.S ;  /* 0x00000000000073c6 */ /* 0x004ea20000000000 */
[----:B------:R-:W-:Y:S05]  /*8ee0*/  WARPSYNC.ALL ;  /* 0x0000000000007948 */ /* 0x000fea0003800000 */
[----:B------:R-:W-:Y:S01]  /*8ef0*/  BSSY.RECONVERGENT B0, `(.L_x_116) ;  /* 0x0000012000007945 */ /* 0x000fe20003800200 */
[----:B--2---:R-:W-:Y:S06]  /*8f00*/  BAR.SYNC.DEFER_BLOCKING 0x1, 0x80 ;  /* 0x0042000000007b1d */ /* 0x004fec0000010000 */
[----:B------:R-:W-:Y:S05]  /*8f10*/  @P1 BRA `(.L_x_117) ;  /* 0x00000000003c1947 */ /* 0x000fea0003800000 */
[----:B------:R-:W-:Y:S01]  /*8f20*/  UIADD3 UR4, UPT, UPT, UR44, 0x200, URZ ;  /* 0x000002002c047890 */ /* 0x000fe2000fffe0ff */
[----:B------:R-:W-:Y:S01]  /*8f30*/  R2UR UR49, R202 ;  /* 0x00000000ca3172ca */ /* 0x000fe200000e0000 */
[----:B------:R-:W-:Y:S01]  /*8f40*/  UMOV UR51, UR36 ;  /* 0x0000002400337c82 */ /* 0x000fe20008000000 */
[----:B------:R-:W-:Y:S01]  /*8f50*/  UIADD3 UR8, UPT, UPT, UR44, 0x1200, URZ ;  /* 0x000012002c087890 */ /* 0x000fe2000fffe0ff */
[----:B------:R-:W-:Y:S02]  /*8f60*/  UMOV UR10, UR50 ;  /* 0x00000032000a7c82 */ /* 0x000fe40008000000 */
[----:B------:R-:W-:Y:S01]  /*8f70*/  IMAD.U32 R182, RZ, RZ, UR4 ;  /* 0x00000004ffb67e24 */ /* 0x000fe2000f8e00ff */
[----:B------:R-:W-:Y:S01]  /*8f80*/  UIADD3 UR4, UP0, UPT, UR54, 0xa80, URZ ;  /* 0x00000a8036047890 */ /* 0x000fe2000ff1e0ff */
[----:B------:R-:W-:Y:S03]  /*8f90*/  UMOV UR11, UR36 ;  /* 0x00000024000b7c82 */ /* 0x000fe60008000000 */
[----:B------:R-:W-:Y:S01]  /*8fa0*/  R2UR UR48, R182 ;  /* 0x00000000b63072ca */ /* 0x000fe200000e0000 */
[----:B------:R-:W-:Y:S02]  /*8fb0*/  UIADD3.X UR5, UPT, UPT, URZ, UR55, URZ, UP0, !UPT ;  /* 0x00000037ff057290 */ /* 0x000fe400087fe4ff */
[----:B------:R-:W-:Y:S10]  /*8fc0*/  UIADD3 UR9, UPT, UPT, UR49, 0x80, URZ ;  /* 0x0000008031097890 */ /* 0x000ff4000fffe0ff */
[----:B------:R2:W-:Y:S01]  /*8fd0*/  UTMASTG.3D [UR48], [UR4] ;  /* 0x00000030040073b5 */ /* 0x0005e20008010000 */
[----:B------:R2:W-:Y:S01]  /*8fe0*/  UTMASTG.3D [UR8], [UR4] ;  /* 0x00000008040073b5 */ /* 0x0005e20008010000 */
[----:B------:R0:W-:Y:S01]  /*8ff0*/  UTMACMDFLUSH ;  /* 0x00000000000079b7 */ /* 0x0001e20000000000 */
[----:B--2---:R-:W-:Y:S04]  /*9000*/  DEPBAR.LE SB0, 0x1 ;  /* 0x000080400000791a */ /* 0x004fe80000000000 */
.L_x_117:
[----:B------:R-:W-:Y:S05]  /*9010*/  BSYNC.RECONVERGENT B0 ;  /* 0x0000000000007941 */ /* 0x000fea0003800200 */
.L_x_116:
[----:B------:R-:W-:Y:S01]  /*9020*/  BAR.SYNC.DEFER_BLOCKING 0x1, 0x80 ;  /* 0x0042000000007b1d */ /* 0x000fe20000010000 */
[----:B------:R-:W-:Y:S01]  /*9030*/  ISETP.NE.AND P1, PT, R195, RZ, PT ;  /* 0x000000ffc300720c */ /* 0x000fe20003f25270 */
[----:B------:R-:W-:Y:S01]  /*9040*/  UISETP.NE.AND UP0, UPT, UR53, URZ, UPT ;  /* 0x000000ff3500728c */ /* 0x000fe2000bf05270 */
[----:B------:R-:W-:Y:S11]  /*9050*/  LEA R3, R138, UR44, 0x3 ;  /* 0x0000002c8a037c11 */ /* 0x000ff6000f8e18ff */
[----:B------:R-:W-:Y:S01]  /*9060*/  @P1 SHF.L.U32 R6, RZ, 0x1f, RZ ;  /* 0x0000001fff061819 */ /* 0x000fe200000006ff */
[----:B------:R-:W-:Y:S06]  /*9070*/  BRA.U !UP0, `(.L_x_118) ;  /* 0x0000000108247547 */ /* 0x000fec000b800000 */
[----:B------:R-:W2:Y:S01]  /*9080*/  S2R R0, SR_CgaCtaId ;  /* 0x0000000000007919 */ /* 0x000ea20000008800 */
[----:B------:R-:W-:Y:S01]  /*9090*/  IMAD.U32 R4, RZ, RZ, UR47 ;  /* 0x0000002fff047e24 */ /* 0x000fe2000f8e00ff */
[----:B------:R-:W-:Y:S04]  /*90a0*/  UIADD3 UR4, UPT, UPT, UR47, 0x1, URZ ;  /* 0x000000012f047890 */ /* 0x000fe8000fffe0ff */
[----:B------:R-:W-:Y:S01]  /*90b0*/  @P1 LEA R4, R4, UR44, 0x3 ;  /* 0x0000002c04041c11 */ /* 0x000fe2000f8e18ff */
[----:B------:R-:W-:Y:S04]  /*90c0*/  UISETP.NE.AND UP0, UPT, UR4, 0x4, UPT ;  /* 0x000000040400788c */ /* 0x000fe8000bf05270 */
[----:B------:R-:W-:Y:S01]  /*90d0*/  @P1 VIADD R5, R4, 0x50 ;  /* 0x0000005004051836 */ /* 0x000fe20000000000 */
[----:B------:R-:W-:Y:S04]  /*90e0*/  USEL UR47, UR4, URZ, UP0 ;  /* 0x000000ff042f7287 */ /* 0x000fe80008000000 */
[----:B--2---:R-:W-:Y:S04]  /*90f0*/  @P1 PRMT R0, R0, 0x654, R5 ;  /* 0x0000065400001816 */ /* 0x004fe80000000005 */
[----:B------:R2:W-:Y:S04]  /*9100*/  @P1 SYNCS.ARRIVE.TRANS64.RED.A1T0 RZ, [R0+URZ], RZ ;  /* 0x000000ff00ff19a7 */ /* 0x0005e800081004ff */
.L_x_118:
[----:B------:R-:W4:Y:S01]  /*9110*/  @P1 SYNCS.PHASECHK.TRANS64.TRYWAIT P0, [R3+URZ+0x30], R6 ;  /* 0x00003006030015a7 */ /* 0x000f2200080011ff */
[----:B------:R-:W-:Y:S01]  /*9120*/  BSSY B1, `(.L_x_119) ;  /* 0x0000019000017945 */ /* 0x000fe20003800000 */
[----:B----4-:R-:W-:Y:S03]  /*9130*/  @P1 SEL R137, RZ, 0x1, !P0 ;  /* 0x00000001ff891807 */ /* 0x010fe60004000000 */
[----:B------:R-:W-:Y:S05]  /*9140*/  @!P1 BRA `(.L_x_120) ;  /* 0x0000000000589947 */ /* 0x000fea0003800000 */
[----:B------:R-:W-:Y:S01]  /*9150*/  ISETP.NE.AND P1, PT, R139, RZ, PT ;  /* 0x000000ff8b00720c */ /* 0x000fe20003f25270 */
[----:B------:R-:W-:Y:S01]  /*9160*/  BSSY B0, `(.L_x_121) ;  /* 0x000000a000007945 */ /* 0x000fe20003800000 */
[----:B------:R-:W-:Y:S11]  /*9170*/  ISETP.NE.AND P0, PT, R137, RZ, PT ;  /* 0x000000ff8900720c */ /* 0x000ff60003f05270 */
[----:B------:R-:W-:Y:S04]  /*9180*/  @P1 IMAD R9, R138, 0x2000, R189 ;  /* 0x000020008a091824 */ /* 0x000fe800078e02bd */
[----:B------:R-:W-:Y:S01]  /*9190*/  @P1 IMAD.IADD R7, R200, 0x1, R9 ;  /* 0x00000001c8071824 */ /* 0x000fe200078e0209 */
[----:B------:R-:W-:Y:S03]  /*91a0*/  @P1 IADD3 R5, PT, PT, R198, R9, RZ ;  /* 0x00000009c6051210 */ /* 0x000fe60007ffe0ff */
[----:B------:R-:W-:Y:S01]  /*91b0*/  @P1 IMAD.IADD R4, R188, 0x1, R7 ;  /* 0x00000001bc041824 */ /* 0x000fe200078e0207 */
[----:B------:R-:W-:Y:S06]  /*91c0*/  @P0 BRA `(.L_x_122) ;  /* 0x00000000000c0947 */ /* 0x000fec0003800000 */
[----:B--2---:R-:W-:Y:S04]  /*91d0*/  SHF.L.U32 R0, RZ, 0x1f, RZ ;  /* 0x0000001fff007819 */ /* 0x004fe800000006ff */
[----:B------:R-:W2:Y:S02]  /*91e0*/  SYNCS.PHASECHK.TRANS64.TRYWAIT P0, [R3+URZ+0x30], R0 ;  /* 0x00003000030075a7 */ /* 0x000ea400080011ff */
[----:B--2---:R-:W-:Y:S05]  /*91f0*/  @!P0 BRA `(.L_x_123) ;  /* 0x000000a8001c8947 */ /* 0x004fea0003800000 */
.L_x_122:
[----:B------:R-:W-:Y:S05]  /*9200*/  BSYNC B0 ;  /* 0x0000000000007941 */ /* 0x000fea0003800000 */
.L_x_121:
[----:B------:R-:W-:Y:S02]  /*9210*/  ISETP.NE.AND P0, PT, R139, RZ, PT ;  /* 0x000000ff8b00720c */ /* 0x000fe40003f05270 */
[----:B------:R-:W-:Y:S11]  /*9220*/  IADD3 R138, PT, PT, R138, 0x1, RZ ;  /* 0x000000018a8a7810 */ /* 0x000ff60007ffe0ff */
[----:B------:R4:W1:Y:S04]  /*9230*/  @P0 LDS.128 R160, [R5+0x20] ;  /* 0x0000200005a00984 */ /* 0x0008680000000c00 */
[----:B------:R4:W1:Y:S04]  /*9240*/  @P0 LDS.128 R140, [R5+0x1020] ;  /* 0x00102000058c0984 */ /* 0x0008680000000c00 */
[----:B------:R4:W1:Y:S04]  /*9250*/  @P0 LDS.128 R168, [R9] ;  /* 0x0000000009a80984 */ /* 0x0008680000000c00 */
[----:B------:R4:W1:Y:S04]  /*9260*/  @P0 LDS.128 R152, [R9+0x1000] ;  /* 0x0010000009980984 */ /* 0x0008680000000c00 */
[----:B------:R4:W1:Y:S04]  /*9270*/  @P0 LDS.128 R164, [R7+0x10] ;  /* 0x0000100007a40984 */ /* 0x0008680000000c00 */
[----:B------:R4:W1:Y:S04]  /*9280*/  @P0 LDS.128 R148, [R7+0x1010] ;  /* 0x0010100007940984 */ /* 0x0008680000000c00 */
[----:B------:R4:W1:Y:S04]  /*9290*/  @P0 LDS.128 R156, [R4+0x10] ;  /* 0x00001000049c0984 */ /* 0x0008680000000c00 */
[----:B------:R4:W1:Y:S02]  /*92a0*/  @P0 LDS.128 R144, [R4+0x1010] ;  /* 0x0010100004900984 */ /* 0x0008640000000c00 */
.L_x_120:
[----:B------:R-:W-:Y:S05]  /*92b0*/  BSYNC B1 ;  /* 0x0000000000017941 */ /* 0x000fea0003800000 */
.L_x_119:
[----:B------:R-:W-:Y:S05]  /*92c0*/  VIADD R201, R201, 0x400000 ;  /* 0x00400000c9c97836 */ /* 0x000fea0000000000 */
[----:B--2---:R-:W-:Y:S04]  /*92d0*/  SHF.R.U32.HI R0, RZ, 0x15, R201 ;  /* 0x00000015ff007819 */ /* 0x004fe800000116c9 */
[----:B------:R-:W-:Y:S04]  /*92e0*/  LOP3.LUT R17, R0, 0x3, RZ, 0xc0, !PT ;  /* 0x0000000300117812 */ /* 0x000fe800078ec0ff */
[----:B------:R-:W-:Y:S11]  /*92f0*/  ISETP.NE.AND P0, PT, R190, R17, PT ;  /* 0x00000011be00720c */ /* 0x000ff60003f05270 */
[----:B------:R-:W-:Y:S02]  /*9300*/  @!UPT UIADD3 URZ, UPT, UPT, URZ, URZ, URZ ;  /* 0x000000fffffff290 */ /* 0x000fe4000fffe0ff */
[----:B------:R-:W-:Y:S05]  /*9310*/  @P0 BRA `(.L_x_124) ;  /* 0x0000000000bc0947 */ /* 0x000fea0003800000 */
        /* <DEDUP_REMOVED lines=8> */
[----:B------:R-:W2:Y:S01]  /*93a0*/  LDCU.64 UR6, c[0x4][0x78] ;  /* 0x01000f00ff0677ac */ /* 0x000ea20008000a00 */
[----:B------:R-:W1:Y:S01]  /*93b0*/  LDC.64 R14, c[0x4][R15] ;  /* 0x010000000f0e7b82 */ /* 0x000e620000000a00 */
[----:B------:R-:W5:Y:S01]  /*93c0*/  LDCU.64 UR4, c[0x4][0x10] ;  /* 0x01000200ff0477ac */ /* 0x000f620008000a00 */
[----:B----4-:R-:W-:Y:S01]  /*93d0*/  MOV R5, UR9 ;  /* 0x0000000900057c02 */ /* 0x010fe20008000f00 */
[----:B------:R-:W-:Y:S01]  /*93e0*/  IMAD.U32 R4, RZ, RZ, UR8 ;  /* 0x00000008ff047e24 */ /* 0x000fe2000f8e00ff */
[----:B--2---:R-:W-:Y:S01]  /*93f0*/  MOV R7, UR7 ;  /* 0x0000000700077c02 */ /* 0x004fe20008000f00 */
[----:B------:R-:W-:Y:S01]  /*9400*/  IMAD.U32 R6, RZ, RZ, UR6 ;  /* 0x00000006ff067e24 */ /* 0x000fe2000f8e00ff */
[----:B-----5:R-:W-:Y:S01]  /*9410*/  MOV R11, UR5 ;  /* 0x00000005000b7c02 */ /* 0x020fe20008000f00 */
[----:B------:R-:W-:Y:S02]  /*9420*/  IMAD.U32 R10, RZ, RZ, UR4 ;  /* 0x00000004ff0a7e24 */ /* 0x000fe4000f8e00ff */
[----:B------:R-:W-:Y:S07]  /*9430*/  LEPC R20, `(.L_x_125) ;  /* 0x000000001014794e */ /* 0x000fee0000000000 */
[----:B-1-3--:R-:W-:Y:S05]  /*9440*/  CALL.ABS.NOINC R14 ;  /* 0x000000000e007343 */ /* 0x00afea0003c00000 */
.L_x_125:
[----:B------:R-:W-:Y:S05]  /*9450*/  WARPSYNC.ALL ;  /* 0x0000000000007948 */ /* 0x000fea0003800000 */
[C---:B------:R-:W-:Y:S01]  /*9460*/  R2UR UR4, R201.reuse ;  /* 0x00000000c90472ca */ /* 0x040fe200000e0000 */
[----:B------:R-:W-:Y:S05]  /*9470*/  VIADD R0, R201, 0x80 ;  /* 0x00000080c9007836 */ /* 0x000fea0000000000 */
[----:B------:R-:W-:Y:S04]  /*9480*/  SHF.R.U32.HI R0, RZ, 0x15, R0 ;  /* 0x00000015ff007819 */ /* 0x000fe80000011600 */
[----:B------:R-:W-:Y:S03]  /*9490*/  LOP3.LUT P0, RZ, R0, 0x3, R177, 0x48, !PT ;  /* 0x0000000300ff7812 */ /* 0x000fe600078048b1 */
[----:B------:R-:W2:Y:S10]  /*94a0*/  LDTM.x32 R24, tmem[UR4] ;  /* 0x00000004001879ee */ /* 0x000eb400082c0000 */
[----:B--2---:R-:W-:Y:S05]  /*94b0*/  @!P0 BRA `(.L_x_126) ;  /* 0x0000000000408947 */ /* 0x004fea0003800000 */
        /* <DEDUP_REMOVED lines=16> */
.L_x_126:
[----:B------:R-:W-:Y:S05]  /*95c0*/  WARPSYNC.ALL ;  /* 0x0000000000007948 */ /* 0x000fea0003800000 */
[----:B------:R-:W-:Y:S11]  /*95d0*/  R2UR UR4, R201 ;  /* 0x00000000c90472ca */ /* 0x000ff600000e0000 */
[----:B------:R-:W-:Y:S02]  /*95e0*/  @!UPT UIADD3 URZ, UPT, UPT, URZ, URZ, URZ ;  /* 0x000000fffffff290 */ /* 0x000fe4000fffe0ff */
[----:B------:R-:W2:Y:S02]  /*95f0*/  LDTM.x32 R56, tmem[UR4+0x80] ;  /* 0x00008004003879ee */ /* 0x000ea400082c0000 */
[----:B--2---:R-:W-:Y:S01]  /*9600*/  NOP ;  /* 0x0000000000007918 */ /* 0x004fe20000000000 */
.L_x_124:
[----:B-1----:R-:W-:Y:S01]  /*9610*/  SHF.L.U32 R18, R168, 0x10, RZ ;  /* 0x00000010a8127819 */ /* 0x002fe200000006ff */
[C---:B------:R-:W-:Y:S01]  /*9620*/  FMUL R0, R130.reuse, R24 ;  /* 0x0000001882007220 */ /* 0x040fe20000400000 */
[C---:B------:R-:W-:Y:S01]  /*9630*/  SHF.L.U32 R19, R169.reuse, 0x10, RZ ;  /* 0x00000010a9137819 */ /* 0x040fe200000006ff */
[----:B------:R-:W-:Y:S01]  /*9640*/  FMUL R3, R130, R25 ;  /* 0x0000001982037220 */ /* 0x000fe20000400000 */
[----:B------:R-:W-:Y:S01]  /*9650*/  LOP3.LUT R20, R169, 0xffff0000, RZ, 0xc0, !PT ;  /* 0xffff0000a9147812 */ /* 0x000fe200078ec0ff */
[C---:B------:R-:W-:Y:S01]  /*9660*/  FFMA R0, R133.reuse, R18, R0 ;  /* 0x0000001285007223 */ /* 0x040fe20000000000 */
[----:B------:R-:W-:Y:S01]  /*9670*/  LOP3.LUT R18, R168, 0xffff0000, RZ, 0xc0, !PT ;  /* 0xffff0000a8127812 */ /* 0x000fe200078ec0ff */
[----:B----4-:R-:W-:Y:S01]  /*9680*/  FMUL R4, R130, R26 ;  /* 0x0000001a82047220 */ /* 0x010fe20000400000 */
[----:B------:R-:W-:Y:S01]  /*9690*/  ISETP.NE.AND P1, PT, R190, R17, PT ;  /* 0x00000011be00720c */ /* 0x000fe20003f25270 */
[----:B------:R-:W-:Y:S01]  /*96a0*/  FMUL R5, R130, R27 ;  /* 0x0000001b82057220 */ /* 0x000fe20000400000 */
[----:B------:R-:W-:Y:S01]  /*96b0*/  LOP3.LUT R16, R164, 0xffff0000, RZ, 0xc0, !PT ;  /* 0xffff0000a4107812 */ /* 0x000fe200078ec0ff */
[C---:B------:R-:W-:Y:S01]  /*96c0*/  FFMA R3, R133.reuse, R18, R3 ;  /* 0x0000001285037223 */ /* 0x040fe20000000003 */
[----:B------:R-:W-:Y:S01]  /*96d0*/  SHF.L.U32 R18, R170, 0x10, RZ ;  /* 0x00000010aa127819 */ /* 0x000fe200000006ff */
[C---:B------:R-:W-:Y:S01]  /*96e0*/  FFMA R4, R133.reuse, R19, R4 ;  /* 0x0000001385047223 */ /* 0x040fe20000000004 */
[----:B------:R-:W-:Y:S01]  /*96f0*/  SHF.L.U32 R19, R164, 0x10, RZ ;  /* 0x00000010a4137819 */ /* 0x000fe200000006ff */
[----:B------:R-:W-:Y:S01]  /*9700*/  FFMA R5, R133, R20, R5 ;  /* 0x0000001485057223 */ /* 0x000fe20000000005 */
[----:B------:R-:W-:Y:S01]  /*9710*/  LOP3.LUT R20, R170, 0xffff0000, RZ, 0xc0, !PT ;  /* 0xffff0000aa147812 */ /* 0x000fe200078ec0ff */
[C---:B------:R-:W-:Y:S01]  /*9720*/  FMUL R6, R130.reuse, R28 ;  /* 0x0000001c82067220 */ /* 0x040fe20000400000 */
[----:B------:R-:W-:Y:S01]  /*9730*/  F2FP.BF16.F32.PACK_AB R88, R3, R0 ;  /* 0x000000000358723e */ /* 0x000fe200000010ff */
[C---:B------:R-:W-:Y:S01]  /*9740*/  FMUL R7, R130.reuse, R29 ;  /* 0x0000001d82077220 */ /* 0x040fe20000400000 */
[----:B------:R-:W-:Y:S01]  /*9750*/  F2FP.BF16.F32.PACK_AB R89, R5, R4 ;  /* 0x000000040559723e */ /* 0x000fe200000010ff */
[----:B------:R-:W-:Y:S01]  /*9760*/  FFMA R6, R133, R18, R6 ;  /* 0x0000001285067223 */ /* 0x000fe20000000006 */
[----:B------:R-:W-:Y:S01]  /*9770*/  SHF.L.U32 R18, R171, 0x10, RZ ;  /* 0x00000010ab127819 */ /* 0x000fe200000006ff */
[----:B------:R-:W-:Y:S01]  /*9780*/  FFMA R7, R133, R20, R7 ;  /* 0x0000001485077223 */ /* 0x000fe20000000007 */
[----:B------:R-:W-:Y:S01]  /*9790*/  LOP3.LUT R20, R171, 0xffff0000, RZ, 0xc0, !PT ;  /* 0xffff0000ab147812 */ /* 0x000fe200078ec0ff */
[C---:B------:R-:W-:Y:S01]  /*97a0*/  FMUL R8, R130.reuse, R30 ;  /* 0x0000001e82087220 */ /* 0x040fe20000400000 */
[----:B------:R-:W-:Y:S01]  /*97b0*/  SHF.L.U32 R15, R165, 0x10, RZ ;  /* 0x00000010a50f7819 */ /* 0x000fe200000006ff */
[----:B------:R-:W-:Y:S01]  /*97c0*/  FMUL R9, R130, R31 ;  /* 0x0000001f82097220 */ /* 0x000fe20000400000 */
[----:B------:R-:W-:Y:S01]  /*97d0*/  F2FP.BF16.F32.PACK_AB R90, R7, R6 ;  /* 0x00000006075a723e */ /* 0x000fe200000010ff */
[----:B------:R-:W-:Y:S05]  /*97e0*/  WARPSYNC.ALL ;  /* 0x0000000000007948 */ /* 0x000fea0003800000 */
[----:B------:R-:W-:Y:S01]  /*97f0*/  SHF.L.U32 R17, R166, 0x10, RZ ;  /* 0x00000010a6117819 */ /* 0x000fe200000006ff */
[----:B------:R-:W-:Y:S01]  /*9800*/  UIADD3 UR4, UPT, UPT, UR44, 0xa8, URZ ;  /* 0x000000a82c047890 */ /* 0x000fe2000fffe0ff */
[----:B------:R-:W-:Y:S01]  /*9810*/  ISETP.NE.AND P2, PT, R195, RZ, PT ;  /* 0x000000ffc300720c */ /* 0x000fe20003f45270 */
[----:B------:R-:W-:Y:S01]  /*9820*/  FFMA R8, R133, R18, R8 ;  /* 0x0000001285087223 */ /* 0x000fe20000000008 */
[----:B------:R-:W-:Y:S01]  /*9830*/  LOP3.LUT R18, R165, 0xffff0000, RZ, 0xc0, !PT ;  /* 0xffff0000a5127812 */ /* 0x000fe200078ec0ff */
[----:B------:R-:W-:Y:S01]  /*9840*/  FFMA R9, R133, R20, R9 ;  /* 0x0000001485097223 */ /* 0x000fe20000000009 */
[----:B------:R-:W-:Y:S01]  /*9850*/  LOP3.LUT R20, R167, 0xffff0000, RZ, 0xc0, !PT ;  /* 0xffff0000a7147812 */ /* 0x000fe200078ec0ff */
[----:B------:R-:W-:Y:S01]  /*9860*/  UPRMT UR4, UR61, 0x654, UR4 ;  /* 0x000006543d047896 */ /* 0x000fe20008000004 */
[----:B------:R-:W-:Y:S01]  /*9870*/  ISETP.NE.AND P0, PT, R190, RZ, PT ;  /* 0x000000ffbe00720c */ /* 0x000fe20003f05270 */
[----:B------:R-:W-:Y:S01]  /*9880*/  NOP ;  /* 0x0000000000007918 */ /* 0x000fe20000000000 */
[----:B------:R-:W-:Y:S01]  /*9890*/  F2FP.BF16.F32.PACK_AB R91, R9, R8 ;  /* 0x00000008095b723e */ /* 0x000fe200000010ff */
[C---:B------:R-:W-:Y:S01]  /*98a0*/  FMUL R10, R130.reuse, R32 ;  /* 0x00000020820a7220 */ /* 0x040fe20000400000 */
[C---:B------:R-:W-:Y:S01]  /*98b0*/  FMUL R11, R130.reuse, R33 ;  /* 0x00000021820b7220 */ /* 0x040fe20000400000 */
[C---:B------:R-:W-:Y:S01]  /*98c0*/  FMUL R12, R130.reuse, R34 ;  /* 0x00000022820c7220 */ /* 0x040fe20000400000 */
[----:B------:R-:W-:Y:S01]  /*98d0*/  FMUL R13, R130, R35 ;  /* 0x00000023820d7220 */ /* 0x000fe20000400000 */
[----:B------:R-:W-:Y:S01]  /*98e0*/  FFMA R10, R133, R19, R10 ;  /* 0x00000013850a7223 */ /* 0x000fe2000000000a */
[----:B------:R-:W-:Y:S01]  /*98f0*/  SHF.L.U32 R19, R167, 0x10, RZ ;  /* 0x00000010a7137819 */ /* 0x000fe200000006ff */
[----:B------:R-:W-:Y:S01]  /*9900*/  SYNCS.ARRIVE.TRANS64.RED.A1T0 RZ, [UR4], RZ ;  /* 0x000000ffffff79a7 */ /* 0x000fe20008100404 */
[----:B------:R1:W-:Y:S01]  /*9910*/  @!P1 STS.128 [R189+0x2000], R88 ;  /* 0x00200058bd009388 */ /* 0x0003e20000000c00 */
[C---:B------:R-:W-:Y:S01]  /*9920*/  FFMA R11, R133.reuse, R16, R11 ;  /* 0x00000010850b7223 */ /* 0x040fe2000000000b */
[C---:B------:R-:W-:Y:S01]  /*9930*/  FFMA R12, R133.reuse, R15, R12 ;  /* 0x0000000f850c7223 */ /* 0x040fe2000000000c */
[----:B------:R-:W-:Y:S01]  /*9940*/  FFMA R13, R133, R18, R13 ;  /* 0x00000012850d7223 */ /* 0x000fe2000000000d */
[----:B------:R-:W-:Y:S01]  /*9950*/  LOP3.LUT R18, R166, 0xffff0000, RZ, 0xc0, !PT ;  /* 0xffff0000a6127812 */ /* 0x000fe200078ec0ff */
[C---:B------:R-:W-:Y:S01]  /*9960*/  FMUL R14, R130.reuse, R36 ;  /* 0x00000024820e7220 */ /* 0x040fe20000400000 */
[----:B------:R-:W-:Y:S01]  /*9970*/  F2FP.BF16.F32.PACK_AB R92, R11, R10 ;  /* 0x0000000a0b5c723e */ /* 0x000fe200000010ff */
[----:B------:R-:W-:Y:S01]  /*9980*/  FMUL R15, R130, R37 ;  /* 0x00000025820f7220 */ /* 0x000fe20000400000 */
[----:B------:R-:W-:Y:S01]  /*9990*/  SHF.L.U32 R11, R160, 0x10, RZ ;  /* 0x00000010a00b7819 */ /* 0x000fe200000006ff */
[----:B------:R-:W-:Y:S01]  /*99a0*/  FFMA R14, R133, R17, R14 ;  /* 0x00000011850e7223 */ /* 0x000fe2000000000e */
[----:B------:R-:W-:Y:S01]  /*99b0*/  F2FP.BF16.F32.PACK_AB R93, R13, R12 ;  /* 0x0000000c0d5d723e */ /* 0x000fe200000010ff */
[----:B------:R-:W-:Y:S01]  /*99c0*/  FMUL R16, R130, R38 ;  /* 0x0000002682107220 */ /* 0x000fe20000400000 */
[----:B------:R-:W-:Y:S01]  /*99d0*/  LOP3.LUT R12, R160, 0xffff0000, RZ, 0xc0, !PT ;  /* 0xffff0000a00c7812 */ /* 0x000fe200078ec0ff */
[----:B------:R-:W-:Y:S01]  /*99e0*/  FMUL R17, R130, R39 ;  /* 0x0000002782117220 */ /* 0x000fe20000400000 */
[----:B------:R-:W-:Y:S01]  /*99f0*/  SHF.L.U32 R13, R161, 0x10, RZ ;  /* 0x00000010a10d7819 */ /* 0x000fe200000006ff */
[C---:B------:R-:W-:Y:S01]  /*9a00*/  FFMA R15, R133.reuse, R18, R15 ;  /* 0x00000012850f7223 */ /* 0x040fe2000000000f */
[----:B------:R-:W-:Y:S01]  /*9a10*/  LOP3.LUT R18, R158, 0xffff0000, RZ, 0xc0, !PT ;  /* 0xffff00009e127812 */ /* 0x000fe200078ec0ff */
[C---:B------:R-:W-:Y:S01]  /*9a20*/  FFMA R16, R133.reuse, R19, R16 ;  /* 0x0000001385107223 */ /* 0x040fe20000000010 */
[C---:B------:R-:W-:Y:S01]  /*9a30*/  FMUL R8, R130.reuse, R40 ;  /* 0x0000002882087220 */ /* 0x040fe20000400000 */
[----:B------:R-:W-:Y:S01]  /*9a40*/  FFMA R17, R133, R20, R17 ;  /* 0x0000001485117223 */ /* 0x000fe20000000011 */
[----:B------:R-:W-:Y:S01]  /*9a50*/  F2FP.BF16.F32.PACK_AB R94, R15, R14 ;  /* 0x0000000e0f5e723e */ /* 0x000fe200000010ff */
[C---:B------:R-:W-:Y:S01]  /*9a60*/  FMUL R9, R130.reuse, R41 ;  /* 0x0000002982097220 */ /* 0x040fe20000400000 */
[----:B------:R-:W-:Y:S01]  /*9a70*/  LOP3.LUT R14, R161, 0xffff0000, RZ, 0xc0, !PT ;  /* 0xffff0000a10e7812 */ /* 0x000fe200078ec0ff */
[----:B------:R-:W-:Y:S01]  /*9a80*/  FFMA R8, R133, R11, R8 ;  /* 0x0000000b85087223 */ /* 0x000fe20000000008 */
[----:B------:R-:W-:Y:S01]  /*9a90*/  F2FP.BF16.F32.PACK_AB R95, R17, R16 ;  /* 0x00000010115f723e */ /* 0x000fe200000010ff */
[----:B------:R-:W-:Y:S01]  /*9aa0*/  FMUL R10, R130, R42 ;  /* 0x0000002a820a7220 */ /* 0x000fe20000400000 */
[----:B------:R-:W-:Y:S01]  /*9ab0*/  SHF.L.U32 R15, R162, 0x10, RZ ;  /* 0x00000010a20f7819 */ /* 0x000fe200000006ff */
[----:B------:R-:W-:Y:S01]  /*9ac0*/  FMUL R11, R130, R43 ;  /* 0x0000002b820b7220 */ /* 0x000fe20000400000 */
[----:B------:R-:W-:Y:S01]  /*9ad0*/  LOP3.LUT R16, R157, 0xffff0000, RZ, 0xc0, !PT ;  /* 0xffff00009d107812 */ /* 0x000fe200078ec0ff */
[----:B------:R-:W-:Y:S01]  /*9ae0*/  FFMA R9, R133, R12, R9 ;  /* 0x0000000c85097223 */ /* 0x000fe20000000009 */
[----:B------:R-:W-:Y:S01]  /*9af0*/  SHF.L.U32 R17, R159, 0x10, RZ ;  /* 0x000000109f117819 */ /* 0x000fe200000006ff */
[----:B------:R-:W-:Y:S01]  /*9b00*/  FFMA R10, R133, R13, R10 ;  /* 0x0000000d850a7223 */ /* 0x000fe2000000000a */
[----:B------:R-:W-:Y:S01]  /*9b10*/  LOP3.LUT R20, R159, 0xffff0000, RZ, 0xc0, !PT ;  /* 0xffff00009f147812 */ /* 0x000fe200078ec0ff */
[----:B------:R-:W-:Y:S01]  /*9b20*/  FFMA R11, R133, R14, R11 ;  /* 0x0000000e850b7223 */ /* 0x000fe2000000000b */
[----:B------:R-:W-:Y:S01]  /*9b30*/  LOP3.LUT R14, R162, 0xffff0000, RZ, 0xc0, !PT ;  /* 0xffff0000a20e7812 */ /* 0x000fe200078ec0ff */
[C---:B------:R-:W-:Y:S01]  /*9b40*/  FMUL R12, R130.reuse, R44 ;  /* 0x0000002c820c7220 */ /* 0x040fe20000400000 */
[----:B-1----:R-:W-:Y:S01]  /*9b50*/  F2FP.BF16.F32.PACK_AB R88, R9, R8 ;  /* 0x000000080958723e */ /* 0x002fe200000010ff */
[----:B------:R1:W-:Y:S01]  /*9b60*/  @!P1 STS.128 [R199+0x2010], R92 ;  /* 0x0020105cc7009388 */ /* 0x0003e20000000c00 */
[----:B------:R-:W-:Y:S01]  /*9b70*/  F2FP.BF16.F32.PACK_AB R89, R11, R10 ;  /* 0x0000000a0b59723e */ /* 0x000fe200000010ff */
[----:B------:R-:W-:Y:S01]  /*9b80*/  FMUL R13, R130, R45 ;  /* 0x0000002d820d7220 */ /* 0x000fe20000400000 */
[----:B------:R-:W-:Y:S01]  /*9b90*/  SHF.L.U32 R11, R163, 0x10, RZ ;  /* 0x00000010a30b7819 */ /* 0x000fe200000006ff */
[C---:B------:R-:W-:Y:S01]  /*9ba0*/  FFMA R12, R133.reuse, R15, R12 ;  /* 0x0000000f850c7223 */ /* 0x040fe2000000000c */
[----:B------:R-:W-:Y:S01]  /*9bb0*/  SHF.L.U32 R15, R156, 0x10, RZ ;  /* 0x000000109c0f7819 */ /* 0x000fe200000006ff */
[----:B------:R-:W-:Y:S01]  /*9bc0*/  FFMA R13, R133, R14, R13 ;  /* 0x0000000e850d7223 */ /* 0x000fe2000000000d */
[----:B------:R-:W-:Y:S01]  /*9bd0*/  LOP3.LUT R14, R163, 0xffff0000, RZ, 0xc0, !PT ;  /* 0xffff0000a30e7812 */ /* 0x000fe200078ec0ff */
[C---:B------:R-:W-:Y:S01]  /*9be0*/  FMUL R8, R130.reuse, R46 ;  /* 0x0000002e82087220 */ /* 0x040fe20000400000 */
[C---:B------:R-:W-:Y:S01]  /*9bf0*/  FMUL R9, R130.reuse, R47 ;  /* 0x0000002f82097220 */ /* 0x040fe20000400000 */
[----:B------:R-:W-:Y:S01]  /*9c00*/  FMUL R10, R130, R48 ;  /* 0x00000030820a7220 */ /* 0x000fe20000400000 */
[----:B------:R-:W-:Y:S01]  /*9c10*/  F2FP.BF16.F32.PACK_AB R90, R13, R12 ;  /* 0x0000000c0d5a723e */ /* 0x000fe200000010ff */
[C---:B------:R-:W-:Y:S01]  /*9c20*/  FFMA R8, R133.reuse, R11, R8 ;  /* 0x0000000b85087223 */ /* 0x040fe20000000008 */
[C---:B------:R-:W-:Y:S01]  /*9c30*/  FFMA R9, R133.reuse, R14, R9 ;  /* 0x0000000e85097223 */ /* 0x040fe20000000009 */
[----:B------:R-:W-:Y:S01]  /*9c40*/  LOP3.LUT R14, R156, 0xffff0000, RZ, 0xc0, !PT ;  /* 0xffff00009c0e7812 */ /* 0x000fe200078ec0ff */
[----:B------:R-:W-:Y:S01]  /*9c50*/  FFMA R10, R133, R15, R10 ;  /* 0x0000000f850a7223 */ /* 0x000fe2000000000a */
[----:B------:R-:W-:Y:S01]  /*9c60*/  SHF.L.U32 R15, R157, 0x10, RZ ;  /* 0x000000109d0f7819 */ /* 0x000fe200000006ff */
[C---:B------:R-:W-:Y:S01]  /*9c70*/  FMUL R11, R130.reuse, R49 ;  /* 0x00000031820b7220 */ /* 0x040fe20000400000 */
[----:B------:R-:W-:Y:S01]  /*9c80*/  F2FP.BF16.F32.PACK_AB R91, R9, R8 ;  /* 0x00000008095b723e */ /* 0x000fe200000010ff */
[C---:B------:R-:W-:Y:S01]  /*9c90*/  FMUL R12, R130.reuse, R50 ;  /* 0x00000032820c7220 */ /* 0x040fe20000400000 */
[C---:B------:R-:W-:Y:S01]  /*9ca0*/  FMUL R13, R130.reuse, R51 ;  /* 0x00000033820d7220 */ /* 0x040fe20000400000 */
[C---:B------:R-:W-:Y:S01]  /*9cb0*/  FFMA R11, R133.reuse, R14, R11 ;  /* 0x0000000e850b7223 */ /* 0x040fe2000000000b */
[----:B------:R-:W-:Y:S01]  /*9cc0*/  FMUL R8, R130, R52 ;  /* 0x0000003482087220 */ /* 0x000fe20000400000 */
[C---:B------:R-:W-:Y:S01]  /*9cd0*/  FFMA R12, R133.reuse, R15, R12 ;  /* 0x0000000f850c7223 */ /* 0x040fe2000000000c */
[C---:B------:R-:W-:Y:S01]  /*9ce0*/  FFMA R13, R133.reuse, R16, R13 ;  /* 0x00000010850d7223 */ /* 0x040fe2000000000d */
[----:B------:R-:W-:Y:S01]  /*9cf0*/  SHF.L.U32 R16, R158, 0x10, RZ ;  /* 0x000000109e107819 */ /* 0x000fe200000006ff */
[C---:B------:R-:W-:Y:S01]  /*9d00*/  FMUL R9, R130.reuse, R53 ;  /* 0x0000003582097220 */ /* 0x040fe20000400000 */
[C---:B------:R-:W-:Y:S01]  /*9d10*/  FMUL R14, R130.reuse, R54 ;  /* 0x00000036820e7220 */ /* 0x040fe20000400000 */
[----:B------:R-:W-:Y:S01]  /*9d20*/  FMUL R15, R130, R55 ;  /* 0x00000037820f7220 */ /* 0x000fe20000400000 */
[----:B------:R2:W-:Y:S01]  /*9d30*/  @!P1 STS.128 [R197+0x2020], R88 ;  /* 0x00202058c5009388 */ /* 0x0005e20000000c00 */
[----:B------:R-:W-:Y:S01]  /*9d40*/  FFMA R8, R133, R16, R8 ;  /* 0x0000001085087223 */ /* 0x000fe20000000008 */
[----:B-1----:R-:W-:Y:S01]  /*9d50*/  F2FP.BF16.F32.PACK_AB R93, R13, R12 ;  /* 0x0000000c0d5d723e */ /* 0x002fe200000010ff */
[C---:B------:R-:W-:Y:S01]  /*9d60*/  FFMA R9, R133.reuse, R18, R9 ;  /* 0x0000001285097223 */ /* 0x040fe20000000009 */
[C---:B------:R-:W-:Y:S01]  /*9d70*/  LOP3.LUT R12, R152.reuse, 0xffff0000, RZ, 0xc0, !PT ;  /* 0xffff0000980c7812 */ /* 0x040fe200078ec0ff */
[C---:B------:R-:W-:Y:S01]  /*9d80*/  FFMA R14, R133.reuse, R17, R14 ;  /* 0x00000011850e7223 */ /* 0x040fe2000000000e */
[----:B------:R-:W-:Y:S01]  /*9d90*/  SHF.L.U32 R17, R152, 0x10, RZ ;  /* 0x0000001098117819 */ /* 0x000fe200000006ff */
[----:B------:R-:W-:Y:S01]  /*9da0*/  FFMA R15, R133, R20, R15 ;  /* 0x00000014850f7223 */ /* 0x000fe2000000000f */
[----:B------:R-:W-:Y:S01]  /*9db0*/  F2FP.BF16.F32.PACK_AB R94, R9, R8 ;  /* 0x00000008095e723e */ /* 0x000fe200000010ff */
        /* <DEDUP_REMOVED lines=8> */
[----:B------:R-:W-:Y:S01]  /*9e40*/  FMUL R9, R130, R58 ;  /* 0x0000003a82097220 */ /* 0x000fe20000400000 */
[----:B------:R-:W-:Y:S01]  /*9e50*/  SHF.L.U32 R18, R154, 0x10, RZ ;  /* 0x000000109a127819 */ /* 0x000fe200000006ff */
[----:B------:R-:W-:Y:S01]  /*9e60*/  FMUL R10, R130, R59 ;  /* 0x0000003b820a7220 */ /* 0x000fe20000400000 */
[----:B------:R-:W-:Y:S01]  /*9e70*/  LOP3.LUT R15, R154, 0xffff0000, RZ, 0xc0, !PT ;  /* 0xffff00009a0f7812 */ /* 0x000fe200078ec0ff */
[----:B------:R-:W-:Y:S01]  /*9e80*/  FMUL R11, R130, R60 ;  /* 0x0000003c820b7220 */ /* 0x000fe20000400000 */
[----:B------:R-:W-:Y:S01]  /*9e90*/  LOP3.LUT R17, R155, 0xffff0000, RZ, 0xc0, !PT ;  /* 0xffff00009b117812 */ /* 0x000fe200078ec0ff */
[C---:B------:R-:W-:Y:S01]  /*9ea0*/  FFMA R9, R133.reuse, R14, R9 ;  /* 0x0000000e85097223 */ /* 0x040fe20000000009 */
[----:B------:R-:W-:Y:S01]  /*9eb0*/  F2FP.BF16.F32.PACK_AB R96, R8, R16 ;  /* 0x000000100860723e */ /* 0x000fe200000010ff */
[----:B------:R-:W-:Y:S01]  /*9ec0*/  FFMA R10, R133, R13, R10 ;  /* 0x0000000d850a7223 */ /* 0x000fe2000000000a */
[----:B------:R-:W-:Y:S01]  /*9ed0*/  LOP3.LUT R16, R141, 0xffff0000, RZ, 0xc0, !PT ;  /* 0xffff00008d107812 */ /* 0x000fe200078ec0ff */
[C---:B------:R-:W-:Y:S01]  /*9ee0*/  FMUL R12, R130.reuse, R61 ;  /* 0x0000003d820c7220 */ /* 0x040fe20000400000 */
[----:B------:R-:W-:Y:S01]  /*9ef0*/  LOP3.LUT R20, R147, 0xffff0000, RZ, 0xc0, !PT ;  /* 0xffff000093147812 */ /* 0x000fe200078ec0ff */
[----:B------:R-:W-:Y:S01]  /*9f00*/  FFMA R11, R133, R18, R11 ;  /* 0x00000012850b7223 */ /* 0x000fe2000000000b */
[----:B------:R-:W-:Y:S01]  /*9f10*/  SHF.L.U32 R18, R155, 0x10, RZ ;  /* 0x000000109b127819 */ /* 0x000fe200000006ff */
[----:B------:R-:W-:Y:S01]  /*9f20*/  FMUL R13, R130, R62 ;  /* 0x0000003e820d7220 */ /* 0x000fe20000400000 */
[----:B------:R-:W-:Y:S01]  /*9f30*/  F2FP.BF16.F32.PACK_AB R97, R10, R9 ;  /* 0x000000090a61723e */ /* 0x000fe200000010ff */
[C---:B------:R-:W-:Y:S01]  /*9f40*/  FFMA R12, R133.reuse, R15, R12 ;  /* 0x0000000f850c7223 */ /* 0x040fe2000000000c */
[----:B------:R-:W-:Y:S01]  /*9f50*/  SHF.L.U32 R15, R150, 0x10, RZ ;  /* 0x00000010960f7819 */ /* 0x000fe200000006ff */
[----:B------:R-:W-:Y:S01]  /*9f60*/  FMUL R14, R130, R63 ;  /* 0x0000003f820e7220 */ /* 0x000fe20000400000 */
[----:B------:R-:W-:Y:S01]  /*9f70*/  FFMA R13, R133, R18, R13 ;  /* 0x00000012850d7223 */ /* 0x000fe2000000000d */
[----:B------:R-:W-:Y:S01]  /*9f80*/  LOP3.LUT R18, R145, 0xffff0000, RZ, 0xc0, !PT ;  /* 0xffff000091127812 */ /* 0x000fe200078ec0ff */
[----:B------:R1:W-:Y:S01]  /*9f90*/  @!P1 STS.128 [R196+0x2010], R92 ;  /* 0x0020105cc4009388 */ /* 0x0003e20000000c00 */
[----:B------:R-:W-:Y:S01]  /*9fa0*/  F2FP.BF16.F32.PACK_AB R98, R12, R11 ;  /* 0x0000000b0c62723e */ /* 0x000fe200000010ff */
[C---:B------:R-:W-:Y:S01]  /*9fb0*/  FFMA R14, R133.reuse, R17, R14 ;  /* 0x00000011850e7223 */ /* 0x040fe2000000000e */
[----:B------:R-:W-:Y:S01]  /*9fc0*/  SHF.L.U32 R11, R148, 0x10, RZ ;  /* 0x00000010940b7819 */ /* 0x000fe200000006ff */
[----:B------:R-:W-:Y:S01]  /*9fd0*/  FMUL R8, R130, R64 ;  /* 0x0000004082087220 */ /* 0x000fe20000400000 */
[----:B------:R-:W-:Y:S01]  /*9fe0*/  LOP3.LUT R12, R148, 0xffff0000, RZ, 0xc0, !PT ;  /* 0xffff0000940c7812 */ /* 0x000fe200078ec0ff */
[----:B------:R-:W-:Y:S01]  /*9ff0*/  FMUL R9, R130, R65 ;  /* 0x0000004182097220 */ /* 0x000fe20000400000 */
[----:B------:R-:W-:Y:S01]  /*a000*/  F2FP.BF16.F32.PACK_AB R99, R14, R13 ;  /* 0x0000000d0e63723e */ /* 0x000fe200000010ff */
[----:B------:R-:W-:Y:S01]  /*a010*/  FFMA R8, R133, R11, R8 ;  /* 0x0000000b85087223 */ /* 0x000fe20000000008 */
[----:B------:R-:W-:Y:S01]  /*a020*/  SHF.L.U32 R13, R149, 0x10, RZ ;  /* 0x00000010950d7819 */ /* 0x000fe200000006ff */
[----:B------:R-:W-:Y:S01]  /*a030*/  FFMA R9, R133, R12, R9 ;  /* 0x0000000c85097223 */ /* 0x000fe20000000009 */
[----:B------:R-:W-:Y:S01]  /*a040*/  LOP3.LUT R14, R149, 0xffff0000, RZ, 0xc0, !PT ;  /* 0xffff0000950e7812 */ /* 0x000fe200078ec0ff */
[C---:B------:R-:W-:Y:S01]  /*a050*/  FMUL R10, R130.reuse, R66 ;  /* 0x00000042820a7220 */ /* 0x040fe20000400000 */
[----:B------:R-:W-:Y:S01]  /*a060*/  SHF.L.U32 R17, R147, 0x10, RZ ;  /* 0x0000001093117819 */ /* 0x000fe200000006ff */
[C---:B------:R-:W-:Y:S01]  /*a070*/  FMUL R11, R130.reuse, R67 ;  /* 0x00000043820b7220 */ /* 0x040fe20000400000 */
[----:B--2---:R-:W-:Y:S01]  /*a080*/  F2FP.BF16.F32.PACK_AB R88, R9, R8 ;  /* 0x000000080958723e */ /* 0x004fe200000010ff */
[C---:B------:R-:W-:Y:S01]  /*a090*/  FFMA R10, R133.reuse, R13, R10 ;  /* 0x0000000d850a7223 */ /* 0x040fe2000000000a */
[----:B------:R-:W-:Y:S01]  /*a0a0*/  FMUL R12, R130, R68 ;  /* 0x00000044820c7220 */ /* 0x000fe20000400000 */
[C---:B------:R-:W-:Y:S01]  /*a0b0*/  FFMA R11, R133.reuse, R14, R11 ;  /* 0x0000000e850b7223 */ /* 0x040fe2000000000b */
[----:B------:R-:W-:Y:S01]  /*a0c0*/  LOP3.LUT R14, R150, 0xffff0000, RZ, 0xc0, !PT ;  /* 0xffff0000960e7812 */ /* 0x000fe200078ec0ff */
[C---:B------:R-:W-:Y:S01]  /*a0d0*/  FMUL R13, R130.reuse, R69 ;  /* 0x00000045820d7220 */ /* 0x040fe20000400000 */
[----:B------:R2:W-:Y:S01]  /*a0e0*/  @!P1 STS.128 [R189+0x3000], R96 ;  /* 0x00300060bd009388 */ /* 0x0005e20000000c00 */
[----:B------:R-:W-:Y:S01]  /*a0f0*/  FFMA R12, R133, R15, R12 ;  /* 0x0000000f850c7223 */ /* 0x000fe2000000000c */
[----:B------:R-:W-:Y:S01]  /*a100*/  F2FP.BF16.F32.PACK_AB R89, R11, R10 ;  /* 0x0000000a0b59723e */ /* 0x000fe200000010ff */
[----:B------:R-:W-:Y:S01]  /*a110*/  FFMA R13, R133, R14, R13 ;  /* 0x0000000e850d7223 */ /* 0x000fe2000000000d */
[C---:B------:R-:W-:Y:S01]  /*a120*/  SHF.L.U32 R11, R151.reuse, 0x10, RZ ;  /* 0x00000010970b7819 */ /* 0x040fe200000006ff */
[C---:B------:R-:W-:Y:S01]  /*a130*/  FMUL R8, R130.reuse, R70 ;  /* 0x0000004682087220 */ /* 0x040fe20000400000 */
[----:B------:R-:W-:Y:S01]  /*a140*/  LOP3.LUT R14, R151, 0xffff0000, RZ, 0xc0, !PT ;  /* 0xffff0000970e7812 */ /* 0x000fe200078ec0ff */
[----:B------:R-:W-:Y:S01]  /*a150*/  FMUL R9, R130, R71 ;  /* 0x0000004782097220 */ /* 0x000fe20000400000 */
[----:B------:R-:W-:Y:S01]  /*a160*/  SHF.L.U32 R15, R140, 0x10, RZ ;  /* 0x000000108c0f7819 */ /* 0x000fe200000006ff */
        /* <DEDUP_REMOVED lines=10> */
[----:B------:R-:W-:Y:S01]  /*a210*/  FMUL R13, R130, R75 ;  /* 0x0000004b820d7220 */ /* 0x000fe20000400000 */
[C---:B------:R-:W-:Y:S01]  /*a220*/  FFMA R11, R133.reuse, R14, R11 ;  /* 0x0000000e850b7223 */ /* 0x040fe2000000000b */
[----:B------:R-:W-:Y:S01]  /*a230*/  SHF.L.U32 R14, R142, 0x10, RZ ;  /* 0x000000108e0e7819 */ /* 0x000fe200000006ff */
[C---:B------:R-:W-:Y:S01]  /*a240*/  FFMA R12, R133.reuse, R15, R12 ;  /* 0x0000000f850c7223 */ /* 0x040fe2000000000c */
[----:B------:R-:W-:Y:S01]  /*a250*/  SHF.L.U32 R15, R144, 0x10, RZ ;  /* 0x00000010900f7819 */ /* 0x000fe200000006ff */
[----:B------:R-:W-:Y:S01]  /*a260*/  FFMA R13, R133, R16, R13 ;  /* 0x00000010850d7223 */ /* 0x000fe2000000000d */
[----:B------:R-:W-:Y:S01]  /*a270*/  LOP3.LUT R16, R142, 0xffff0000, RZ, 0xc0, !PT ;  /* 0xffff00008e107812 */ /* 0x000fe200078ec0ff */
[----:B------:R4:W-:Y:S01]  /*a280*/  @!P1 STS.128 [R199+0x3010], R88 ;  /* 0x00301058c7009388 */ /* 0x0009e20000000c00 */
[----:B-1----:R-:W-:Y:S01]  /*a290*/  F2FP.BF16.F32.PACK_AB R92, R11, R10 ;  /* 0x0000000a0b5c723e */ /* 0x002fe200000010ff */
[C---:B------:R-:W-:Y:S01]  /*a2a0*/  FMUL R8, R130.reuse, R76 ;  /* 0x0000004c82087220 */ /* 0x040fe20000400000 */
[----:B------:R-:W-:Y:S01]  /*a2b0*/  F2FP.BF16.F32.PACK_AB R93, R13, R12 ;  /* 0x0000000c0d5d723e */ /* 0x000fe200000010ff */
[C---:B------:R-:W-:Y:S01]  /*a2c0*/  FMUL R9, R130.reuse, R77 ;  /* 0x0000004d82097220 */ /* 0x040fe20000400000 */
[----:B------:R-:W-:Y:S01]  /*a2d0*/  SHF.L.U32 R13, R143, 0x10, RZ ;  /* 0x000000108f0d7819 */ /* 0x000fe200000006ff */
[----:B------:R-:W-:Y:S01]  /*a2e0*/  FFMA R8, R133, R14, R8 ;  /* 0x0000000e85087223 */ /* 0x000fe20000000008 */
[----:B------:R-:W-:Y:S01]  /*a2f0*/  LOP3.LUT R14, R143, 0xffff0000, RZ, 0xc0, !PT ;  /* 0xffff00008f0e7812 */ /* 0x000fe200078ec0ff */
[----:B------:R-:W1:Y:S01]  /*a300*/  S2R R201, SR_CgaCtaId ;  /* 0x0000000000c97919 */ /* 0x000e620000008800 */
[C---:B------:R-:W-:Y:S01]  /*a310*/  FMUL R10, R130.reuse, R78 ;  /* 0x0000004e820a7220 */ /* 0x040fe20000400000 */
[----:B------:R-:W-:Y:S01]  /*a320*/  FFMA R9, R133, R16, R9 ;  /* 0x0000001085097223 */ /* 0x000fe20000000009 */
[----:B------:R-:W-:Y:S01]  /*a330*/  SHF.L.U32 R16, R145, 0x10, RZ ;  /* 0x0000001091107819 */ /* 0x000fe200000006ff */
[C---:B------:R-:W-:Y:S01]  /*a340*/  FMUL R11, R130.reuse, R79 ;  /* 0x0000004f820b7220 */ /* 0x040fe20000400000 */
[----:B------:R-:W-:Y:S01]  /*a350*/  FFMA R10, R133, R13, R10 ;  /* 0x0000000d850a7223 */ /* 0x000fe2000000000a */
[----:B------:R-:W-:Y:S01]  /*a360*/  FMUL R12, R130, R80 ;  /* 0x00000050820c7220 */ /* 0x000fe20000400000 */
[----:B------:R-:W-:Y:S01]  /*a370*/  F2FP.BF16.F32.PACK_AB R94, R9, R8 ;  /* 0x00000008095e723e */ /* 0x000fe200000010ff */
[C---:B------:R-:W-:Y:S01]  /*a380*/  FFMA R11, R133.reuse, R14, R11 ;  /* 0x0000000e850b7223 */ /* 0x040fe2000000000b */
[----:B------:R-:W-:Y:S01]  /*a390*/  LOP3.LUT R14, R144, 0xffff0000, RZ, 0xc0, !PT ;  /* 0xffff0000900e7812 */ /* 0x000fe200078ec0ff */
[C---:B------:R-:W-:Y:S01]  /*a3a0*/  FMUL R8, R130.reuse, R81 ;  /* 0x0000005182087220 */ /* 0x040fe20000400000 */
[C---:B------:R-:W-:Y:S01]  /*a3b0*/  FMUL R9, R130.reuse, R82 ;  /* 0x0000005282097220 */ /* 0x040fe20000400000 */
[----:B------:R-:W-:Y:S01]  /*a3c0*/  FMUL R13, R130, R83 ;  /* 0x00000053820d7220 */ /* 0x000fe20000400000 */
[C---:B------:R-:W-:Y:S01]  /*a3d0*/  FFMA R12, R133.reuse, R15, R12 ;  /* 0x0000000f850c7223 */ /* 0x040fe2000000000c */
[C---:B------:R-:W-:Y:S01]  /*a3e0*/  FFMA R8, R133.reuse, R14, R8 ;  /* 0x0000000e85087223 */ /* 0x040fe20000000008 */
[----:B------:R-:W-:Y:S01]  /*a3f0*/  FFMA R9, R133, R16, R9 ;  /* 0x0000001085097223 */ /* 0x000fe20000000009 */
[----:B------:R-:W-:Y:S01]  /*a400*/  F2FP.BF16.F32.PACK_AB R95, R11, R10 ;  /* 0x0000000a0b5f723e */ /* 0x000fe200000010ff */
[C---:B------:R-:W-:Y:S01]  /*a410*/  FFMA R13, R133.reuse, R18, R13 ;  /* 0x00000012850d7223 */ /* 0x040fe2000000000d */
[----:B------:R-:W-:Y:S01]  /*a420*/  SHF.L.U32 R16, R146, 0x10, RZ ;  /* 0x0000001092107819 */ /* 0x000fe200000006ff */
[----:B------:R-:W-:Y:S01]  /*a430*/  FMUL R10, R130, R84 ;  /* 0x00000054820a7220 */ /* 0x000fe20000400000 */
[----:B------:R-:W-:Y:S01]  /*a440*/  LOP3.LUT R18, R146, 0xffff0000, RZ, 0xc0, !PT ;  /* 0xffff000092127812 */ /* 0x000fe200078ec0ff */
[----:B------:R4:W-:Y:S01]  /*a450*/  @!P1 STS.128 [R197+0x3020], R92 ;  /* 0x0030205cc5009388 */ /* 0x0009e20000000c00 */
[C---:B------:R-:W-:Y:S01]  /*a460*/  FMUL R11, R130.reuse, R85 ;  /* 0x00000055820b7220 */ /* 0x040fe20000400000 */
[C---:B------:R-:W-:Y:S01]  /*a470*/  FMUL R14, R130.reuse, R86 ;  /* 0x00000056820e7220 */ /* 0x040fe20000400000 */
[----:B------:R-:W-:Y:S01]  /*a480*/  FMUL R15, R130, R87 ;  /* 0x00000057820f7220 */ /* 0x000fe20000400000 */
[C---:B------:R-:W-:Y:S01]  /*a490*/  FFMA R10, R133.reuse, R16, R10 ;  /* 0x00000010850a7223 */ /* 0x040fe2000000000a */
[C---:B------:R-:W-:Y:S01]  /*a4a0*/  FFMA R11, R133.reuse, R18, R11 ;  /* 0x00000012850b7223 */ /* 0x040fe2000000000b */
[C---:B------:R-:W-:Y:S01]  /*a4b0*/  FFMA R14, R133.reuse, R17, R14 ;  /* 0x00000011850e7223 */ /* 0x040fe2000000000e */
[----:B------:R-:W-:Y:S01]  /*a4c0*/  FFMA R15, R133, R20, R15 ;  /* 0x00000014850f7223 */ /* 0x000fe2000000000f */
[----:B--2---:R-:W-:Y:S01]  /*a4d0*/  F2FP.BF16.F32.PACK_AB R96, R8, R12 ;  /* 0x0000000c0860723e */ /* 0x004fe200000010ff */
[----:B------:R-:W-:Y:S01]  /*a4e0*/  BSSY.RECONVERGENT B0, `(.L_x_127) ;  /* 0x0000021000007945 */ /* 0x000fe20003800200 */
[----:B------:R-:W-:Y:S02]  /*a4f0*/  F2FP.BF16.F32.PACK_AB R97, R13, R9 ;  /* 0x000000090d61723e */ /* 0x000fe400000010ff */
[----:B------:R-:W-:Y:S02]  /*a500*/  F2FP.BF16.F32.PACK_AB R98, R11, R10 ;  /* 0x0000000a0b62723e */ /* 0x000fe400000010ff */
[----:B------:R-:W-:Y:S02]  /*a510*/  F2FP.BF16.F32.PACK_AB R99, R15, R14 ;  /* 0x0000000e0f63723e */ /* 0x000fe400000010ff */
[----:B------:R-:W-:Y:S02]  /*a520*/  MOV R12, UR47 ;  /* 0x0000002f000c7c02 */ /* 0x000fe40008000f00 */
[----:B------:R-:W-:Y:S01]  /*a530*/  LEA R11, R138, UR44, 0x3 ;  /* 0x0000002c8a0b7c11 */ /* 0x000fe2000f8e18ff */
[----:B------:R4:W-:Y:S01]  /*a540*/  @!P1 STS.128 [R196+0x3010], R96 ;  /* 0x00301060c4009388 */ /* 0x0009e20000000c00 */
[----:B------:R-:W-:Y:S02]  /*a550*/  @P2 LEA R12, R12, UR44, 0x3 ;  /* 0x0000002c0c0c2c11 */ /* 0x000fe4000f8e18ff */
[----:B------:R-:W-:Y:S02]  /*a560*/  @P2 SHF.L.U32 R14, RZ, 0x1f, RZ ;  /* 0x0000001fff0e2819 */ /* 0x000fe400000006ff */
[----:B------:R-:W-:Y:S01]  /*a570*/  @P2 IADD3 R12, PT, PT, R12, 0x50, RZ ;  /* 0x000000500c0c2810 */ /* 0x000fe20007ffe0ff */
[----:B------:R-:W-:Y:S01]  /*a580*/  @!PT LDS RZ, [RZ] ;  /* 0x00000000fffff984 */ /* 0x000fe20000000800 */
[----:B------:R-:W-:Y:S01]  /*a590*/  @!PT LDS RZ, [RZ] ;  /* 0x00000000fffff984 */ /* 0x000fe20000000800 */
[----:B------:R-:W-:Y:S01]  /*a5a0*/  @!PT LDS RZ, [RZ] ;  /* 0x00000000fffff984 */ /* 0x000fe20000000800 */
[----:B------:R-:W-:Y:S01]  /*a5b0*/  @!PT LDS RZ, [RZ] ;  /* 0x00000000fffff984 */ /* 0x000fe20000000800 */
[----:B------:R2:W-:Y:S06]  /*a5c0*/  MEMBAR.ALL.CTA ;  /* 0x0000000000007992 */ /* 0x0005ec0000008000 */
[----:B--2---:R-:W2:Y:S01]  /*a5d0*/  FENCE.VIEW.ASYNC.S ;  /* 0x00000000000073c6 */ /* 0x004ea20000000000 */
[----:B-1----:R-:W-:Y:S01]  /*a5e0*/  @P2 PRMT R12, R201, 0x654, R12 ;  /* 0x00000654c90c2816 */ /* 0x002fe2000000000c */
[----:B--2---:R-:W-:Y:S06]  /*a5f0*/  BAR.SYNC.DEFER_BLOCKING 0x1, 0x80 ;  /* 0x0042000000007b1d */ /* 0x004fec0000010000 */
[----:B------:R-:W-:Y:S05]  /*a600*/  @P0 BRA `(.L_x_128) ;  /* 0x0000000000380947 */ /* 0x000fea0003800000 */
[----:B------:R-:W-:Y:S01]  /*a610*/  R2UR UR9, R202 ;  /* 0x00000000ca0972ca */ /* 0x000fe200000e0000 */
[----:B------:R-:W-:Y:S02]  /*a620*/  UIADD3 UR4, UP0, UPT, UR54, 0xa80, URZ ;  /* 0x00000a8036047890 */ /* 0x000fe4000ff1e0ff */
[----:B------:R-:W-:Y:S02]  /*a630*/  UIADD3 UR10, UPT, UPT, UR50, 0x40, URZ ;  /* 0x00000040320a7890 */ /* 0x000fe4000fffe0ff */
[----:B------:R-:W-:Y:S02]  /*a640*/  UIADD3 UR8, UPT, UPT, UR44, 0x2200, URZ ;  /* 0x000022002c087890 */ /* 0x000fe4000fffe0ff */
[----:B------:R-:W-:Y:S01]  /*a650*/  UIADD3.X UR5, UPT, UPT, URZ, UR55, URZ, UP0, !UPT ;  /* 0x00000037ff057290 */ /* 0x000fe200087fe4ff */
[----:B------:R-:W-:Y:S01]  /*a660*/  UMOV UR11, UR36 ;  /* 0x00000024000b7c82 */ /* 0x000fe20008000000 */
[----:B------:R-:W-:Y:S01]  /*a670*/  UIADD3 UR12, UPT, UPT, UR44, 0x3200, URZ ;  /* 0x000032002c0c7890 */ /* 0x000fe2000fffe0ff */
[----:B------:R-:W-:Y:S03]  /*a680*/  UMOV UR15, UR36 ;  /* 0x00000024000f7c82 */ /* 0x000fe60008000000 */
[----:B------:R-:W-:Y:S01]  /*a690*/  UIADD3 UR13, UPT, UPT, UR9, 0x80, URZ ;  /* 0x00000080090d7890 */ /* 0x000fe2000fffe0ff */
[----:B------:R-:W-:Y:S02]  /*a6a0*/  UMOV UR14, UR10 ;  /* 0x0000000a000e7c82 */ /* 0x000fe40008000000 */
[----:B------:R1:W-:Y:S06]  /*a6b0*/  UTMASTG.3D [UR8], [UR4] ;  /* 0x00000008040073b5 */ /* 0x0003ec0008010000 */
[----:B------:R1:W-:Y:S01]  /*a6c0*/  UTMASTG.3D [UR12], [UR4] ;  /* 0x0000000c040073b5 */ /* 0x0003e20008010000 */
[----:B------:R0:W-:Y:S01]  /*a6d0*/  UTMACMDFLUSH ;  /* 0x00000000000079b7 */ /* 0x0001e20000000000 */
[----:B-1----:R-:W-:Y:S04]  /*a6e0*/  DEPBAR.LE SB0, 0x1 ;  /* 0x000080400000791a */ /* 0x002fe80000000000 */
.L_x_128:
[----:B------:R-:W-:Y:S05]  /*a6f0*/  BSYNC.RECONVERGENT B0 ;  /* 0x0000000000007941 */ /* 0x000fea0003800200 */
.L_x_127:
[----:B------:R-:W-:Y:S01]  /*a700*/  BAR.SYNC.DEFER_BLOCKING 0x1, 0x80 ;  /* 0x0042000000007b1d */ /* 0x000fe20000010000 */
[----:B------:R-:W-:Y:S02]  /*a710*/  UISETP.NE.AND UP0, UPT, UR43, URZ, UPT ;  /* 0x000000ff2b00728c */ /* 0x000fe4000bf05270 */
[----:B------:R-:W-:Y:S03]  /*a720*/  UIADD3 UR5, UPT, UPT, UR47, 0x1, URZ ;  /* 0x000000012f057890 */ /* 0x000fe6000fffe0ff */
[----:B------:R1:W-:Y:S01]  /*a730*/  @P2 SYNCS.ARRIVE.TRANS64.RED.A1T0 RZ, [R12+URZ], RZ ;  /* 0x000000ff0cff29a7 */ /* 0x0003e200081004ff */
[----:B------:R-:W-:Y:S01]  /*a740*/  UMOV UR4, 0x40 ;  /* 0x0000004000047882 */ /* 0x000fe20000000000 */
[----:B------:R-:W-:Y:S01]  /*a750*/  BSSY B1, `(.L_x_129) ;  /* 0x0000021000017945 */ /* 0x000fe20003800000 */
[----:B------:R-:W-:Y:S02]  /*a760*/  USEL UR4, UR4, 0x20, !UP0 ;  /* 0x0000002004047887 */ /* 0x000fe4000c000000 */
[----:B------:R-:W-:Y:S02]  /*a770*/  UISETP.NE.AND UP0, UPT, UR5, 0x4, UPT ;  /* 0x000000040500788c */ /* 0x000fe4000bf05270 */
[----:B------:R-:W-:Y:S01]  /*a780*/  UIADD3 UR49, UPT, UPT, UR52, UR4, URZ ;  /* 0x0000000434317290 */ /* 0x000fe2000fffe0ff */
[----:B------:R-:W2:Y:S01]  /*a790*/  @P2 SYNCS.PHASECHK.TRANS64.TRYWAIT P0, [R11+URZ+0x30], R14 ;  /* 0x0000300e0b0025a7 */ /* 0x000ea200080011ff */
[----:B----4-:R-:W-:Y:S01]  /*a7a0*/  VIADD R92, R131, UR4 ;  /* 0x00000004835c7c36 */ /* 0x010fe20008000000 */
[----:B------:R-:W-:Y:S04]  /*a7b0*/  USEL UR46, UR5, URZ, UP0 ;  /* 0x000000ff052e7287 */ /* 0x000fe80008000000 */
[----:B------:R-:W-:Y:S04]  /*a7c0*/  SHF.R.U32.HI R6, RZ, 0x15, R92 ;  /* 0x00000015ff067819 */ /* 0x000fe8000001165c */
[----:B------:R-:W-:Y:S02]  /*a7d0*/  LOP3.LUT R17, R6, 0x3, RZ, 0xc0, !PT ;  /* 0x0000000306117812 */ /* 0x000fe400078ec0ff */
[----:B--2---:R-:W-:Y:S01]  /*a7e0*/  @P2 SEL R137, RZ, 0x1, !P0 ;  /* 0x00000001ff892807 */ /* 0x004fe20004000000 */
[----:B-1----:R-:W-:Y:S06]  /*a7f0*/  @!P2 BRA `(.L_x_130) ;  /* 0x000000000058a947 */ /* 0x002fec0003800000 */
        /* <DEDUP_REMOVED lines=8> */
[----:B------:R-:W-:Y:S04]  /*a880*/  SHF.L.U32 R4, RZ, 0x1f, RZ ;  /* 0x0000001fff047819 */ /* 0x000fe800000006ff */
[----:B------:R-:W1:Y:S02]  /*a890*/  SYNCS.PHASECHK.TRANS64.TRYWAIT P0, [R11+URZ+0x30], R4 ;  /* 0x000030040b0075a7 */ /* 0x000e6400080011ff */
[----:B-1----:R-:W-:Y:S05]  /*a8a0*/  @!P0 BRA `(.L_x_133) ;  /* 0x0000009000848947 */ /* 0x002fea0003800000 */
.L_x_132:
[----:B------:R-:W-:Y:S05]  /*a8b0*/  BSYNC B0 ;  /* 0x0000000000007941 */ /* 0x000fea0003800000 */
.L_x_131:
[----:B------:R-:W-:Y:S02]  /*a8c0*/  ISETP.NE.AND P0, PT, R139, RZ, PT ;  /* 0x000000ff8b00720c */ /* 0x000fe40003f05270 */
[----:B------:R-:W-:Y:S11]  /*a8d0*/  IADD3 R138, PT, PT, R138, 0x1, RZ ;  /* 0x000000018a8a7810 */ /* 0x000ff60007ffe0ff */
[----:B------:R2:W4:Y:S04]  /*a8e0*/  @P0 LDS.128 R160, [R3+0x20] ;  /* 0x0000200003a00984 */ /* 0x0005280000000c00 */
[----:B------:R2:W1:Y:S04]  /*a8f0*/  @P0 LDS.128 R140, [R3+0x1020] ;  /* 0x00102000038c0984 */ /* 0x0004680000000c00 */
[----:B------:R2:W1:Y:S04]  /*a900*/  @P0 LDS.128 R168, [R7] ;  /* 0x0000000007a80984 */ /* 0x0004680000000c00 */
[----:B------:R2:W1:Y:S04]  /*a910*/  @P0 LDS.128 R152, [R7+0x1000] ;  /* 0x0010000007980984 */ /* 0x0004680000000c00 */
[----:B------:R2:W1:Y:S04]  /*a920*/  @P0 LDS.128 R164, [R5+0x10] ;  /* 0x0000100005a40984 */ /* 0x0004680000000c00 */
[----:B------:R2:W1:Y:S04]  /*a930*/  @P0 LDS.128 R148, [R5+0x1010] ;  /* 0x0010100005940984 */ /* 0x0004680000000c00 */
[----:B------:R2:W1:Y:S04]  /*a940*/  @P0 LDS.128 R156, [R0+0x10] ;  /* 0x00001000009c0984 */ /* 0x0004680000000c00 */
[----:B------:R2:W1:Y:S02]  /*a950*/  @P0 LDS.128 R144, [R0+0x1010] ;  /* 0x0010100000900984 */ /* 0x0004640000000c00 */
.L_x_130:
[----:B------:R-:W-:Y:S05]  /*a960*/  BSYNC B1 ;  /* 0x0000000000017941 */ /* 0x000fea0003800000 */
.L_x_129:
[----:B------:R-:W-:Y:S11]  /*a970*/  ISETP.NE.AND P0, PT, R190, R17, PT ;  /* 0x00000011be00720c */ /* 0x000ff60003f05270 */
[----:B------:R-:W-:Y:S02]  /*a980*/  @!UPT UIADD3 URZ, UPT, UPT, URZ, URZ, URZ ;  /* 0x000000fffffff290 */ /* 0x000fe4000fffe0ff */
[----:B------:R-:W-:Y:S05]  /*a990*/  @P0 BRA `(.L_x_134) ;  /* 0x0000000000bc0947 */ /* 0x000fea0003800000 */
[----:B------:R-:W-:Y:S11]  /*a9a0*/  LOP3.LUT P0, RZ, R6, 0x3, R177, 0x48, !PT ;  /* 0x0000000306ff7812 */ /* 0x000ff600078048b1 */
[----:B------:R-:W-:Y:S02]  /*a9b0*/  @!UPT UIADD3 URZ, UPT, UPT, URZ, URZ, URZ ;  /* 0x000000fffffff290 */ /* 0x000fe4000fffe0ff */
[----:B------:R-:W-:Y:S05]  /*a9c0*/  @!P0 BRA `(.L_x_135) ;  /* 0x0000000000408947 */ /* 0x000fea0003800000 */
[----:B------:R-:W2:Y:S01]  /*a9d0*/  LDCU.64 UR8, c[0x4][0x70] ;  /* 0x01000e00ff0877ac */ /* 0x000ea20008000a00 */
[----:B------:R-:W-:Y:S01]  /*a9e0*/  MOV R15, 0x0 ;  /* 0x00000000000f7802 */ /* 0x000fe20000000f00 */
[----:B------:R-:W-:Y:S02]  /*a9f0*/  HFMA2 R12, -RZ, RZ, 0, 5.9604644775390625e-08 ;  /* 0x00000001ff0c7431 */ /* 0x000fe400000001ff */
[----:B------:R-:W-:Y:S02]  /*aa00*/  IMAD.MOV.U32 R8, RZ, RZ, 0x192 ;  /* 0x00000192ff087424 */ /* 0x000fe400078e00ff */
[----:B------:R-:W-:Y:S01]  /*aa10*/  IMAD.MOV.U32 R13, RZ, RZ, RZ ;  /* 0x000000ffff0d7224 */ /* 0x000fe200078e00ff */
[----:B------:R-:W5:Y:S01]  /*aa20*/  LDCU.64 UR6, c[0x4][0x78] ;  /* 0x01000f00ff0677ac */ /* 0x000f620008000a00 */
[----:B------:R-:W3:Y:S01]  /*aa30*/  LDC.64 R14, c[0x4][R15] ;  /* 0x010000000f0e7b82 */ /* 0x000ee20000000a00 */
[----:B------:R-:W4:Y:S01]  /*aa40*/  LDCU.64 UR4, c[0x4][0x10] ;  /* 0x01000200ff0477ac */ /* 0x000f220008000a00 */
[----:B--2---:R-:W-:Y:S01]  /*aa50*/  MOV R5, UR9 ;  /* 0x0000000900057c02 */ /* 0x004fe20008000f00 */
[----:B-1----:R-:W-:Y:S01]  /*aa60*/  IMAD.U32 R4, RZ, RZ, UR8 ;  /* 0x00000008ff047e24 */ /* 0x002fe2000f8e00ff */
[----:B-----5:R-:W-:Y:S01]  /*aa70*/  MOV R7, UR7 ;  /* 0x0000000700077c02 */ /* 0x020fe20008000f00 */
[----:B------:R-:W-:Y:S01]  /*aa80*/  IMAD.U32 R6, RZ, RZ, UR6 ;  /* 0x00000006ff067e24 */ /* 0x000fe2000f8e00ff */
[----:B----4-:R-:W-:Y:S01]  /*aa90*/  MOV R11, UR5 ;  /* 0x00000005000b7c02 */ /* 0x010fe20008000f00 */
[----:B------:R-:W-:Y:S02]  /*aaa0*/  IMAD.U32 R10, RZ, RZ, UR4 ;  /* 0x00000004ff0a7e24 */ /* 0x000fe4000f8e00ff */
[----:B------:R-:W-:Y:S07]  /*aab0*/  LEPC R20, `(.L_x_135) ;  /* 0x000000001014794e */ /* 0x000fee0000000000 */
[----:B---3--:R-:W-:Y:S05]  /*aac0*/  CALL.ABS.NOINC R14 ;  /* 0x000000000e007343 */ /* 0x008fea0003c00000 */
.L_x_135:
[----:B------:R-:W-:Y:S05]  /*aad0*/  WARPSYNC.ALL ;  /* 0x0000000000007948 */ /* 0x000fea0003800000 */
[C---:B------:R-:W-:Y:S01]  /*aae0*/  R2UR UR4, R92.reuse ;  /* 0x000000005c0472ca */ /* 0x040fe200000e0000 */
[----:B--2---:R-:W-:Y:S05]  /*aaf0*/  VIADD R0, R92, 0x80 ;  /* 0x000000805c007836 */ /* 0x004fea0000000000 */
[----:B------:R-:W-:Y:S04]  /*ab00*/  SHF.R.U32.HI R0, RZ, 0x15, R0 ;  /* 0x00000015ff007819 */ /* 0x000fe80000011600 */
[----:B------:R-:W-:Y:S03]  /*ab10*/  LOP3.LUT P0, RZ, R0, 0x3, R177, 0x48, !PT ;  /* 0x0000000300ff7812 */ /* 0x000fe600078048b1 */
[----:B------:R-:W2:Y:S10]  /*ab20*/  LDTM.x32 R24, tmem[UR4] ;  /* 0x00000004001879ee */ /* 0x000eb400082c0000 */
[----:B--2---:R-:W-:Y:S05]  /*ab30*/  @!P0 BRA `(.L_x_136) ;  /* 0x0000000000408947 */ /* 0x004fea0003800000 */
        /* <DEDUP_REMOVED lines=16> */
.L_x_136:
[----:B------:R-:W-:Y:S05]  /*ac40*/  WARPSYNC.ALL ;  /* 0x0000000000007948 */ /* 0x000fea0003800000 */
[----:B------:R-:W-:Y:S11]  /*ac50*/  R2UR UR4, R92 ;  /* 0x000000005c0472ca */ /* 0x000ff600000e0000 */
[----:B------:R-:W-:Y:S02]  /*ac60*/  @!UPT UIADD3 URZ, UPT, UPT, URZ, URZ, URZ ;  /* 0x000000fffffff290 */ /* 0x000fe4000fffe0ff */
[----:B------:R-:W2:Y:S02]  /*ac70*/  LDTM.x32 R56, tmem[UR4+0x80] ;  /* 0x00008004003879ee */ /* 0x000ea400082c0000 */
[----:B--2---:R-:W-:Y:S01]  /*ac80*/  NOP ;  /* 0x0000000000007918 */ /* 0x004fe20000000000 */
.L_x_134:
[----:B-1----:R-:W-:Y:S01]  /*ac90*/  SHF.L.U32 R4, R168, 0x10, RZ ;  /* 0x00000010a8047819 */ /* 0x002fe200000006ff */
[----:B--2---:R-:W-:Y:S01]  /*aca0*/  FMUL R0, R130, R24 ;  /* 0x0000001882007220 */ /* 0x004fe20000400000 */
[----:B------:R-:W-:Y:S01]  /*acb0*/  LOP3.LUT R6, R168, 0xffff0000, RZ, 0xc0, !PT ;  /* 0xffff0000a8067812 */ /* 0x000fe200078ec0ff */
[C---:B------:R-:W-:Y:S01]  /*acc0*/  FMUL R3, R130.reuse, R25 ;  /* 0x0000001982037220 */ /* 0x040fe20000400000 */
[----:B------:R-:W-:Y:S01]  /*acd0*/  SHF.L.U32 R7, R169, 0x10, RZ ;  /* 0x00000010a9077819 */ /* 0x000fe200000006ff */
[----:B------:R-:W-:Y:S01]  /*ace0*/  FFMA R0, R133, R4, R0 ;  /* 0x0000000485007223 */ /* 0x000fe20000000000 */
[----:B------:R-:W-:Y:S01]  /*acf0*/  LOP3.LUT R8, R169, 0xffff0000, RZ, 0xc0, !PT ;  /* 0xffff0000a9087812 */ /* 0x000fe200078ec0ff */
[----:B------:R-:W-:Y:S01]  /*ad00*/  FMUL R4, R130, R26 ;  /* 0x0000001a82047220 */ /* 0x000fe20000400000 */
[C---:B------:R-:W-:Y:S01]  /*ad10*/  SHF.L.U32 R9, R170.reuse, 0x10, RZ ;  /* 0x00000010aa097819 */ /* 0x040fe200000006ff */
[----:B------:R-:W-:Y:S01]  /*ad20*/  FFMA R3, R133, R6, R3 ;  /* 0x0000000685037223 */ /* 0x000fe20000000003 */
[----:B------:R-:W-:Y:S01]  /*ad30*/  LOP3.LUT R10, R170, 0xffff0000, RZ, 0xc0, !PT ;  /* 0xffff0000aa0a7812 */ /* 0x000fe200078ec0ff */
[C---:B------:R-:W-:Y:S01]  /*ad40*/  FMUL R5, R130.reuse, R27 ;  /* 0x0000001b82057220 */ /* 0x040fe20000400000 */
[C---:B------:R-:W-:Y:S01]  /*ad50*/  SHF.L.U32 R11, R171.reuse, 0x10, RZ ;  /* 0x00000010ab0b7819 */ /* 0x040fe200000006ff */
[----:B------:R-:W-:Y:S01]  /*ad60*/  FMUL R6, R130, R28 ;  /* 0x0000001c82067220 */ /* 0x000fe20000400000 */
[----:B------:R-:W-:Y:S01]  /*ad70*/  LOP3.LUT R12, R171, 0xffff0000, RZ, 0xc0, !PT ;  /* 0xffff0000ab0c7812 */ /* 0x000fe200078ec0ff */
[C---:B------:R-:W-:Y:S01]  /*ad80*/  FFMA R4, R133.reuse, R7, R4 ;  /* 0x0000000785047223 */ /* 0x040fe20000000004 */
[----:B------:R-:W-:Y:S01]  /*ad90*/  ISETP.NE.AND P1, PT, R190, R17, PT ;  /* 0x00000011be00720c */ /* 0x000fe20003f25270 */
[----:B------:R-:W-:Y:S01]  /*ada0*/  FFMA R5, R133, R8, R5 ;  /* 0x0000000885057223 */ /* 0x000fe20000000005 */
[----:B------:R-:W-:Y:S01]  /*adb0*/  F2FP.BF16.F32.PACK_AB R16, R3, R0 ;  /* 0x000000000310723e */ /* 0x000fe200000010ff */
[C---:B------:R-:W-:Y:S01]  /*adc0*/  FMUL R7, R130.reuse, R29 ;  /* 0x0000001d82077220 */ /* 0x040fe20000400000 */
[----:B------:R-:W-:Y:S01]  /*add0*/  LOP3.LUT R14, R159, 0xffff0000, RZ, 0xc0, !PT ;  /* 0xffff00009f0e7812 */ /* 0x000fe200078ec0ff */
[----:B------:R-:W-:Y:S01]  /*ade0*/  FFMA R6, R133, R9, R6 ;  /* 0x0000000985067223 */ /* 0x000fe20000000006 */
[----:B------:R-:W-:Y:S01]  /*adf0*/  F2FP.BF16.F32.PACK_AB R17, R5, R4 ;  /* 0x000000040511723e */ /* 0x000fe200000010ff */
[C---:B------:R-:W-:Y:S01]  /*ae00*/  FMUL R8, R130.reuse, R30 ;  /* 0x0000001e82087220 */ /* 0x040fe20000400000 */
[----:B------:R-:W-:Y:S01]  /*ae10*/  ISETP.NE.AND P2, PT, R195, RZ, PT ;  /* 0x000000ffc300720c */ /* 0x000fe20003f45270 */
[----:B------:R-:W-:Y:S01]  /*ae20*/  FMUL R9, R130, R31 ;  /* 0x0000001f82097220 */ /* 0x000fe20000400000 */
[----:B------:R-:W-:Y:S01]  /*ae30*/  ISETP.NE.AND P0, PT, R190, RZ, PT ;  /* 0x000000ffbe00720c */ /* 0x000fe20003f05270 */
[C---:B------:R-:W-:Y:S01]  /*ae40*/  FFMA R7, R133.reuse, R10, R7 ;  /* 0x0000000a85077223 */ /* 0x040fe20000000007 */
[C---:B------:R-:W-:Y:S01]  /*ae50*/  FFMA R8, R133.reuse, R11, R8 ;  /* 0x0000000b85087223 */ /* 0x040fe20000000008 */
[----:B------:R-:W-:Y:S01]  /*ae60*/  SHF.L.U32 R11, R164, 0x10, RZ ;  /* 0x00000010a40b7819 */ /* 0x000fe200000006ff */
[----:B------:R-:W-:Y:S01]  /*ae70*/  FFMA R9, R133, R12, R9 ;  /* 0x0000000c85097223 */ /* 0x000fe20000000009 */
[----:B------:R-:W-:Y:S01]  /*ae80*/  SHF.L.U32 R12, R166, 0x10, RZ ;  /* 0x00000010a60c7819 */ /* 0x000fe200000006ff */
[C---:B------:R-:W-:Y:S01]  /*ae90*/  FMUL R10, R130.reuse, R32 ;  /* 0x00000020820a7220 */ /* 0x040fe20000400000 */
[----:B------:R-:W-:Y:S01]  /*aea0*/  F2FP.BF16.F32.PACK_AB R18, R7, R6 ;  /* 0x000000060712723e */ /* 0x000fe200000010ff */
[----:B------:R-:W-:Y:S01]  /*aeb0*/  FMUL R0, R130, R33 ;  /* 0x0000002182007220 */ /* 0x000fe20000400000 */
[----:B------:R-:W-:Y:S01]  /*aec0*/  F2FP.BF16.F32.PACK_AB R19, R9, R8 ;  /* 0x000000080913723e */ /* 0x000fe200000010ff */
[----:B------:R-:W-:Y:S01]  /*aed0*/  FFMA R10, R133, R11, R10 ;  /* 0x0000000b850a7223 */ /* 0x000fe2000000000a */
[----:B------:R-:W-:Y:S01]  /*aee0*/  LOP3.LUT R6, R164, 0xffff0000, RZ, 0xc0, !PT ;  /* 0xffff0000a4067812 */ /* 0x000fe200078ec0ff */
[C---:B------:R-:W-:Y:S01]  /*aef0*/  FMUL R3, R130.reuse, R34 ;  /* 0x0000002282037220 */ /* 0x040fe20000400000 */
[C---:B------:R-:W-:Y:S01]  /*af00*/  SHF.L.U32 R8, R165.reuse, 0x10, RZ ;  /* 0x00000010a5087819 */ /* 0x040fe200000006ff */
[----:B------:R1:W-:Y:S01]  /*af10*/  @!P1 STS.128 [R189+0x4000], R16 ;  /* 0x00400010bd009388 */ /* 0x0003e20000000c00 */
[----:B------:R-:W-:Y:S01]  /*af20*/  LOP3.LUT R7, R165, 0xffff0000, RZ, 0xc0, !PT ;  /* 0xffff0000a5077812 */ /* 0x000fe200078ec0ff */
[----:B------:R-:W-:Y:S01]  /*af30*/  FMUL R4, R130, R35 ;  /* 0x0000002382047220 */ /* 0x000fe20000400000 */
[----:B------:R-:W-:Y:S01]  /*af40*/  LOP3.LUT R9, R166, 0xffff0000, RZ, 0xc0, !PT ;  /* 0xffff0000a6097812 */ /* 0x000fe200078ec0ff */
[C---:B------:R-:W-:Y:S01]  /*af50*/  FMUL R5, R130.reuse, R36 ;  /* 0x0000002482057220 */ /* 0x040fe20000400000 */
[----:B------:R-:W-:Y:S01]  /*af60*/  LOP3.LUT R11, R167, 0xffff0000, RZ, 0xc0, !PT ;  /* 0xffff0000a70b7812 */ /* 0x000fe200078ec0ff */
[C---:B------:R-:W-:Y:S01]  /*af70*/  FFMA R0, R133.reuse, R6, R0 ;  /* 0x0000000685007223 */ /* 0x040fe20000000000 */
[C---:B------:R-:W-:Y:S01]  /*af80*/  FFMA R3, R133.reuse, R8, R3 ;  /* 0x0000000885037223 */ /* 0x040fe20000000003 */
[C---:B------:R-:W-:Y:S01]  /*af90*/  FFMA R4, R133.reuse, R7, R4 ;  /* 0x0000000785047223 */ /* 0x040fe20000000004 */
[----:B------:R-:W-:Y:S01]  /*afa0*/  FFMA R5, R133, R12, R5 ;  /* 0x0000000c85057223 */ /* 0x000fe20000000005 */
[----:B------:R-:W-:Y:S01]  /*afb0*/  SHF.L.U32 R12, R167, 0x10, RZ ;  /* 0x00000010a70c7819 */ /* 0x000fe200000006ff */
[----:B------:R-:W-:Y:S01]  /*afc0*/  FMUL R6, R130, R37 ;  /* 0x0000002582067220 */ /* 0x000fe20000400000 */
[----:B------:R-:W-:Y:S01]  /*afd0*/  F2FP.BF16.F32.PACK_AB R20, R0, R10 ;  /* 0x0000000a0014723e */ /* 0x000fe200000010ff */
[----:B------:R-:W-:Y:S01]  /*afe0*/  FMUL R7, R130, R38 ;  /* 0x0000002682077220 */ /* 0x000fe20000400000 */
[----:B------:R-:W-:Y:S01]  /*aff0*/  F2FP.BF16.F32.PACK_AB R21, R4, R3 ;  /* 0x000000030415723e */ /* 0x000fe200000010ff */
[----:B------:R-:W-:Y:S01]  /*b000*/  FMUL R8, R130, R39 ;  /* 0x0000002782087220 */ /* 0x000fe20000400000 */
[----:B----4-:R-:W-:Y:S01]  /*b010*/  SHF.L.U32 R3, R160, 0x10, RZ ;  /* 0x00000010a0037819 */ /* 0x010fe200000006ff */
[C---:B------:R-:W-:Y:S01]  /*b020*/  FFMA R6, R133.reuse, R9, R6 ;  /* 0x0000000985067223 */ /* 0x040fe20000000006 */
[----:B------:R-:W-:Y:S01]  /*b030*/  SHF.L.U32 R9, R162, 0x10, RZ ;  /* 0x00000010a2097819 */ /* 0x000fe200000006ff */
[----:B------:R-:W-:Y:S01]  /*b040*/  FFMA R7, R133, R12, R7 ;  /* 0x0000000c85077223 */ /* 0x000fe20000000007 */
[----:B------:R-:W-:Y:S01]  /*b050*/  LOP3.LUT R10, R157, 0xffff0000, RZ, 0xc0, !PT ;  /* 0xffff00009d0a7812 */ /* 0x000fe200078ec0ff */
[C---:B------:R-:W-:Y:S01]  /*b060*/  FFMA R8, R133.reuse, R11, R8 ;  /* 0x0000000b85087223 */ /* 0x040fe20000000008 */
[----:B------:R-:W-:Y:S01]  /*b070*/  F2FP.BF16.F32.PACK_AB R22, R6, R5 ;  /* 0x000000050616723e */ /* 0x000fe200000010ff */
[----:B------:R-:W-:Y:S01]  /*b080*/  FMUL R0, R130, R40 ;  /* 0x0000002882007220 */ /* 0x000fe20000400000 */
[----:B------:R-:W-:Y:S01]  /*b090*/  LOP3.LUT R6, R160, 0xffff0000, RZ, 0xc0, !PT ;  /* 0xffff0000a0067812 */ /* 0x000fe200078ec0ff */
[----:B------:R-:W-:Y:S01]  /*b0a0*/  FMUL R4, R130, R42 ;  /* 0x0000002a82047220 */ /* 0x000fe20000400000 */
[----:B------:R-:W-:Y:S01]  /*b0b0*/  F2FP.BF16.F32.PACK_AB R23, R8, R7 ;  /* 0x000000070817723e */ /* 0x000fe200000010ff */
[----:B------:R-:W-:Y:S01]  /*b0c0*/  FFMA R0, R133, R3, R0 ;  /* 0x0000000385007223 */ /* 0x000fe20000000000 */
[C---:B------:R-:W-:Y:S01]  /*b0d0*/  SHF.L.U32 R7, R161.reuse, 0x10, RZ ;  /* 0x00000010a1077819 */ /* 0x040fe200000006ff */
[C---:B------:R-:W-:Y:S01]  /*b0e0*/  FMUL R3, R130.reuse, R41 ;  /* 0x0000002982037220 */ /* 0x040fe20000400000 */
[----:B------:R-:W-:Y:S01]  /*b0f0*/  LOP3.LUT R8, R161, 0xffff0000, RZ, 0xc0, !PT ;  /* 0xffff0000a1087812 */ /* 0x000fe200078ec0ff */
[----:B------:R-:W-:Y:S01]  /*b100*/  FMUL R5, R130, R43 ;  /* 0x0000002b82057220 */ /* 0x000fe20000400000 */
[----:B------:R-:W-:Y:S01]  /*b110*/  LOP3.LUT R12, R158, 0xffff0000, RZ, 0xc0, !PT ;  /* 0xffff00009e0c7812 */ /* 0x000fe200078ec0ff */
[----:B------:R-:W-:Y:S01]  /*b120*/  FFMA R3, R133, R6, R3 ;  /* 0x0000000685037223 */ /* 0x000fe20000000003 */
[----:B------:R-:W-:Y:S01]  /*b130*/  SHF.L.U32 R11, R159, 0x10, RZ ;  /* 0x000000109f0b7819 */ /* 0x000fe200000006ff */
[C---:B------:R-:W-:Y:S01]  /*b140*/  FFMA R4, R133.reuse, R7, R4 ;  /* 0x0000000785047223 */ /* 0x040fe20000000004 */
        /* <DEDUP_REMOVED lines=60> */
[----:B------:R-:W-:Y:S01]  /*b510*/  FFMA R5, R133, R12, R5 ;  /* 0x0000000c85057223 */ /* 0x000fe20000000005 */
[----:B------:R-:W-:Y:S01]  /*b520*/  SHF.L.U32 R12, R155, 0x10, RZ ;  /* 0x000000109b0c7819 */ /* 0x000fe200000006ff */
[----:B------:R-:W-:Y:S01]  /*b530*/  FMUL R6, R130, R61 ;  /* 0x0000003d82067220 */ /* 0x000fe20000400000 */
[----:B------:R-:W-:Y:S01]  /*b540*/  F2FP.BF16.F32.PACK_AB R89, R4, R3 ;  /* 0x000000030459723e */ /* 0x000fe200000010ff */
[----:B------:R-:W-:Y:S01]  /*b550*/  FMUL R7, R130, R62 ;  /* 0x0000003e82077220 */ /* 0x000fe20000400000 */
[----:B------:R-:W-:Y:S01]  /*b560*/  SHF.L.U32 R3, R148, 0x10, RZ ;  /* 0x0000001094037819 */ /* 0x000fe200000006ff */
[----:B------:R-:W-:Y:S01]  /*b570*/  FMUL R8, R130, R63 ;  /* 0x0000003f82087220 */ /* 0x000fe20000400000 */
[----:B------:R-:W-:Y:S01]  /*b580*/  LOP3.LUT R14, R147, 0xffff0000, RZ, 0xc0, !PT ;  /* 0xffff0000930e7812 */ /* 0x000fe200078ec0ff */
        /* <DEDUP_REMOVED lines=8> */
[----:B------:R1:W-:Y:S01]  /*b610*/  @!P1 STS.128 [R196+0x4010], R20 ;  /* 0x00401014c4009388 */ /* 0x0003e20000000c00 */
[----:B------:R-:W-:Y:S01]  /*b620*/  F2FP.BF16.F32.PACK_AB R91, R8, R7 ;  /* 0x00000007085b723e */ /* 0x000fe200000010ff */
[----:B------:R-:W-:Y:S01]  /*b630*/  FFMA R0, R133, R3, R0 ;  /* 0x0000000385007223 */ /* 0x000fe20000000000 */
[C---:B------:R-:W-:Y:S01]  /*b640*/  SHF.L.U32 R7, R149.reuse, 0x10, RZ ;  /* 0x0000001095077819 */ /* 0x040fe200000006ff */
[C---:B------:R-:W-:Y:S01]  /*b650*/  FMUL R3, R130.reuse, R65 ;  /* 0x0000004182037220 */ /* 0x040fe20000400000 */
[----:B------:R-:W-:Y:S01]  /*b660*/  LOP3.LUT R8, R149, 0xffff0000, RZ, 0xc0, !PT ;  /* 0xffff000095087812 */ /* 0x000fe200078ec0ff */
[C---:B------:R-:W-:Y:S01]  /*b670*/  FMUL R4, R130.reuse, R66 ;  /* 0x0000004282047220 */ /* 0x040fe20000400000 */
[----:B------:R-:W-:Y:S01]  /*b680*/  SHF.L.U32 R11, R147, 0x10, RZ ;  /* 0x00000010930b7819 */ /* 0x000fe200000006ff */
[C---:B------:R-:W-:Y:S01]  /*b690*/  FMUL R5, R130.reuse, R67 ;  /* 0x0000004382057220 */ /* 0x040fe20000400000 */
[C---:B------:R-:W-:Y:S01]  /*b6a0*/  FFMA R3, R133.reuse, R6, R3 ;  /* 0x0000000685037223 */ /* 0x040fe20000000003 */
[C---:B------:R-:W-:Y:S01]  /*b6b0*/  FFMA R4, R133.reuse, R7, R4 ;  /* 0x0000000785047223 */ /* 0x040fe20000000004 */
[----:B------:R-:W-:Y:S01]  /*b6c0*/  FMUL R6, R130, R68 ;  /* 0x0000004482067220 */ /* 0x000fe20000400000 */
[----:B------:R-:W-:Y:S01]  /*b6d0*/  FFMA R5, R133, R8, R5 ;  /* 0x0000000885057223 */ /* 0x000fe20000000005 */
[----:B------:R-:W-:Y:S01]  /*b6e0*/  LOP3.LUT R8, R150, 0xffff0000, RZ, 0xc0, !PT ;  /* 0xffff000096087812 */ /* 0x000fe200078ec0ff */
[C---:B------:R-:W-:Y:S01]  /*b6f0*/  FMUL R7, R130.reuse, R69 ;  /* 0x0000004582077220 */ /* 0x040fe20000400000 */
[----:B--2---:R-:W-:Y:S01]  /*b700*/  F2FP.BF16.F32.PACK_AB R16, R3, R0 ;  /* 0x000000000310723e */ /* 0x004fe200000010ff */
[----:B------:R2:W-:Y:S01]  /*b710*/  @!P1 STS.128 [R189+0x5000], R88 ;  /* 0x00500058bd009388 */ /* 0x0005e20000000c00 */
[----:B------:R-:W-:Y:S01]  /*b720*/  F2FP.BF16.F32.PACK_AB R17, R5, R4 ;  /* 0x000000040511723e */ /* 0x000fe200000010ff */
[----:B------:R-:W-:Y:S01]  /*b730*/  FFMA R6, R133, R9, R6 ;  /* 0x0000000985067223 */ /* 0x000fe20000000006 */
[----:B------:R-:W-:Y:S01]  /*b740*/  SHF.L.U32 R5, R151, 0x10, RZ ;  /* 0x0000001097057819 */ /* 0x000fe200000006ff */
[----:B------:R-:W-:Y:S01]  /*b750*/  FFMA R7, R133, R8, R7 ;  /* 0x0000000885077223 */ /* 0x000fe20000000007 */
[----:B------:R-:W-:Y:S01]  /*b760*/  LOP3.LUT R8, R151, 0xffff0000, RZ, 0xc0, !PT ;  /* 0xffff000097087812 */ /* 0x000fe200078ec0ff */
[----:B------:R-:W-:Y:S01]  /*b770*/  FMUL R0, R130, R70 ;  /* 0x0000004682007220 */ /* 0x000fe20000400000 */
[----:B------:R-:W-:Y:S01]  /*b780*/  SHF.L.U32 R9, R140, 0x10, RZ ;  /* 0x000000108c097819 */ /* 0x000fe200000006ff */
[C---:B------:R-:W-:Y:S01]  /*b790*/  FMUL R3, R130.reuse, R71 ;  /* 0x0000004782037220 */ /* 0x040fe20000400000 */
[----:B------:R-:W-:Y:S01]  /*b7a0*/  F2FP.BF16.F32.PACK_AB R18, R7, R6 ;  /* 0x000000060712723e */ /* 0x000fe200000010ff */
[----:B------:R-:W-:Y:S01]  /*b7b0*/  FMUL R4, R130, R72 ;  /* 0x0000004882047220 */ /* 0x000fe20000400000 */
        /* <DEDUP_REMOVED lines=15> */
[C---:B------:R-:W-:Y:S01]  /*b8b0*/  FMUL R0, R130.reuse, R76 ;  /* 0x0000004c82007220 */ /* 0x040fe20000400000 */
[----:B-1----:R-:W-:Y:S01]  /*b8c0*/  F2FP.BF16.F32.PACK_AB R20, R5, R4 ;  /* 0x000000040514723e */ /* 0x002fe200000010ff */
[C---:B------:R-:W-:Y:S01]  /*b8d0*/  FMUL R3, R130.reuse, R77 ;  /* 0x0000004d82037220 */ /* 0x040fe20000400000 */
[----:B------:R-:W-:Y:S01]  /*b8e0*/  F2FP.BF16.F32.PACK_AB R21, R7, R6 ;  /* 0x000000060715723e */ /* 0x000fe200000010ff */
[----:B------:R2:W-:Y:S01]  /*b8f0*/  @!P1 STS.128 [R199+0x5010], R16 ;  /* 0x00501010c7009388 */ /* 0x0005e20000000c00 */
[----:B------:R-:W-:Y:S01]  /*b900*/  SHF.L.U32 R7, R143, 0x10, RZ ;  /* 0x000000108f077819 */ /* 0x000fe200000006ff */
[----:B------:R-:W-:Y:S01]  /*b910*/  FFMA R0, R133, R8, R0 ;  /* 0x0000000885007223 */ /* 0x000fe20000000000 */
[----:B------:R-:W-:Y:S01]  /*b920*/  LOP3.LUT R8, R143, 0xffff0000, RZ, 0xc0, !PT ;  /* 0xffff00008f087812 */ /* 0x000fe200078ec0ff */
        /* <DEDUP_REMOVED lines=28> */
[----:B------:R-:W-:Y:S02]  /*baf0*/  F2FP.BF16.F32.PACK_AB R12, R0, R6 ;  /* 0x00000006000c723e */ /* 0x000fe400000010ff */
[----:B------:R-:W-:Y:S02]  /*bb00*/  F2FP.BF16.F32.PACK_AB R13, R7, R3 ;  /* 0x00000003070d723e */ /* 0x000fe400000010ff */
[----:B------:R-:W-:Y:S02]  /*bb10*/  F2FP.BF16.F32.PACK_AB R14, R5, R4 ;  /* 0x00000004050e723e */ /* 0x000fe400000010ff */
[----:B------:R-:W-:Y:S02]  /*bb20*/  F2FP.BF16.F32.PACK_AB R15, R9, R8 ;  /* 0x00000008090f723e */ /* 0x000fe400000010ff */
[----:B------:R-:W-:Y:S02]  /*bb30*/  MOV R0, UR46 ;  /* 0x0000002e00007c02 */ /* 0x000fe40008000f00 */
[----:B------:R-:W-:Y:S01]  /*bb40*/  @P2 SHF.L.U32 R3, RZ, 0x1f, RZ ;  /* 0x0000001fff032819 */ /* 0x000fe200000006ff */
[----:B------:R2:W-:Y:S01]  /*bb50*/  @!P1 STS.128 [R196+0x5010], R12 ;  /* 0x0050100cc4009388 */ /* 0x0005e20000000c00 */
[----:B------:R-:W-:Y:S04]  /*bb60*/  @P2 LEA R0, R0, UR44, 0x3 ;  /* 0x0000002c00002c11 */ /* 0x000fe8000f8e18ff */
[----:B------:R-:W-:Y:S02]  /*bb70*/  @P2 IADD3 R4, PT, PT, R0, 0x50, RZ ;  /* 0x0000005000042810 */ /* 0x000fe40007ffe0ff */
[----:B------:R-:W-:Y:S01]  /*bb80*/  LEA R0, R138, UR44, 0x3 ;  /* 0x0000002c8a007c11 */ /* 0x000fe2000f8e18ff */
[----:B------:R-:W-:Y:S01]  /*bb90*/  @!PT LDS RZ, [RZ] ;  /* 0x00000000fffff984 */ /* 0x000fe20000000800 */
[----:B------:R-:W-:Y:S01]  /*bba0*/  @!PT LDS RZ, [RZ] ;  /* 0x00000000fffff984 */ /* 0x000fe20000000800 */
[----:B------:R-:W-:Y:S01]  /*bbb0*/  @!PT LDS RZ, [RZ] ;  /* 0x00000000fffff984 */ /* 0x000fe20000000800 */
[----:B------:R-:W-:Y:S01]  /*bbc0*/  @!PT LDS RZ, [RZ] ;  /* 0x00000000fffff984 */ /* 0x000fe20000000800 */
[----:B------:R1:W-:Y:S06]  /*bbd0*/  MEMBAR.ALL.CTA ;  /* 0x0000000000007992 */ /* 0x0003ec0000008000 */
[----:B-1----:R-:W1:Y:S02]  /*bbe0*/  FENCE.VIEW.ASYNC.S ;  /* 0x00000000000073c6 */ /* 0x002e640000000000 */
[----:B------:R-:W-:Y:S05]  /*bbf0*/  WARPSYNC.ALL ;  /* 0x0000000000007948 */ /* 0x000fea0003800000 */
[----:B------:R-:W-:Y:S01]  /*bc00*/  BSSY.RECONVERGENT B0, `(.L_x_137) ;  /* 0x0000010000007945 */ /* 0x000fe20003800200 */
[----:B------:R-:W-:Y:S01]  /*bc10*/  @P2 PRMT R4, R201, 0x654, R4 ;  /* 0x00000654c9042816 */ /* 0x000fe20000000004 */
[----:B-1----:R-:W-:Y:S06]  /*bc20*/  BAR.SYNC.DEFER_BLOCKING 0x1, 0x80 ;  /* 0x0042000000007b1d */ /* 0x002fec0000010000 */
[----:B------:R-:W-:Y:S05]  /*bc30*/  @P0 BRA `(.L_x_138) ;  /* 0x0000000000300947 */ /* 0x000fea0003800000 */
[----:B------:R-:W-:Y:S02]  /*bc40*/  UIADD3 UR4, UP0, UPT, UR54, 0xa80, URZ ;  /* 0x00000a8036047890 */ /* 0x000fe4000ff1e0ff */
[----:B------:R-:W-:Y:S02]  /*bc50*/  UIADD3 UR48, UPT, UPT, UR44, 0x4200, URZ ;  /* 0x000042002c307890 */ /* 0x000fe4000fffe0ff */
[----:B------:R-:W-:Y:S01]  /*bc60*/  UIADD3.X UR5, UPT, UPT, URZ, UR55, URZ, UP0, !UPT ;  /* 0x00000037ff057290 */ /* 0x000fe200087fe4ff */
[----:B------:R-:W-:Y:S01]  /*bc70*/  UMOV UR51, UR36 ;  /* 0x0000002400337c82 */ /* 0x000fe20008000000 */
[----:B------:R-:W-:Y:S02]  /*bc80*/  UIADD3 UR9, UPT, UPT, UR49, 0x80, URZ ;  /* 0x0000008031097890 */ /* 0x000fe4000fffe0ff */
[----:B------:R-:W-:Y:S01]  /*bc90*/  UIADD3 UR8, UPT, UPT, UR44, 0x5200, URZ ;  /* 0x000052002c087890 */ /* 0x000fe2000fffe0ff */
[----:B------:R-:W-:Y:S01]  /*bca0*/  UMOV UR10, UR50 ;  /* 0x00000032000a7c82 */ /* 0x000fe20008000000 */
[----:B------:R-:W-:Y:S03]  /*bcb0*/  UMOV UR11, UR36 ;  /* 0x00000024000b7c82 */ /* 0x000fe60008000000 */
[----:B------:R1:W-:Y:S04]  /*bcc0*/  UTMASTG.3D [UR48], [UR4] ;  /* 0x00000030040073b5 */ /* 0x0003e80008010000 */
[----:B------:R1:W-:Y:S01]  /*bcd0*/  UTMASTG.3D [UR8], [UR4] ;  /* 0x00000008040073b5 */ /* 0x0003e20008010000 */
[----:B------:R0:W-:Y:S01]  /*bce0*/  UTMACMDFLUSH ;  /* 0x00000000000079b7 */ /* 0x0001e20000000000 */
[----:B-1----:R-:W-:Y:S04]  /*bcf0*/  DEPBAR.LE SB0, 0x1 ;  /* 0x000080400000791a */ /* 0x002fe80000000000 */
.L_x_138:
[----:B------:R-:W-:Y:S05]  /*bd00*/  BSYNC.RECONVERGENT B0 ;  /* 0x0000000000007941 */ /* 0x000fea0003800200 */
.L_x_137:
[----:B------:R-:W-:Y:S01]  /*bd10*/  BAR.SYNC.DEFER_BLOCKING 0x1, 0x80 ;  /* 0x0042000000007b1d */ /* 0x000fe20000010000 */
[----:B------:R-:W-:Y:S01]  /*bd20*/  UIADD3 UR4, UPT, UPT, UR46, 0x1, URZ ;  /* 0x000000012e047890 */ /* 0x000fe2000fffe0ff */
[----:B--2---:R-:W-:Y:S03]  /*bd30*/  HFMA2 R16, -RZ, RZ, 0, 0 ;  /* 0x00000000ff107431 */ /* 0x004fe600000001ff */
[----:B------:R-:W-:Y:S04]  /*bd40*/  UISETP.NE.AND UP0, UPT, UR4, 0x4, UPT ;  /* 0x000000040400788c */ /* 0x000fe8000bf05270 */
[----:B------:R-:W-:Y:S01]  /*bd50*/  USEL UR47, UR4, URZ, UP0 ;  /* 0x000000ff042f7287 */ /* 0x000fe20008000000 */
[----:B------:R1:W-:Y:S01]  /*bd60*/  @P2 SYNCS.ARRIVE.TRANS64.RED.A1T0 RZ, [R4+URZ], RZ ;  /* 0x000000ff04ff29a7 */ /* 0x0003e200081004ff */
[----:B------:R-:W-:Y:S01]  /*bd70*/  BSSY B1, `(.L_x_139) ;  /* 0x000001e000017945 */ /* 0x000fe20003800000 */
[----:B------:R-:W2:Y:S02]  /*bd80*/  @P2 SYNCS.PHASECHK.TRANS64.TRYWAIT P0, [R0+URZ+0x30], R3 ;  /* 0x00003003000025a7 */ /* 0x000ea400080011ff */
        /* <DEDUP_REMOVED lines=13> */
.L_x_142:
[----:B------:R-:W-:Y:S05]  /*be60*/  BSYNC B0 ;  /* 0x0000000000007941 */ /* 0x000fea0003800000 */
.L_x_141:
[----:B------:R-:W-:Y:S01]  /*be70*/  ISETP.NE.AND P0, PT, R139, RZ, PT ;  /* 0x000000ff8b00720c */ /* 0x000fe20003f05270 */
[----:B------:R-:W-:Y:S11]  /*be80*/  VIADD R138, R138, 0x1 ;  /* 0x000000018a8a7836 */ /* 0x000ff60000000000 */
[----:B------:R-:W-:Y:S01]  /*be90*/  @!UPT UIADD3 URZ, UPT, UPT, URZ, URZ, URZ ;  /* 0x000000fffffff290 */ /* 0x000fe2000fffe0ff */
[----:B------:R2:W4:Y:S04]  /*bea0*/  @P0 LDS.128 R160, [R4+0x20] ;  /* 0x0000200004a00984 */ /* 0x0005280000000c00 */
[----:B------:R2:W1:Y:S04]  /*beb0*/  @P0 LDS.128 R140, [R4+0x1020] ;  /* 0x00102000048c0984 */ /* 0x0004680000000c00 */
[----:B------:R2:W1:Y:S04]  /*bec0*/  @P0 LDS.128 R168, [R7] ;  /* 0x0000000007a80984 */ /* 0x0004680000000c00 */
[----:B------:R2:W1:Y:S04]  /*bed0*/  @P0 LDS.128 R152, [R7+0x1000] ;  /* 0x0010000007980984 */ /* 0x0004680000000c00 */
[----:B------:R2:W1:Y:S04]  /*bee0*/  @P0 LDS.128 R164, [R5+0x10] ;  /* 0x0000100005a40984 */ /* 0x0004680000000c00 */
[----:B------:R2:W1:Y:S04]  /*bef0*/  @P0 LDS.128 R148, [R5+0x1010] ;  /* 0x0010100005940984 */ /* 0x0004680000000c00 */
[----:B------:R2:W1:Y:S04]  /*bf00*/  @P0 LDS.128 R156, [R3+0x10] ;  /* 0x00001000039c0984 */ /* 0x0004680000000c00 */
[----:B------:R2:W1:Y:S01]  /*bf10*/  @P0 LDS.128 R144, [R3+0x1010] ;  /* 0x0010100003900984 */ /* 0x0004620000000c00 */
[C---:B------:R-:W-:Y:S04]  /*bf20*/  ISETP.NE.AND P0, PT, R138.reuse, 0x4, PT ;  /* 0x000000048a00780c */ /* 0x040fe80003f05270 */
[----:B------:R-:W-:Y:S02]  /*bf30*/  SEL R138, R138, RZ, P0 ;  /* 0x000000ff8a8a7207 */ /* 0x000fe40000000000 */
[----:B------:R-:W-:Y:S02]  /*bf40*/  SEL R16, RZ, 0x1, P0 ;  /* 0x00000001ff107807 */ /* 0x000fe40000000000 */
.L_x_140:
[----:B------:R-:W-:Y:S05]  /*bf50*/  BSYNC B1 ;  /* 0x0000000000017941 */ /* 0x000fea0003800000 */
.L_x_139:
[----:B------:R-:W-:Y:S05]  /*bf60*/  VIADD R92, R92, 0x400000 ;  /* 0x004000005c5c7836 */ /* 0x000fea0000000000 */
[----:B-1----:R-:W-:Y:S04]  /*bf70*/  SHF.R.U32.HI R0, RZ, 0x15, R92 ;  /* 0x00000015ff007819 */ /* 0x002fe8000001165c */
[----:B------:R-:W-:Y:S04]  /*bf80*/  LOP3.LUT R17, R0, 0x3, RZ, 0xc0, !PT ;  /* 0x0000000300117812 */ /* 0x000fe800078ec0ff */
        /* <DEDUP_REMOVED lines=11> */
[----:B------:R-:W1:Y:S01]  /*c040*/  LDCU.64 UR6, c[0x4][0x78] ;  /* 0x01000f00ff0677ac */ /* 0x000e620008000a00 */
[----:B------:R-:W3:Y:S01]  /*c050*/  LDC.64 R14, c[0x4][R15] ;  /* 0x010000000f0e7b82 */ /* 0x000ee20000000a00 */
[----:B------:R-:W5:Y:S01]  /*c060*/  LDCU.64 UR4, c[0x4][0x10] ;  /* 0x01000200ff0477ac */ /* 0x000f620008000a00 */
[----:B--2---:R-:W-:Y:S01]  /*c070*/  MOV R5, UR9 ;  /* 0x0000000900057c02 */ /* 0x004fe20008000f00 */
[----:B------:R-:W-:Y:S01]  /*c080*/  IMAD.U32 R4, RZ, RZ, UR8 ;  /* 0x00000008ff047e24 */ /* 0x000fe2000f8e00ff */
[----:B-1----:R-:W-:Y:S01]  /*c090*/  MOV R7, UR7 ;  /* 0x0000000700077c02 */ /* 0x002fe20008000f00 */
[----:B------:R-:W-:Y:S01]  /*c0a0*/  IMAD.U32 R6, RZ, RZ, UR6 ;  /* 0x00000006ff067e24 */ /* 0x000fe2000f8e00ff */
[----:B-----5:R-:W-:Y:S01]  /*c0b0*/  MOV R11, UR5 ;  /* 0x00000005000b7c02 */ /* 0x020fe20008000f00 */
[----:B------:R-:W-:Y:S02]  /*c0c0*/  IMAD.U32 R10, RZ, RZ, UR4 ;  /* 0x00000004ff0a7e24 */ /* 0x000fe4000f8e00ff */
[----:B------:R-:W-:Y:S07]  /*c0d0*/  LEPC R20, `(.L_x_145) ;  /* 0x000000001014794e */ /* 0x000fee0000000000 */
[----:B---34-:R-:W-:Y:S05]  /*c0e0*/  CALL.ABS.NOINC R14 ;  /* 0x000000000e007343 */ /* 0x018fea0003c00000 */
.L_x_145:
[----:B------:R-:W-:Y:S05]  /*c0f0*/  WARPSYNC.ALL ;  /* 0x0000000000007948 */ /* 0x000fea0003800000 */
[C---:B------:R-:W-:Y:S01]  /*c100*/  R2UR UR4, R92.reuse ;  /* 0x000000005c0472ca */ /* 0x040fe200000e0000 */
[----:B------:R-:W-:Y:S05]  /*c110*/  VIADD R0, R92, 0x80 ;  /* 0x000000805c007836 */ /* 0x000fea0000000000 */
[----:B------:R-:W-:Y:S04]  /*c120*/  SHF.R.U32.HI R0, RZ, 0x15, R0 ;  /* 0x00000015ff007819 */ /* 0x000fe80000011600 */
[----:B------:R-:W-:Y:S03]  /*c130*/  LOP3.LUT P0, RZ, R0, 0x3, R177, 0x48, !PT ;  /* 0x0000000300ff7812 */ /* 0x000fe600078048b1 */
[----:B------:R-:W1:Y:S10]  /*c140*/  LDTM.x32 R24, tmem[UR4] ;  /* 0x00000004001879ee */ /* 0x000e7400082c0000 */
[----:B-1----:R-:W-:Y:S05]  /*c150*/  @!P0 BRA `(.L_x_146) ;  /* 0x0000000000408947 */ /* 0x002fea0003800000 */
        /* <DEDUP_REMOVED lines=16> */
.L_x_146:
[----:B------:R-:W-:Y:S05]  /*c260*/  WARPSYNC.ALL ;  /* 0x0000000000007948 */ /* 0x000fea0003800000 */
[----:B------:R-:W-:Y:S11]  /*c270*/  R2UR UR4, R92 ;  /* 0x000000005c0472ca */ /* 0x000ff600000e0000 */
[----:B------:R-:W-:Y:S02]  /*c280*/  @!UPT UIADD3 URZ, UPT, UPT, URZ, URZ, URZ ;  /* 0x000000fffffff290 */ /* 0x000fe4000fffe0ff */
[----:B------:R-:W1:Y:S02]  /*c290*/  LDTM.x32 R56, tmem[UR4+0x80] ;  /* 0x00008004003879ee */ /* 0x000e6400082c0000 */
[----:B-1----:R-:W-:Y:S01]  /*c2a0*/  NOP ;  /* 0x0000000000007918 */ /* 0x002fe20000000000 */
.L_x_144:
[----:B--2---:R-:W-:Y:S01]  /*c2b0*/  SHF.L.U32 R4, R168, 0x10, RZ ;  /* 0x00000010a8047819 */ /* 0x004fe200000006ff */
[----:B------:R-:W-:Y:S01]  /*c2c0*/  FMUL R0, R130, R24 ;  /* 0x0000001882007220 */ /* 0x000fe20000400000 */
        /* <DEDUP_REMOVED lines=233> */
[----:B------:R-:W-:Y:S01]  /*d160*/  LEA R9, R138, UR44, 0x3 ;  /* 0x0000002c8a097c11 */ /* 0x000fe2000f8e18ff */
[----:B------:R2:W-:Y:S01]  /*d170*/  @!P1 STS.128 [R196+0x7010], R12 ;  /* 0x0070100cc4009388 */ /* 0x0005e20000000c00 */
[----:B------:R-:W-:Y:S02]  /*d180*/  @P2 LEA R0, R0, UR44, 0x3 ;  /* 0x0000002c00002c11 */ /* 0x000fe4000f8e18ff */
[----:B------:R-:W-:Y:S02]  /*d190*/  @P2 SHF.L.U32 R4, R16, 0x1f, RZ ;  /* 0x0000001f10042819 */ /* 0x000fe400000006ff */
[----:B------:R-:W-:Y:S01]  /*d1a0*/  @P2 IADD3 R0, PT, PT, R0, 0x50, RZ ;  /* 0x0000005000002810 */ /* 0x000fe20007ffe0ff */
        /* <DEDUP_REMOVED lines=13> */
[----:B------:R-:W-:Y:S02]  /*d280*/  UIADD3 UR8, UPT, UPT, UR44, 0x6200, URZ ;  /* 0x000062002c087890 */ /* 0x000fe4000fffe0ff */
[----:B------:R-:W-:Y:S01]  /*d290*/  UIADD3.X UR5, UPT, UPT, URZ, UR55, URZ, UP0, !UPT ;  /* 0x00000037ff057290 */ /* 0x000fe200087fe4ff */
[----:B------:R-:W-:Y:S01]  /*d2a0*/  UMOV UR9, UR49 ;  /* 0x0000003100097c82 */ /* 0x000fe20008000000 */
[----:B------:R-:W-:Y:S01]  /*d2b0*/  UMOV UR11, UR36 ;  /* 0x00000024000b7c82 */ /* 0x000fe20008000000 */
[----:B------:R-:W-:Y:S02]  /*d2c0*/  UIADD3 UR13, UPT, UPT, UR49, 0x80, URZ ;  /* 0x00000080310d7890 */ /* 0x000fe4000fffe0ff */
[----:B------:R-:W-:Y:S01]  /*d2d0*/  UIADD3 UR12, UPT, UPT, UR44, 0x7200, URZ ;  /* 0x000072002c0c7890 */ /* 0x000fe2000fffe0ff */
[----:B------:R-:W-:Y:S03]  /*d2e0*/  UMOV UR15, UR36 ;  /* 0x00000024000f7c82 */ /* 0x000fe60008000000 */
[----:B------:R1:W-:Y:S01]  /*d2f0*/  UTMASTG.3D [UR8], [UR4] ;  /* 0x00000008040073b5 */ /* 0x0003e20008010000 */
[----:B------:R-:W-:Y:S04]  /*d300*/  UMOV UR14, UR10 ;  /* 0x0000000a000e7c82 */ /* 0x000fe80008000000 */
[----:B------:R1:W-:Y:S01]  /*d310*/  UTMASTG.3D [UR12], [UR4] ;  /* 0x0000000c040073b5 */ /* 0x0003e20008010000 */
[----:B------:R0:W-:Y:S01]  /*d320*/  UTMACMDFLUSH ;  /* 0x00000000000079b7 */ /* 0x0001e20000000000 */
[----:B-1----:R-:W-:Y:S04]  /*d330*/  DEPBAR.LE SB0, 0x1 ;  /* 0x000080400000791a */ /* 0x002fe80000000000 */
.L_x_148:
[----:B------:R-:W-:Y:S05]  /*d340*/  BSYNC.RECONVERGENT B0 ;  /* 0x0000000000007941 */ /* 0x000fea0003800200 */
.L_x_147:
        /* <DEDUP_REMOVED lines=9> */
[----:B------:R-:W4:Y:S01]  /*d3e0*/  @P2 SYNCS.PHASECHK.TRANS64.TRYWAIT P0, [R9+URZ+0x30], R4 ;  /* 0x00003004090025a7 */ /* 0x000f2200080011ff */
[----:B------:R-:W-:Y:S01]  /*d3f0*/  VIADD R17, R131, UR4 ;  /* 0x0000000483117c36 */ /* 0x000fe20008000000 */
[----:B------:R-:W-:Y:S04]  /*d400*/  USEL UR46, UR5, URZ, UP0 ;  /* 0x000000ff052e7287 */ /* 0x000fe80008000000 */
[----:B------:R-:W-:Y:S04]  /*d410*/  SHF.R.U32.HI R6, RZ, 0x15, R17 ;  /* 0x00000015ff067819 */ /* 0x000fe80000011611 */
[----:B------:R-:W-:Y:S02]  /*d420*/  LOP3.LUT R19, R6, 0x3, RZ, 0xc0, !PT ;  /* 0x0000000306137812 */ /* 0x000fe400078ec0ff */
[----:B----4-:R-:W-:Y:S01]  /*d430*/  @P2 SEL R137, RZ, 0x1, !P0 ;  /* 0x00000001ff892807 */ /* 0x010fe20004000000 */
        /* <DEDUP_REMOVED lines=9> */
[----:B------:R-:W-:Y:S04]  /*d4d0*/  SHF.L.U32 R4, R16, 0x1f, RZ ;  /* 0x0000001f10047819 */ /* 0x000fe800000006ff */
[----:B------:R-:W1:Y:S02]  /*d4e0*/  SYNCS.PHASECHK.TRANS64.TRYWAIT P0, [R9+URZ+0x30], R4 ;  /* 0x00003004090075a7 */ /* 0x000e6400080011ff */
[----:B-1----:R-:W-:Y:S05]  /*d4f0*/  @!P0 BRA `(.L_x_153) ;  /* 0x0000006400988947 */ /* 0x002fea0003800000 */
.L_x_152:
[----:B------:R-:W-:Y:S05]  /*d500*/  BSYNC B0 ;  /* 0x0000000000007941 */ /* 0x000fea0003800000 */
.L_x_151:
[----:B------:R-:W-:Y:S01]  /*d510*/  ISETP.NE.AND P0, PT, R139, RZ, PT ;  /* 0x000000ff8b00720c */ /* 0x000fe20003f05270 */
[----:B------:R-:W-:Y:S11]  /*d520*/  VIADD R138, R138, 0x1 ;  /* 0x000000018a8a7836 */ /* 0x000ff60000000000 */
[----:B------:R-:W-:Y:S01]  /*d530*/  @!UPT UIADD3 URZ, UPT, UPT, URZ, URZ, URZ ;  /* 0x000000fffffff290 */ /* 0x000fe2000fffe0ff */
[----:B------:R4:W2:Y:S04]  /*d540*/  @P0 LDS.128 R160, [R3+0x20] ;  /* 0x0000200003a00984 */ /* 0x0008a80000000c00 */
[----:B------:R4:W2:Y:S04]  /*d550*/  @P0 LDS.128 R140, [R3+0x1020] ;  /* 0x00102000038c0984 */ /* 0x0008a80000000c00 */
[----:B------:R4:W2:Y:S04]  /*d560*/  @P0 LDS.128 R168, [R7] ;  /* 0x0000000007a80984 */ /* 0x0008a80000000c00 */
[----:B------:R4:W2:Y:S04]  /*d570*/  @P0 LDS.128 R152, [R7+0x1000] ;  /* 0x0010000007980984 */ /* 0x0008a80000000c00 */
[----:B------:R4:W2:Y:S04]  /*d580*/  @P0 LDS.128 R164, [R5+0x10] ;  /* 0x0000100005a40984 */ /* 0x0008a80000000c00 */
[----:B------:R4:W2:Y:S04]  /*d590*/  @P0 LDS.128 R148, [R5+0x1010] ;  /* 0x0010100005940984 */ /* 0x0008a80000000c00 */
[----:B------:R4:W2:Y:S04]  /*d5a0*/  @P0 LDS.128 R156, [R0+0x10] ;  /* 0x00001000009c0984 */ /* 0x0008a80000000c00 */
[----:B------:R4:W2:Y:S01]  /*d5b0*/  @P0 LDS.128 R144, [R0+0x1010] ;  /* 0x0010100000900984 */ /* 0x0008a20000000c00 */
[C---:B------:R-:W-:Y:S04]  /*d5c0*/  ISETP.NE.AND P0, PT, R138.reuse, 0x4, PT ;  /* 0x000000048a00780c */ /* 0x040fe80003f05270 */
[----:B-1----:R-:W-:Y:S02]  /*d5d0*/  SEL R9, RZ, 0x1, P0 ;  /* 0x00000001ff097807 */ /* 0x002fe40000000000 */
[----:B------:R-:W-:Y:S02]  /*d5e0*/  SEL R138, R138, RZ, P0 ;  /* 0x000000ff8a8a7207 */ /* 0x000fe40000000000 */
[----:B------:R-:W-:Y:S02]  /*d5f0*/  LOP3.LUT R16, R16, R9, RZ, 0x3c, !PT ;  /* 0x0000000910107212 */ /* 0x000fe400078e3cff */
.L_x_150:
[----:B------:R-:W-:Y:S05]  /*d600*/  BSYNC B1 ;  /* 0x0000000000017941 */ /* 0x000fea0003800000 */
.L_x_149:
[----:B------:R-:W-:Y:S11]  /*d610*/  ISETP.NE.AND P0, PT, R190, R19, PT ;  /* 0x00000013be00720c */ /* 0x000ff60003f05270 */
[----:B------:R-:W-:Y:S02]  /*d620*/  @!UPT UIADD3 URZ, UPT, UPT, URZ, URZ, URZ ;  /* 0x000000fffffff290 */ /* 0x000fe4000fffe0ff */
[----:B------:R-:W-:Y:S05]  /*d630*/  @P0 BRA `(.L_x_154) ;  /* 0x0000000000bc0947 */ /* 0x000fea0003800000 */
[----:B------:R-:W-:Y:S11]  /*d640*/  LOP3.LUT P0, RZ, R6, 0x3, R177, 0x48, !PT ;  /* 0x0000000306ff7812 */ /* 0x000ff600078048b1 */
[----:B------:R-:W-:Y:S02]  /*d650*/  @!UPT UIADD3 URZ, UPT, UPT, URZ, URZ, URZ ;  /* 0x000000fffffff290 */ /* 0x000fe4000fffe0ff */
[----:B------:R-:W-:Y:S05]  /*d660*/  @!P0 BRA `(.L_x_155) ;  /* 0x0000000000408947 */ /* 0x000fea0003800000 */
[----:B------:R-:W4:Y:S01]  /*d670*/  LDCU.64 UR8, c[0x4][0x70] ;  /* 0x01000e00ff0877ac */ /* 0x000f220008000a00 */
[----:B--2---:R-:W-:Y:S01]  /*d680*/  MOV R15, 0x0 ;  /* 0x00000000000f7802 */ /* 0x004fe20000000f00 */
[----:B------:R-:W-:Y:S02]  /*d690*/  HFMA2 R12, -RZ, RZ, 0, 5.9604644775390625e-08 ;  /* 0x00000001ff0c7431 */ /* 0x000fe400000001ff */
[----:B------:R-:W-:Y:S02]  /*d6a0*/  IMAD.MOV.U32 R8, RZ, RZ, 0x192 ;  /* 0x00000192ff087424 */ /* 0x000fe400078e00ff */
[----:B------:R-:W-:Y:S01]  /*d6b0*/  IMAD.MOV.U32 R13, RZ, RZ, RZ ;  /* 0x000000ffff0d7224 */ /* 0x000fe200078e00ff */
[----:B------:R-:W1:Y:S01]  /*d6c0*/  LDCU.64 UR6, c[0x4][0x78] ;  /* 0x01000f00ff0677ac */ /* 0x000e620008000a00 */
[----:B------:R-:W2:Y:S01]  /*d6d0*/  LDC.64 R14, c[0x4][R15] ;  /* 0x010000000f0e7b82 */ /* 0x000ea20000000a00 */
[----:B------:R-:W5:Y:S01]  /*d6e0*/  LDCU.64 UR4, c[0x4][0x10] ;  /* 0x01000200ff0477ac */ /* 0x000f620008000a00 */
[----:B----4-:R-:W-:Y:S01]  /*d6f0*/  MOV R5, UR9 ;  /* 0x0000000900057c02 */ /* 0x010fe20008000f00 */
[----:B------:R-:W-:Y:S01]  /*d700*/  IMAD.U32 R4, RZ, RZ, UR8 ;  /* 0x00000008ff047e24 */ /* 0x000fe2000f8e00ff */
[----:B-1----:R-:W-:Y:S01]  /*d710*/  MOV R7, UR7 ;  /* 0x0000000700077c02 */ /* 0x002fe20008000f00 */
[----:B------:R-:W-:Y:S01]  /*d720*/  IMAD.U32 R6, RZ, RZ, UR6 ;  /* 0x00000006ff067e24 */ /* 0x000fe2000f8e00ff */
[----:B-----5:R-:W-:Y:S01]  /*d730*/  MOV R11, UR5 ;  /* 0x00000005000b7c02 */ /* 0x020fe20008000f00 */
[----:B------:R-:W-:Y:S02]  /*d740*/  IMAD.U32 R10, RZ, RZ, UR4 ;  /* 0x00000004ff0a7e24 */ /* 0x000fe4000f8e00ff */
[----:B------:R-:W-:Y:S07]  /*d750*/  LEPC R20, `(.L_x_155) ;  /* 0x000000001014794e */ /* 0x000fee0000000000 */
[----:B--23--:R-:W-:Y:S05]  /*d760*/  CALL.ABS.NOINC R14 ;  /* 0x000000000e007343 */ /* 0x00cfea0003c00000 */
.L_x_155:
[----:B------:R-:W-:Y:S05]  /*d770*/  WARPSYNC.ALL ;  /* 0x0000000000007948 */ /* 0x000fea0003800000 */
[C---:B------:R-:W-:Y:S01]  /*d780*/  R2UR UR4, R17.reuse ;  /* 0x00000000110472ca */ /* 0x040fe200000e0000 */
[----:B----4-:R-:W-:Y:S05]  /*d790*/  VIADD R0, R17, 0x80 ;  /* 0x0000008011007836 */ /* 0x010fea0000000000 */
[----:B------:R-:W-:Y:S04]  /*d7a0*/  SHF.R.U32.HI R0, RZ, 0x15, R0 ;  /* 0x00000015ff007819 */ /* 0x000fe80000011600 */
[----:B------:R-:W-:Y:S03]  /*d7b0*/  LOP3.LUT P0, RZ, R0, 0x3, R177, 0x48, !PT ;  /* 0x0000000300ff7812 */ /* 0x000fe600078048b1 */
[----:B------:R-:W1:Y:S10]  /*d7c0*/  LDTM.x32 R24, tmem[UR4] ;  /* 0x00000004001879ee */ /* 0x000e7400082c0000 */
[----:B-1----:R-:W-:Y:S05]  /*d7d0*/  @!P0 BRA `(.L_x_156) ;  /* 0x0000000000408947 */ /* 0x002fea0003800000 */
[----:B------:R-:W1:Y:S01]  /*d7e0*/  LDCU.64 UR8, c[0x4][0x70] ;  /* 0x01000e00ff0877ac */ /* 0x000e620008000a00 */
[----:B--2---:R-:W-:Y:S01]  /*d7f0*/  MOV R15, 0x0 ;  /* 0x00000000000f7802 */ /* 0x004fe20000000f00 */
[----:B------:R-:W-:Y:S02]  /*d800*/  HFMA2 R12, -RZ, RZ, 0, 5.9604644775390625e-08 ;  /* 0x00000001ff0c7431 */ /* 0x000fe400000001ff */
[----:B------:R-:W-:Y:S02]  /*d810*/  IMAD.MOV.U32 R8, RZ, RZ, 0x192 ;  /* 0x00000192ff087424 */ /* 0x000fe400078e00ff */
[----:B------:R-:W-:Y:S01]  /*d820*/  IMAD.MOV.U32 R13, RZ, RZ, RZ ;  /* 0x000000ffff0d7224 */ /* 0x000fe200078e00ff */
[----:B------:R-:W2:Y:S01]  /*d830*/  LDCU.64 UR6, c[0x4][0x78] ;  /* 0x01000f00ff0677ac */ /* 0x000ea20008000a00 */
[----:B------:R-:W4:Y:S01]  /*d840*/  LDC.64 R14, c[0x4][R15] ;  /* 0x010000000f0e7b82 */ /* 0x000f220000000a00 */
[----:B------:R-:W5:Y:S01]  /*d850*/  LDCU.64 UR4, c[0x4][0x10] ;  /* 0x01000200ff0477ac */ /* 0x000f620008000a00 */
[----:B-1----:R-:W-:Y:S01]  /*d860*/  MOV R5, UR9 ;  /* 0x0000000900057c02 */ /* 0x002fe20008000f00 */
[----:B------:R-:W-:Y:S01]  /*d870*/  IMAD.U32 R4, RZ, RZ, UR8 ;  /* 0x00000008ff047e24 */ /* 0x000fe2000f8e00ff */
[----:B--2---:R-:W-:Y:S01]  /*d880*/  MOV R7, UR7 ;  /* 0x0000000700077c02 */ /* 0x004fe20008000f00 */
[----:B------:R-:W-:Y:S01]  /*d890*/  IMAD.U32 R6, RZ, RZ, UR6 ;  /* 0x00000006ff067e24 */ /* 0x000fe2000f8e00ff */
[----:B-----5:R-:W-:Y:S01]  /*d8a0*/  MOV R11, UR5 ;  /* 0x00000005000b7c02 */ /* 0x020fe20008000f00 */
[----:B------:R-:W-:Y:S02]  /*d8b0*/  IMAD.U32 R10, RZ, RZ, UR4 ;  /* 0x00000004ff0a7e24 */ /* 0x000fe4000f8e00ff */
[----:B------:R-:W-:Y:S07]  /*d8c0*/  LEPC R20, `(.L_x_156) ;  /* 0x000000001014794e */ /* 0x000fee0000000000 */
[----:B---34-:R-:W-:Y:S05]  /*d8d0*/  CALL.ABS.NOINC R14 ;  /* 0x000000000e007343 */ /* 0x018fea0003c00000 */
.L_x_156:
[----:B------:R-:W-:Y:S05]  /*d8e0*/  WARPSYNC.ALL ;  /* 0x0000000000007948 */ /* 0x000fea0003800000 */
[----:B------:R-:W-:Y:S11]  /*d8f0*/  R2UR UR4, R17 ;  /* 0x00000000110472ca */ /* 0x000ff600000e0000 */
[----:B------:R-:W-:Y:S02]  /*d900*/  @!UPT UIADD3 URZ, UPT, UPT, URZ, URZ, URZ ;  /* 0x000000fffffff290 */ /* 0x000fe4000fffe0ff */
[----:B------:R-:W1:Y:S02]  /*d910*/  LDTM.x32 R56, tmem[UR4+0x80] ;  /* 0x00008004003879ee */ /* 0x000e6400082c0000 */
[----:B-1----:R-:W-:Y:S01]  /*d920*/  NOP ;  /* 0x0000000000007918 */ /* 0x002fe20000000000 */
.L_x_154:
[----:B--2---:R-:W-:Y:S01]  /*d930*/  SHF.L.U32 R4, R168, 0x10, RZ ;  /* 0x00000010a8047819 */ /* 0x004fe200000006ff */
[----:B----4-:R-:W-:Y:S01]  /*d940*/  FMUL R0, R130, R24 ;  /* 0x0000001882007220 */ /* 0x010fe20000400000 */
        /* <DEDUP_REMOVED lines=38> */
[----:B------:R1:W-:Y:S01]  /*dbb0*/  @!P1 STS.128 [R189], R20 ;  /* 0x00000014bd009388 */ /* 0x0003e20000000c00 */
        /* <DEDUP_REMOVED lines=15> */
[----:B------:R-:W-:Y:S01]  /*dcb0*/  SHF.L.U32 R3, R160, 0x10, RZ ;  /* 0x00000010a0037819 */ /* 0x000fe200000006ff */
        /* <DEDUP_REMOVED lines=194> */
[----:B------:R-:W-:Y:S01]  /*e8e0*/  UIADD3 UR4, UPT, UPT, UR44, 0x200, URZ ;  /* 0x000002002c047890 */ /* 0x000fe2000fffe0ff */
[----:B------:R-:W-:Y:S01]  /*e8f0*/  UMOV UR51, UR36 ;  /* 0x0000002400337c82 */ /* 0x000fe20008000000 */
[----:B------:R-:W-:Y:S02]  /*e900*/  UIADD3 UR9, UPT, UPT, UR49, 0x80, URZ ;  /* 0x0000008031097890 */ /* 0x000fe4000fffe0ff */
[----:B------:R-:W-:Y:S02]  /*e910*/  UIADD3 UR8, UPT, UPT, UR44, 0x1200, URZ ;  /* 0x000012002c087890 */ /* 0x000fe4000fffe0ff */
[----:B------:R-:W-:Y:S01]  /*e920*/  MOV R182, UR4 ;  /* 0x0000000400b67c02 */ /* 0x000fe20008000f00 */
[----:B------:R-:W-:Y:S01]  /*e930*/  UIADD3 UR4, UP0, UPT, UR54, 0xa80, URZ ;  /* 0x00000a8036047890 */ /* 0x000fe2000ff1e0ff */
[----:B------:R-:W-:Y:S02]  /*e940*/  UMOV UR10, UR50 ;  /* 0x00000032000a7c82 */ /* 0x000fe40008000000 */
[----:B------:R-:W-:Y:S01]  /*e950*/  R2UR UR48, R182 ;  /* 0x00000000b63072ca */ /* 0x000fe200000e0000 */
[----:B------:R-:W-:Y:S01]  /*e960*/  UIADD3.X UR5, UPT, UPT, URZ, UR55, URZ, UP0, !UPT ;  /* 0x00000037ff057290 */ /* 0x000fe200087fe4ff */
[----:B------:R-:W-:Y:S11]  /*e970*/  UMOV UR11, UR36 ;  /* 0x00000024000b7c82 */ /* 0x000ff60008000000 */
[----:B------:R1:W-:Y:S01]  /*e980*/  UTMASTG.3D [UR48], [UR4] ;  /* 0x00000030040073b5 */ /* 0x0003e20008010000 */
[----:B------:R1:W-:Y:S01]  /*e990*/  UTMASTG.3D [UR8], [UR4] ;  /* 0x00000008040073b5 */ /* 0x0003e20008010000 */
[----:B------:R0:W-:Y:S01]  /*e9a0*/  UTMACMDFLUSH ;  /* 0x00000000000079b7 */ /* 0x0001e20000000000 */
[----:B-1----:R-:W-:Y:S04]  /*e9b0*/  DEPBAR.LE SB0, 0x1 ;  /* 0x000080400000791a */ /* 0x002fe80000000000 */
.L_x_158:
[----:B------:R-:W-:Y:S05]  /*e9c0*/  BSYNC.RECONVERGENT B0 ;  /* 0x0000000000007941 */ /* 0x000fea0003800200 */
.L_x_157:
[----:B------:R-:W-:Y:S01]  /*e9d0*/  BAR.SYNC.DEFER_BLOCKING 0x1, 0x80 ;  /* 0x0042000000007b1d */ /* 0x000fe20000010000 */
[----:B------:R-:W-:Y:S04]  /*e9e0*/  UIADD3 UR4, UPT, UPT, UR46, 0x1, URZ ;  /* 0x000000012e047890 */ /* 0x000fe8000fffe0ff */
[----:B------:R-:W-:Y:S04]  /*e9f0*/  UISETP.NE.AND UP0, UPT, UR4, 0x4, UPT ;  /* 0x000000040400788c */ /* 0x000fe8000bf05270 */
[----:B------:R-:W-:Y:S01]  /*ea00*/  USEL UR47, UR4, URZ, UP0 ;  /* 0x000000ff042f7287 */ /* 0x000fe20008000000 */
[----:B------:R1:W-:Y:S01]  /*ea10*/  @P2 SYNCS.ARRIVE.TRANS64.RED.A1T0 RZ, [R0+URZ], RZ ;  /* 0x000000ff00ff29a7 */ /* 0x0003e200081004ff */
[----:B------:R-:W-:Y:S01]  /*ea20*/  BSSY B1, `(.L_x_159) ;  /* 0x000001f000017945 */ /* 0x000fe20003800000 */
[----:B------:R-:W4:Y:S02]  /*ea30*/  @P2 SYNCS.PHASECHK.TRANS64.TRYWAIT P0, [R9+URZ+0x30], R4 ;  /* 0x00003004090025a7 */ /* 0x000f2400080011ff */
        /* <DEDUP_REMOVED lines=13> */
.L_x_162:
[----:B------:R-:W-:Y:S05]  /*eb10*/  BSYNC B0 ;  /* 0x0000000000007941 */ /* 0x000fea0003800000 */
.L_x_161:
        /* <DEDUP_REMOVED lines=15> */
.L_x_160:
[----:B------:R-:W-:Y:S05]  /*ec10*/  BSYNC B1 ;  /* 0x0000000000017941 */ /* 0x000fea0003800000 */
.L_x_159:
[----:B----4-:R-:W-:Y:S05]  /*ec20*/  VIADD R3, R17, 0x400000 ;  /* 0x0040000011037836 */ /* 0x010fea0000000000 */
[----:B------:R-:W-:Y:S04]  /*ec30*/  SHF.R.U32.HI R0, RZ, 0x15, R3 ;  /* 0x00000015ff007819 */ /* 0x000fe80000011603 */
[----:B------:R-:W-:Y:S04]  /*ec40*/  LOP3.LUT R17, R0, 0x3, RZ, 0xc0, !PT ;  /* 0x0000000300117812 */ /* 0x000fe800078ec0ff */
[----:B------:R-:W-:Y:S11]  /*ec50*/  ISETP.NE.AND P0, PT, R190, R17, PT ;  /* 0x00000011be00720c */ /* 0x000ff60003f05270 */
[----:B------:R-:W-:Y:S02]  /*ec60*/  @!UPT UIADD3 URZ, UPT, UPT, URZ, URZ, URZ ;  /* 0x000000fffffff290 */ /* 0x000fe4000fffe0ff */
[----:B------:R-:W-:Y:S05]  /*ec70*/  @P0 BRA `(.L_x_164) ;  /* 0x0000000000bc0947 */ /* 0x000fea0003800000 */
[----:B------:R-:W-:Y:S02]  /*ec80*/  LOP3.LUT P0, RZ, R0, 0x3, R177, 0x48, !PT ;  /* 0x0000000300ff7812 */ /* 0x000fe400078048b1 */
[----:B------:R-:W-:Y:S11]  /*ec90*/  MOV R18, R3 ;  /* 0x0000000300127202 */ /* 0x000ff60000000f00 */
[----:B------:R-:W-:Y:S05]  /*eca0*/  @!P0 BRA `(.L_x_165) ;  /* 0x0000000000408947 */ /* 0x000fea0003800000 */
        /* <DEDUP_REMOVED lines=16> */
.L_x_165:
[----:B------:R-:W-:Y:S05]  /*edb0*/  WARPSYNC.ALL ;  /* 0x0000000000007948 */ /* 0x000fea0003800000 */
[C---:B------:R-:W-:Y:S01]  /*edc0*/  R2UR UR4, R18.reuse ;  /* 0x00000000120472ca */ /* 0x040fe200000e0000 */
[----:B------:R-:W-:Y:S05]  /*edd0*/  VIADD R0, R18, 0x80 ;  /* 0x0000008012007836 */ /* 0x000fea0000000000 */
        /* <DEDUP_REMOVED lines=20> */
.L_x_166:
[----:B------:R-:W-:Y:S05]  /*ef20*/  WARPSYNC.ALL ;  /* 0x0000000000007948 */ /* 0x000fea0003800000 */
[----:B------:R-:W-:Y:S11]  /*ef30*/  R2UR UR4, R18 ;  /* 0x00000000120472ca */ /* 0x000ff600000e0000 */
[----:B------:R-:W-:Y:S02]  /*ef40*/  @!UPT UIADD3 URZ, UPT, UPT, URZ, URZ, URZ ;  /* 0x000000fffffff290 */ /* 0x000fe4000fffe0ff */
[----:B------:R-:W1:Y:S02]  /*ef50*/  LDTM.x32 R56, tmem[UR4+0x80] ;  /* 0x00008004003879ee */ /* 0x000e6400082c0000 */
[----:B-1----:R-:W-:Y:S01]  /*ef60*/  NOP ;  /* 0x0000000000007918 */ /* 0x002fe20000000000 */
.L_x_164:
        /* <DEDUP_REMOVED lines=235> */
[----:B------:R-:W-:Y:S01]  /*fe20*/  @P2 SHF.L.U32 R3, R16, 0x1f, RZ ;  /* 0x0000001f10032819 */ /* 0x000fe200000006ff */
        /* <DEDUP_REMOVED lines=29> */
.L_x_168:
[----:B------:R-:W-:Y:S05]  /*10000*/  BSYNC.RECONVERGENT B0 ;  /* 0x0000000000007941 */ /* 0x000fea0003800200 */
.L_x_167:
[----:B------:R-:W-:Y:S01]  /*10010*/  BAR.SYNC.DEFER_BLOCKING 0x1, 0x80 ;  /* 0x0042000000007b1d */ /* 0x000fe20000010000 */
[----:B------:R-:W-:Y:S02]  /*10020*/  UISETP.NE.AND UP0, UPT, UR43, URZ, UPT ;  /* 0x000000ff2b00728c */ /* 0x000fe4000bf05270 */
[----:B------:R-:W-:Y:S02]  /*10030*/  UIADD3 UR5, UPT, UPT, UR47, 0x1, URZ ;  /* 0x000000012f057890 */ /* 0x000fe4000fffe0ff */
[----:B------:R-:W-:Y:S02]  /*10040*/  USEL UR4, URZ, 0x60, !UP0 ;  /* 0x00000060ff047887 */ /* 0x000fe4000c000000 */
[----:B------:R-:W-:Y:S02]  /*10050*/  UISETP.NE.AND UP0, UPT, UR5, 0x4, UPT ;  /* 0x000000040500788c */ /* 0x000fe4000bf05270 */
[----:B------:R-:W-:Y:S02]  /*10060*/  UIADD3 UR49, UPT, UPT, UR52, UR4, URZ ;  /* 0x0000000434317290 */ /* 0x000fe4000fffe0ff */
[----:B------:R-:W-:Y:S01]  /*10070*/  VIADD R131, R131, UR4 ;  /* 0x0000000483837c36 */ /* 0x000fe20008000000 */
[----:B------:R-:W-:Y:S04]  /*10080*/  USEL UR46, UR5, URZ, UP0 ;  /* 0x000000ff052e7287 */ /* 0x000fe80008000000 */
[----:B------:R-:W-:Y:S04]  /*10090*/  SHF.R.U32.HI R6, RZ, 0x15, R131 ;  /* 0x00000015ff067819 */ /* 0x000fe80000011683 */
[----:B------:R-:W-:Y:S01]  /*100a0*/  LOP3.LUT R17, R6, 0x3, RZ, 0xc0, !PT ;  /* 0x0000000306117812 */ /* 0x000fe200078ec0ff */
        /* <DEDUP_REMOVED lines=16> */
.L_x_172:
[----:B------:R-:W-:Y:S05]  /*101b0*/  BSYNC B0 ;  /* 0x0000000000007941 */ /* 0x000fea0003800000 */
.L_x_171:
        /* <DEDUP_REMOVED lines=15> */
.L_x_170:
[----:B------:R-:W-:Y:S05]  /*102b0*/  BSYNC B1 ;  /* 0x0000000000017941 */ /* 0x000fea0003800000 */
.L_x_169:
        /* <DEDUP_REMOVED lines=22> */
.L_x_175:
[----:B------:R-:W-:Y:S05]  /*10420*/  WARPSYNC.ALL ;  /* 0x0000000000007948 */ /* 0x000fea0003800000 */
[C---:B------:R-:W-:Y:S01]  /*10430*/  R2UR UR4, R131.reuse ;  /* 0x00000000830472ca */ /* 0x040fe200000e0000 */
[----:B------:R-:W-:Y:S05]  /*10440*/  VIADD R0, R131, 0x80 ;  /* 0x0000008083007836 */ /* 0x000fea0000000000 */
[----:B------:R-:W-:Y:S04]  /*10450*/  SHF.R.U32.HI R0, RZ, 0x15, R0 ;  /* 0x00000015ff007819 */ /* 0x000fe80000011600 */
[----:B------:R-:W-:Y:S03]  /*10460*/  LOP3.LUT P0, RZ, R0, 0x3, R177, 0x48, !PT ;  /* 0x0000000300ff7812 */ /* 0x000fe600078048b1 */
[----:B------:R-:W1:Y:S10]  /*10470*/  LDTM.x32 R24, tmem[UR4] ;  /* 0x00000004001879ee */ /* 0x000e7400082c0000 */
[----:B-1----:R-:W-:Y:S05]  /*10480*/  @!P0 BRA `(.L_x_176) ;  /* 0x0000000000408947 */ /* 0x002fea0003800000 */
        /* <DEDUP_REMOVED lines=16> */
.L_x_176:
[----:B------:R-:W-:Y:S05]  /*10590*/  WARPSYNC.ALL ;  /* 0x0000000000007948 */ /* 0x000fea0003800000 */
[----:B------:R-:W-:Y:S11]  /*105a0*/  R2UR UR4, R131 ;  /* 0x00000000830472ca */ /* 0x000ff600000e0000 */
[----:B------:R-:W-:Y:S02]  /*105b0*/  @!UPT UIADD3 URZ, UPT, UPT, URZ, URZ, URZ ;  /* 0x000000fffffff290 */ /* 0x000fe4000fffe0ff */
[----:B------:R-:W1:Y:S02]  /*105c0*/  LDTM.x32 R56, tmem[UR4+0x80] ;  /* 0x00008004003879ee */ /* 0x000e6400082c0000 */
[----:B-1----:R-:W-:Y:S01]  /*105d0*/  NOP ;  /* 0x0000000000007918 */ /* 0x002fe20000000000 */
.L_x_174:
[----:B--2-4-:R-:W-:Y:S01]  /*105e0*/  SHF.L.U32 R4, R168, 0x10, RZ ;  /* 0x00000010a8047819 */ /* 0x014fe200000006ff */
        /* <DEDUP_REMOVED lines=262> */
.L_x_178:
[----:B------:R-:W-:Y:S05]  /*11650*/  BSYNC.RECONVERGENT B0 ;  /* 0x0000000000007941 */ /* 0x000fea0003800200 */
.L_x_177:
        /* <DEDUP_REMOVED lines=14> */
[----:B------:R-:W-:Y:S01]  /*11740*/  @P1 IADD3 R7, PT, PT, R200, R5, RZ ;  /* 0x00000005c8071210 */ /* 0x000fe20007ffe0ff */
[----:B------:R-:W-:Y:S06]  /*11750*/  @P0 BRA `(.L_x_182) ;  /* 0x00000000000c0947 */ /* 0x000fec0003800000 */
[----:B------:R-:W-:Y:S04]  /*11760*/  SHF.L.U32 R16, R16, 0x1f, RZ ;  /* 0x0000001f10107819 */ /* 0x000fe800000006ff */
[----:B------:R-:W1:Y:S02]  /*11770*/  SYNCS.PHASECHK.TRANS64.TRYWAIT P0, [R3+URZ+0x30], R16 ;  /* 0x00003010030075a7 */ /* 0x000e6400080011ff */
[----:B-1----:R-:W-:Y:S05]  /*11780*/  @!P0 BRA `(.L_x_183) ;  /* 0x0000002400308947 */ /* 0x002fea0003800000 */
.L_x_182:
[----:B------:R-:W-:Y:S05]  /*11790*/  BSYNC B0 ;  /* 0x0000000000007941 */ /* 0x000fea0003800000 */
.L_x_181:
[----:B------:R-:W-:Y:S11]  /*117a0*/  ISETP.NE.AND P0, PT, R139, RZ, PT ;  /* 0x000000ff8b00720c */ /* 0x000ff60003f05270 */
[----:B------:R-:W-:Y:S02]  /*117b0*/  @!UPT UIADD3 URZ, UPT, UPT, URZ, URZ, URZ ;  /* 0x000000fffffff290 */ /* 0x000fe4000fffe0ff */
[----:B------:R4:W1:Y:S01]  /*117c0*/  @P0 LDS.128 R168, [R5] ;  /* 0x0000000005a80984 */ /* 0x0008620000000c00 */
[----:B------:R-:W-:Y:S03]  /*117d0*/  @P0 IADD3 R0, PT, PT, R188, R7, RZ ;  /* 0x00000007bc000210 */ /* 0x000fe60007ffe0ff */
[----:B------:R4:W1:Y:S04]  /*117e0*/  @P0 LDS.128 R152, [R5+0x1000] ;  /* 0x0010000005980984 */ /* 0x0008680000000c00 */
[----:B------:R4:W1:Y:S04]  /*117f0*/  @P0 LDS.128 R160, [R198+0x20] ;  /* 0x00002000c6a00984 */ /* 0x0008680000000c00 */
[----:B------:R4:W1:Y:S04]  /*11800*/  @P0 LDS.128 R140, [R198+0x1020] ;  /* 0x00102000c68c0984 */ /* 0x0008680000000c00 */
[----:B------:R4:W1:Y:S04]  /*11810*/  @P0 LDS.128 R164, [R7+0x10] ;  /* 0x0000100007a40984 */ /* 0x0008680000000c00 */
[----:B------:R4:W1:Y:S04]  /*11820*/  @P0 LDS.128 R148, [R7+0x1010] ;  /* 0x0010100007940984 */ /* 0x0008680000000c00 */
[----:B------:R4:W1:Y:S04]  /*11830*/  @P0 LDS.128 R156, [R0+0x10] ;  /* 0x00001000009c0984 */ /* 0x0008680000000c00 */
[----:B------:R4:W1:Y:S02]  /*11840*/  @P0 LDS.128 R144, [R0+0x1010] ;  /* 0x0010100000900984 */ /* 0x0008640000000c00 */
.L_x_180:
[----:B------:R-:W-:Y:S05]  /*11850*/  BSYNC B1 ;  /* 0x0000000000017941 */ /* 0x000fea0003800000 */
.L_x_179:
[----:B------:R-:W-:Y:S05]  /*11860*/  VIADD R131, R131, 0x400000 ;  /* 0x0040000083837836 */ /* 0x000fea0000000000 */
[----:B----4-:R-:W-:Y:S04]  /*11870*/  SHF.R.U32.HI R0, RZ, 0x15, R131 ;  /* 0x00000015ff007819 */ /* 0x010fe80000011683 */
        /* <DEDUP_REMOVED lines=23> */
.L_x_185:
        /* <DEDUP_REMOVED lines=23> */
.L_x_186:
[----:B------:R-:W-:Y:S05]  /*11b60*/  WARPSYNC.ALL ;  /* 0x0000000000007948 */ /* 0x000fea0003800000 */
[----:B------:R-:W-:Y:S11]  /*11b70*/  R2UR UR4, R131 ;  /* 0x00000000830472ca */ /* 0x000ff600000e0000 */
[----:B------:R-:W-:Y:S02]  /*11b80*/  @!UPT UIADD3 URZ, UPT, UPT, URZ, URZ, URZ ;  /* 0x000000fffffff290 */ /* 0x000fe4000fffe0ff */
[----:B------:R-:W4:Y:S02]  /*11b90*/  LDTM.x32 R56, tmem[UR4+0x80] ;  /* 0x00008004003879ee */ /* 0x000f2400082c0000 */
[----:B----4-:R-:W-:Y:S01]  /*11ba0*/  NOP ;  /* 0x0000000000007918 */ /* 0x010fe20000000000 */
.L_x_184:
[----:B-1----:R-:W-:Y:S01]  /*11bb0*/  SHF.L.U32 R6, R168, 0x10, RZ ;  /* 0x00000010a8067819 */ /* 0x002fe200000006ff */
[----:B------:R-:W-:Y:S01]  /*11bc0*/  FMUL R0, R130, R24 ;  /* 0x0000001882007220 */ /* 0x000fe20000400000 */
[----:B------:R-:W-:Y:S01]  /*11bd0*/  LOP3.LUT R8, R168, 0xffff0000, RZ, 0xc0, !PT ;  /* 0xffff0000a8087812 */ /* 0x000fe200078ec0ff */
[----:B------:R-:W-:Y:S01]  /*11be0*/  FMUL R3, R130, R25 ;  /* 0x0000001982037220 */ /* 0x000fe20000400000 */
[----:B------:R-:W-:Y:S01]  /*11bf0*/  SHF.L.U32 R7, R169, 0x10, RZ ;  /* 0x00000010a9077819 */ /* 0x000fe200000006ff */
[----:B------:R-:W-:Y:S01]  /*11c00*/  FFMA R0, R133, R6, R0 ;  /* 0x0000000685007223 */ /* 0x000fe20000000000 */
[----:B--2---:R-:W-:Y:S01]  /*11c10*/  LOP3.LUT R88, R169, 0xffff0000, RZ, 0xc0, !PT ;  /* 0xffff0000a9587812 */ /* 0x004fe200078ec0ff */
[----:B------:R-:W-:Y:S01]  /*11c20*/  FFMA R3, R133, R8, R3 ;  /* 0x0000000885037223 */ /* 0x000fe20000000003 */
[----:B------:R-:W-:Y:S01]  /*11c30*/  SHF.L.U32 R89, R170, 0x10, RZ ;  /* 0x00000010aa597819 */ /* 0x000fe200000006ff */
[----:B------:R-:W-:Y:S01]  /*11c40*/  FMUL R4, R130, R26 ;  /* 0x0000001a82047220 */ /* 0x000fe20000400000 */
[----:B------:R-:W-:Y:S01]  /*11c50*/  LOP3.LUT R90, R170, 0xffff0000, RZ, 0xc0, !PT ;  /* 0xffff0000aa5a7812 */ /* 0x000fe200078ec0ff */
[----:B------:R-:W-:Y:S01]  /*11c60*/  FMUL R5, R130, R27 ;  /* 0x0000001b82057220 */ /* 0x000fe20000400000 */
[----:B------:R-:W-:Y:S01]  /*11c70*/  SHF.L.U32 R91, R171, 0x10, RZ ;  /* 0x00000010ab5b7819 */ /* 0x000fe200000006ff */
[----:B------:R-:W-:Y:S01]  /*11c80*/  FFMA R4, R133, R7, R4 ;  /* 0x0000000785047223 */ /* 0x000fe20000000004 */
[----:B------:R-:W-:Y:S01]  /*11c90*/  LOP3.LUT R92, R171, 0xffff0000, RZ, 0xc0, !PT ;  /* 0xffff0000ab5c7812 */ /* 0x000fe200078ec0ff */
[C---:B------:R-:W-:Y:S01]  /*11ca0*/  FFMA R5, R133.reuse, R88, R5 ;  /* 0x0000005885057223 */ /* 0x040fe20000000005 */
[----:B------:R-:W-:Y:S01]  /*11cb0*/  ISETP.NE.AND P1, PT, R190, R17, PT ;  /* 0x00000011be00720c */ /* 0x000fe20003f25270 */
        /* <DEDUP_REMOVED lines=21> */
[----:B------:R-:W-:Y:S01]  /*11e10*/  LOP3.LUT R102, R160, 0xffff0000, RZ, 0xc0, !PT ;  /* 0xffff0000a0667812 */ /* 0x000fe200078ec0ff */
[----:B------:R-:W-:Y:S01]  /*11e20*/  FMUL R3, R130, R33 ;  /* 0x0000002182037220 */ /* 0x000fe20000400000 */
[----:B------:R-:W-:Y:S01]  /*11e30*/  SHF.L.U32 R103, R161, 0x10, RZ ;  /* 0x00000010a1677819 */ /* 0x000fe200000006ff */
[----:B------:R-:W-:Y:S01]  /*11e40*/  FFMA R0, R133, R93, R0 ;  /* 0x0000005d85007223 */ /* 0x000fe20000000000 */
[----:B------:R-:W-:Y:S01]  /*11e50*/  LOP3.LUT R104, R161, 0xffff0000, RZ, 0xc0, !PT ;  /* 0xffff0000a1687812 */ /* 0x000fe200078ec0ff */
[----:B------:R-:W-:Y:S01]  /*11e60*/  FFMA R3, R133, R94, R3 ;  /* 0x0000005e85037223 */ /* 0x000fe20000000003 */
[----:B------:R-:W-:Y:S01]  /*11e70*/  SHF.L.U32 R105, R162, 0x10, RZ ;  /* 0x00000010a2697819 */ /* 0x000fe200000006ff */
[----:B------:R-:W-:Y:S01]  /*11e80*/  FMUL R17, R130, R63 ;  /* 0x0000003f82117220 */ /* 0x000fe20000400000 */
[----:B------:R-:W-:Y:S01]  /*11e90*/  LOP3.LUT R106, R162, 0xffff0000, RZ, 0xc0, !PT ;  /* 0xffff0000a26a7812 */ /* 0x000fe200078ec0ff */
[C---:B------:R-:W-:Y:S01]  /*11ea0*/  FMUL R63, R130.reuse, R77 ;  /* 0x0000004d823f7220 */ /* 0x040fe20000400000 */
[----:B------:R-:W-:Y:S01]  /*11eb0*/  F2FP.BF16.F32.PACK_AB R77, R5, R4 ;  /* 0x00000004054d723e */ /* 0x000fe200000010ff */
[C---:B------:R-:W-:Y:S01]  /*11ec0*/  FMUL R4, R130.reuse, R34 ;  /* 0x0000002282047220 */ /* 0x040fe20000400000 */
[----:B------:R-:W-:Y:S01]  /*11ed0*/  F2FP.BF16.F32.PACK_AB R32, R3, R0 ;  /* 0x000000000320723e */ /* 0x000fe200000010ff */
[C---:B------:R-:W-:Y:S01]  /*11ee0*/  FMUL R5, R130.reuse, R35 ;  /* 0x0000002382057220 */ /* 0x040fe20000400000 */
[C---:B------:R-:W-:Y:S01]  /*11ef0*/  SHF.L.U32 R107, R163.reuse, 0x10, RZ ;  /* 0x00000010a36b7819 */ /* 0x040fe200000006ff */
[C---:B------:R-:W-:Y:S01]  /*11f00*/  FMUL R18, R130.reuse, R64 ;  /* 0x0000004082127220 */ /* 0x040fe20000400000 */
[----:B------:R-:W-:Y:S01]  /*11f10*/  LOP3.LUT R108, R163, 0xffff0000, RZ, 0xc0, !PT ;  /* 0xffff0000a36c7812 */ /* 0x000fe200078ec0ff */
[C---:B------:R-:W-:Y:S01]  /*11f20*/  FMUL R64, R130.reuse, R78 ;  /* 0x0000004e82407220 */ /* 0x040fe20000400000 */
[----:B------:R-:W-:Y:S01]  /*11f30*/  F2FP.BF16.F32.PACK_AB R78, R7, R6 ;  /* 0x00000006074e723e */ /* 0x000fe200000010ff */
[----:B------:R-:W-:Y:S01]  /*11f40*/  FMUL R19, R130, R65 ;  /* 0x0000004182137220 */ /* 0x000fe20000400000 */
[----:B------:R-:W-:Y:S01]  /*11f50*/  SHF.L.U32 R109, R156, 0x10, RZ ;  /* 0x000000109c6d7819 */ /* 0x000fe200000006ff */
[C---:B------:R-:W-:Y:S01]  /*11f60*/  FMUL R65, R130.reuse, R79 ;  /* 0x0000004f82417220 */ /* 0x040fe20000400000 */
[----:B------:R-:W-:Y:S01]  /*11f70*/  F2FP.BF16.F32.PACK_AB R79, R9, R8 ;  /* 0x00000008094f723e */ /* 0x000fe200000010ff */
        /* <DEDUP_REMOVED lines=10> */
[----:B------:R-:W-:Y:S01]  /*12020*/  FMUL R9, R130, R39 ;  /* 0x0000002782097220 */ /* 0x000fe20000400000 */
[----:B------:R-:W-:Y:S01]  /*12030*/  SHF.L.U32 R115, R159, 0x10, RZ ;  /* 0x000000109f737819 */ /* 0x000fe200000006ff */
[----:B------:R-:W-:Y:S01]  /*12040*/  FFMA R6, R133, R97, R6 ;  /* 0x0000006185067223 */ /* 0x000fe20000000006 */
[----:B------:R-:W-:Y:S01]  /*12050*/  F2FP.BF16.F32.PACK_AB R33, R5, R4 ;  /* 0x000000040521723e */ /* 0x000fe200000010ff */
[----:B------:R-:W-:Y:S01]  /*12060*/  FFMA R7, R133, R98, R7 ;  /* 0x0000006285077223 */ /* 0x000fe20000000007 */
[----:B------:R-:W-:Y:S01]  /*12070*/  LOP3.LUT R116, R159, 0xffff0000, RZ, 0xc0, !PT ;  /* 0xffff00009f747812 */ /* 0x000fe200078ec0ff */
[C---:B------:R-:W-:Y:S01]  /*12080*/  FFMA R8, R133.reuse, R99, R8 ;  /* 0x0000006385087223 */ /* 0x040fe20000000008 */
[C---:B------:R-:W-:Y:S01]  /*12090*/  SHF.L.U32 R117, R152.reuse, 0x10, RZ ;  /* 0x0000001098757819 */ /* 0x040fe200000006ff */
[----:B------:R-:W-:Y:S01]  /*120a0*/  FFMA R9, R133, R100, R9 ;  /* 0x0000006485097223 */ /* 0x000fe20000000009 */
[----:B------:R-:W-:Y:S01]  /*120b0*/  F2FP.BF16.F32.PACK_AB R34, R7, R6 ;  /* 0x000000060722723e */ /* 0x000fe200000010ff */
[----:B------:R-:W-:Y:S01]  /*120c0*/  @!P1 STS.128 [R189+0x6000], R76 ;  /* 0x0060004cbd009388 */ /* 0x000fe20000000c00 */
[----:B------:R-:W-:Y:S01]  /*120d0*/  LOP3.LUT R118, R152, 0xffff0000, RZ, 0xc0, !PT ;  /* 0xffff000098767812 */ /* 0x000fe200078ec0ff */
[C---:B------:R-:W-:Y:S01]  /*120e0*/  FMUL R0, R130.reuse, R40 ;  /* 0x0000002882007220 */ /* 0x040fe20000400000 */
[----:B------:R-:W-:Y:S01]  /*120f0*/  F2FP.BF16.F32.PACK_AB R35, R9, R8 ;  /* 0x000000080923723e */ /* 0x000fe200000010ff */
[C---:B------:R-:W-:Y:S01]  /*12100*/  FMUL R3, R130.reuse, R41 ;  /* 0x0000002982037220 */ /* 0x040fe20000400000 */
[C---:B------:R-:W-:Y:S01]  /*12110*/  SHF.L.U32 R119, R153.reuse, 0x10, RZ ;  /* 0x0000001099777819 */ /* 0x040fe200000006ff */
[----:B------:R-:W-:Y:S01]  /*12120*/  FMUL R4, R130, R42 ;  /* 0x0000002a82047220 */ /* 0x000fe20000400000 */
[----:B------:R-:W-:Y:S01]  /*12130*/  LOP3.LUT R120, R153, 0xffff0000, RZ, 0xc0, !PT ;  /* 0xffff000099787812 */ /* 0x000fe200078ec0ff */
[----:B------:R1:W-:Y:S01]  /*12140*/  @!P1 STS.128 [R199+0x6010], R32 ;  /* 0x00601020c7009388 */ /* 0x0003e20000000c00 */
[----:B------:R-:W-:Y:S01]  /*12150*/  SHF.L.U32 R121, R154, 0x10, RZ ;  /* 0x000000109a797819 */ /* 0x000fe200000006ff */
[----:B------:R-:W-:Y:S01]  /*12160*/  FMUL R5, R130, R43 ;  /* 0x0000002b82057220 */ /* 0x000fe20000400000 */
[----:B------:R-:W-:Y:S01]  /*12170*/  LOP3.LUT R122, R154, 0xffff0000, RZ, 0xc0, !PT ;  /* 0xffff00009a7a7812 */ /* 0x000fe200078ec0ff */
[----:B------:R-:W-:Y:S01]  /*12180*/  FFMA R0, R133, R101, R0 ;  /* 0x0000006585007223 */ /* 0x000fe20000000000 */
[C---:B------:R-:W-:Y:S01]  /*12190*/  SHF.L.U32 R123, R155.reuse, 0x10, RZ ;  /* 0x000000109b7b7819 */ /* 0x040fe200000006ff */
[----:B------:R-:W-:Y:S01]  /*121a0*/  FMUL R6, R130, R44 ;  /* 0x0000002c82067220 */ /* 0x000fe20000400000 */
[----:B------:R-:W-:Y:S01]  /*121b0*/  LOP3.LUT R124, R155, 0xffff0000, RZ, 0xc0, !PT ;  /* 0xffff00009b7c7812 */ /* 0x000fe200078ec0ff */
[C---:B------:R-:W-:Y:S01]  /*121c0*/  FFMA R3, R133.reuse, R102, R3 ;  /* 0x0000006685037223 */ /* 0x040fe20000000003 */
[----:B------:R-:W-:Y:S01]  /*121d0*/  SHF.L.U32 R125, R148, 0x10, RZ ;  /* 0x00000010947d7819 */ /* 0x000fe200000006ff */
[----:B------:R-:W-:Y:S01]  /*121e0*/  FMUL R7, R130, R45 ;  /* 0x0000002d82077220 */ /* 0x000fe20000400000 */
[----:B------:R-:W-:Y:S01]  /*121f0*/  LOP3.LUT R126, R148, 0xffff0000, RZ, 0xc0, !PT ;  /* 0xffff0000947e7812 */ /* 0x000fe200078ec0ff */
[----:B------:R-:W-:Y:S01]  /*12200*/  FFMA R4, R133, R103, R4 ;  /* 0x0000006785047223 */ /* 0x000fe20000000004 */
[----:B------:R-:W-:Y:S01]  /*12210*/  F2FP.BF16.F32.PACK_AB R36, R3, R0 ;  /* 0x000000000324723e */ /* 0x000fe200000010ff */
[C---:B------:R-:W-:Y:S01]  /*12220*/  FMUL R8, R130.reuse, R46 ;  /* 0x0000002e82087220 */ /* 0x040fe20000400000 */
[----:B------:R-:W-:Y:S01]  /*12230*/  SHF.L.U32 R127, R149, 0x10, RZ ;  /* 0x00000010957f7819 */ /* 0x000fe200000006ff */
[----:B------:R-:W-:Y:S01]  /*12240*/  FFMA R5, R133, R104, R5 ;  /* 0x0000006885057223 */ /* 0x000fe20000000005 */
[----:B------:R-:W-:Y:S01]  /*12250*/  LOP3.LUT R128, R149, 0xffff0000, RZ, 0xc0, !PT ;  /* 0xffff000095807812 */ /* 0x000fe200078ec0ff */
[----:B------:R-:W-:Y:S01]  /*12260*/  FMUL R9, R130, R47 ;  /* 0x0000002f82097220 */ /* 0x000fe20000400000 */
[C---:B------:R-:W-:Y:S01]  /*12270*/  SHF.L.U32 R129, R150.reuse, 0x10, RZ ;  /* 0x0000001096817819 */ /* 0x040fe200000006ff */
[----:B------:R-:W-:Y:S01]  /*12280*/  FFMA R6, R133, R105, R6 ;  /* 0x0000006985067223 */ /* 0x000fe20000000006 */
[----:B------:R-:W-:Y:S01]  /*12290*/  F2FP.BF16.F32.PACK_AB R37, R5, R4 ;  /* 0x000000040525723e */ /* 0x000fe200000010ff */
[C---:B------:R-:W-:Y:S01]  /*122a0*/  FFMA R7, R133.reuse, R106, R7 ;  /* 0x0000006a85077223 */ /* 0x040fe20000000007 */
[----:B------:R-:W-:Y:S01]  /*122b0*/  LOP3.LUT R132, R150, 0xffff0000, RZ, 0xc0, !PT ;  /* 0xffff000096847812 */ /* 0x000fe200078ec0ff */
[----:B------:R-:W-:Y:S01]  /*122c0*/  FFMA R8, R133, R107, R8 ;  /* 0x0000006b85087223 */ /* 0x000fe20000000008 */
[----:B------:R-:W-:Y:S01]  /*122d0*/  SHF.L.U32 R131, R151, 0x10, RZ ;  /* 0x0000001097837819 */ /* 0x000fe200000006ff */
[----:B------:R-:W-:Y:S01]  /*122e0*/  FFMA R9, R133, R108, R9 ;  /* 0x0000006c85097223 */ /* 0x000fe20000000009 */
[----:B------:R-:W-:Y:S01]  /*122f0*/  F2FP.BF16.F32.PACK_AB R38, R7, R6 ;  /* 0x000000060726723e */ /* 0x000fe200000010ff */
[C---:B------:R-:W-:Y:S01]  /*12300*/  FMUL R0, R130.reuse, R48 ;  /* 0x0000003082007220 */ /* 0x040fe20000400000 */
[----:B------:R-:W-:Y:S01]  /*12310*/  LOP3.LUT R134, R151, 0xffff0000, RZ, 0xc0, !PT ;  /* 0xffff000097867812 */ /* 0x000fe200078ec0ff */
[C---:B------:R-:W-:Y:S01]  /*12320*/  FMUL R3, R130.reuse, R49 ;  /* 0x0000003182037220 */ /* 0x040fe20000400000 */
[----:B------:R-:W-:Y:S01]  /*12330*/  F2FP.BF16.F32.PACK_AB R39, R9, R8 ;  /* 0x000000080927723e */ /* 0x000fe200000010ff */
[----:B------:R-:W-:Y:S01]  /*12340*/  FMUL R4, R130, R50 ;  /* 0x0000003282047220 */ /* 0x000fe20000400000 */
[----:B------:R-:W-:Y:S01]  /*12350*/  SHF.L.U32 R135, R140, 0x10, RZ ;  /* 0x000000108c877819 */ /* 0x000fe200000006ff */
[----:B------:R-:W-:Y:S01]  /*12360*/  FMUL R5, R130, R51 ;  /* 0x0000003382057220 */ /* 0x000fe20000400000 */
[----:B------:R-:W-:Y:S01]  /*12370*/  LOP3.LUT R136, R140, 0xffff0000, RZ, 0xc0, !PT ;  /* 0xffff00008c887812 */ /* 0x000fe200078ec0ff */
[----:B------:R-:W-:Y:S01]  /*12380*/  FFMA R0, R133, R109, R0 ;  /* 0x0000006d85007223 */ /* 0x000fe20000000000 */
[C---:B------:R-:W-:Y:S01]  /*12390*/  SHF.L.U32 R137, R141.reuse, 0x10, RZ ;  /* 0x000000108d897819 */ /* 0x040fe200000006ff */
[----:B------:R-:W-:Y:S01]  /*123a0*/  FMUL R6, R130, R52 ;  /* 0x0000003482067220 */ /* 0x000fe20000400000 */
[----:B------:R-:W-:Y:S01]  /*123b0*/  LOP3.LUT R138, R141, 0xffff0000, RZ, 0xc0, !PT ;  /* 0xffff00008d8a7812 */ /* 0x000fe200078ec0ff */
[----:B------:R2:W-:Y:S01]  /*123c0*/  @!P1 STS.128 [R197+0x6020], R36 ;  /* 0x00602024c5009388 */ /* 0x0005e20000000c00 */
[C---:B------:R-:W-:Y:S01]  /*123d0*/  FFMA R3, R133.reuse, R110, R3 ;  /* 0x0000006e85037223 */ /* 0x040fe20000000003 */
[C---:B------:R-:W-:Y:S01]  /*123e0*/  SHF.L.U32 R139, R142.reuse, 0x10, RZ ;  /* 0x000000108e8b7819 */ /* 0x040fe200000006ff */
[C---:B------:R-:W-:Y:S01]  /*123f0*/  FFMA R4, R133.reuse, R111, R4 ;  /* 0x0000006f85047223 */ /* 0x040fe20000000004 */
[C---:B------:R-:W-:Y:S01]  /*12400*/  FFMA R5, R133.reuse, R112, R5 ;  /* 0x0000007085057223 */ /* 0x040fe20000000005 */
[----:B------:R-:W-:Y:S01]  /*12410*/  LOP3.LUT R140, R142, 0xffff0000, RZ, 0xc0, !PT ;  /* 0xffff00008e8c7812 */ /* 0x000fe200078ec0ff */
[----:B------:R-:W-:Y:S01]  /*12420*/  FFMA R6, R133, R113, R6 ;  /* 0x0000007185067223 */ /* 0x000fe20000000006 */
[----:B-1----:R-:W-:Y:S01]  /*12430*/  F2FP.BF16.F32.PACK_AB R32, R3, R0 ;  /* 0x000000000320723e */ /* 0x002fe200000010ff */
[C---:B------:R-:W-:Y:S01]  /*12440*/  FMUL R7, R130.reuse, R53 ;  /* 0x0000003582077220 */ /* 0x040fe20000400000 */
[----:B------:R-:W-:Y:S01]  /*12450*/  F2FP.BF16.F32.PACK_AB R33, R5, R4 ;  /* 0x000000040521723e */ /* 0x000fe200000010ff */
[C---:B------:R-:W-:Y:S01]  /*12460*/  FMUL R8, R130.reuse, R54 ;  /* 0x0000003682087220 */ /* 0x040fe20000400000 */
[C---:B------:R-:W-:Y:S01]  /*12470*/  FMUL R9, R130.reuse, R55 ;  /* 0x0000003782097220 */ /* 0x040fe20000400000 */
[----:B------:R-:W-:Y:S01]  /*12480*/  FFMA R7, R133, R114, R7 ;  /* 0x0000007285077223 */ /* 0x000fe20000000007 */
[C---:B------:R-:W-:Y:S01]  /*12490*/  FMUL R10, R130.reuse, R56 ;  /* 0x00000038820a7220 */ /* 0x040fe20000400000 */
[----:B------:R-:W-:Y:S01]  /*124a0*/  SHF.L.U32 R141, R143, 0x10, RZ ;  /* 0x000000108f8d7819 */ /* 0x000fe200000006ff */
[C---:B------:R-:W-:Y:S01]  /*124b0*/  FFMA R8, R133.reuse, R115, R8 ;  /* 0x0000007385087223 */ /* 0x040fe20000000008 */
[----:B------:R-:W-:Y:S01]  /*124c0*/  FFMA R9, R133, R116, R9 ;  /* 0x0000007485097223 */ /* 0x000fe20000000009 */
[----:B------:R-:W-:Y:S01]  /*124d0*/  F2FP.BF16.F32.PACK_AB R34, R7, R6 ;  /* 0x000000060722723e */ /* 0x000fe200000010ff */
[----:B------:R-:W-:Y:S01]  /*124e0*/  FFMA R10, R133, R117, R10 ;  /* 0x00000075850a7223 */ /* 0x000fe2000000000a */
[C---:B------:R-:W-:Y:S01]  /*124f0*/  FMUL R11, R130.reuse, R57 ;  /* 0x00000039820b7220 */ /* 0x040fe20000400000 */
[----:B------:R-:W-:Y:S01]  /*12500*/  LOP3.LUT R142, R143, 0xffff0000, RZ, 0xc0, !PT ;  /* 0xffff00008f8e7812 */ /* 0x000fe200078ec0ff */
[C---:B------:R-:W-:Y:S01]  /*12510*/  FMUL R12, R130.reuse, R58 ;  /* 0x0000003a820c7220 */ /* 0x040fe20000400000 */
[----:B------:R-:W-:Y:S01]  /*12520*/  F2FP.BF16.F32.PACK_AB R35, R9, R8 ;  /* 0x000000080923723e */ /* 0x000fe200000010ff */
[----:B------:R-:W-:Y:S01]  /*12530*/  FFMA R11, R133, R118, R11 ;  /* 0x00000076850b7223 */ /* 0x000fe2000000000b */
[C---:B------:R-:W-:Y:S01]  /*12540*/  FMUL R13, R130.reuse, R59 ;  /* 0x0000003b820d7220 */ /* 0x040fe20000400000 */
[C---:B------:R-:W-:Y:S01]  /*12550*/  FMUL R14, R130.reuse, R60 ;  /* 0x0000003c820e7220 */ /* 0x040fe20000400000 */
[----:B------:R-:W-:Y:S01]  /*12560*/  FMUL R15, R130, R61 ;  /* 0x0000003d820f7220 */ /* 0x000fe20000400000 */
[----:B------:R2:W-:Y:S01]  /*12570*/  @!P1 STS.128 [R196+0x6010], R32 ;  /* 0x00601020c4009388 */ /* 0x0005e20000000c00 */
[----:B------:R-:W-:Y:S01]  /*12580*/  F2FP.BF16.F32.PACK_AB R4, R11, R10 ;  /* 0x0000000a0b04723e */ /* 0x000fe200000010ff */
[C---:B------:R-:W-:Y:S01]  /*12590*/  FFMA R12, R133.reuse, R119, R12 ;  /* 0x00000077850c7223 */ /* 0x040fe2000000000c */
[C---:B------:R-:W-:Y:S01]  /*125a0*/  SHF.L.U32 R25, R144.reuse, 0x10, RZ ;  /* 0x0000001090197819 */ /* 0x040fe200000006ff */
[C---:B------:R-:W-:Y:S01]  /*125b0*/  FFMA R13, R133.reuse, R120, R13 ;  /* 0x00000078850d7223 */ /* 0x040fe2000000000d */
[C---:B------:R-:W-:Y:S01]  /*125c0*/  FFMA R14, R133.reuse, R121, R14 ;  /* 0x00000079850e7223 */ /* 0x040fe2000000000e */
[----:B------:R-:W-:Y:S01]  /*125d0*/  LOP3.LUT R24, R144, 0xffff0000, RZ, 0xc0, !PT ;  /* 0xffff000090187812 */ /* 0x000fe200078ec0ff */
[C---:B------:R-:W-:Y:S01]  /*125e0*/  FFMA R15, R133.reuse, R122, R15 ;  /* 0x0000007a850f7223 */ /* 0x040fe2000000000f */
[C---:B------:R-:W-:Y:S01]  /*125f0*/  FFMA R16, R133.reuse, R123, R16 ;  /* 0x0000007b85107223 */ /* 0x040fe20000000010 */
[C---:B------:R-:W-:Y:S01]  /*12600*/  FMUL R20, R130.reuse, R66 ;  /* 0x0000004282147220 */ /* 0x040fe20000400000 */
        /* <DEDUP_REMOVED lines=8> */
[----:B------:R-:W-:Y:S01]  /*12690*/  FFMA R21, R133, R128, R21 ;  /* 0x0000008085157223 */ /* 0x000fe20000000015 */
[C---:B------:R-:W-:Y:S01]  /*126a0*/  FMUL R57, R130.reuse, R71 ;  /* 0x0000004782397220 */ /* 0x040fe20000400000 */
[----:B------:R-:W-:Y:S01]  /*126b0*/  F2FP.BF16.F32.PACK_AB R5, R13, R12 ;  /* 0x0000000c0d05723e */ /* 0x000fe200000010ff */
[----:B------:R-:W-:Y:S01]  /*126c0*/  FFMA R22, R133, R129, R22 ;  /* 0x0000008185167223 */ /* 0x000fe20000000016 */
[----:B------:R-:W-:Y:S01]  /*126d0*/  F2FP.BF16.F32.PACK_AB R6, R15, R14 ;  /* 0x0000000e0f06723e */ /* 0x000fe200000010ff */
[C---:B------:R-:W-:Y:S01]  /*126e0*/  FMUL R58, R130.reuse, R72 ;  /* 0x00000048823a7220 */ /* 0x040fe20000400000 */
[----:B------:R-:W-:Y:S01]  /*126f0*/  F2FP.BF16.F32.PACK_AB R7, R17, R16 ;  /* 0x000000101107723e */ /* 0x000fe200000010ff */
[C---:B------:R-:W-:Y:S01]  /*12700*/  FFMA R23, R133.reuse, R132, R23 ;  /* 0x0000008485177223 */ /* 0x040fe20000000017 */
[C---:B------:R-:W-:Y:S01]  /*12710*/  FMUL R59, R130.reuse, R73 ;  /* 0x00000049823b7220 */ /* 0x040fe20000400000 */
[----:B------:R-:W-:Y:S01]  /*12720*/  FFMA R56, R133, R131, R56 ;  /* 0x0000008385387223 */ /* 0x000fe20000000038 */
[C---:B------:R-:W-:Y:S01]  /*12730*/  FMUL R60, R130.reuse, R74 ;  /* 0x0000004a823c7220 */ /* 0x040fe20000400000 */
[----:B------:R2:W-:Y:S01]  /*12740*/  @!P1 STS.128 [R189+0x7000], R4 ;  /* 0x00700004bd009388 */ /* 0x0005e20000000c00 */
[----:B------:R-:W-:Y:S01]  /*12750*/  F2FP.BF16.F32.PACK_AB R8, R19, R18 ;  /* 0x000000121308723e */ /* 0x000fe200000010ff */
[C---:B------:R-:W-:Y:S01]  /*12760*/  FFMA R57, R133.reuse, R134, R57 ;  /* 0x0000008685397223 */ /* 0x040fe20000000039 */
[C---:B------:R-:W-:Y:S01]  /*12770*/  FMUL R61, R130.reuse, R75 ;  /* 0x0000004b823d7220 */ /* 0x040fe20000400000 */
[C---:B------:R-:W-:Y:S01]  /*12780*/  FFMA R58, R133.reuse, R135, R58 ;  /* 0x00000087853a7223 */ /* 0x040fe2000000003a */
[C---:B------:R-:W-:Y:S01]  /*12790*/  FFMA R59, R133.reuse, R136, R59 ;  /* 0x00000088853b7223 */ /* 0x040fe2000000003b */
[C---:B------:R-:W-:Y:S01]  /*127a0*/  FFMA R60, R133.reuse, R137, R60 ;  /* 0x00000089853c7223 */ /* 0x040fe2000000003c */
[----:B------:R-:W-:Y:S01]  /*127b0*/  FFMA R61, R133, R138, R61 ;  /* 0x0000008a853d7223 */ /* 0x000fe2000000003d */
[----:B------:R-:W-:Y:S01]  /*127c0*/  F2FP.BF16.F32.PACK_AB R9, R21, R20 ;  /* 0x000000141509723e */ /* 0x000fe200000010ff */
[----:B------:R-:W-:Y:S01]  /*127d0*/  FFMA R62, R133, R139, R62 ;  /* 0x0000008b853e7223 */ /* 0x000fe2000000003e */
[----:B------:R-:W-:Y:S01]  /*127e0*/  F2FP.BF16.F32.PACK_AB R10, R23, R22 ;  /* 0x00000016170a723e */ /* 0x000fe200000010ff */
[C---:B------:R-:W-:Y:S01]  /*127f0*/  FMUL R66, R130.reuse, R80 ;  /* 0x0000005082427220 */ /* 0x040fe20000400000 */
[----:B------:R-:W-:Y:S01]  /*12800*/  F2FP.BF16.F32.PACK_AB R11, R57, R56 ;  /* 0x00000038390b723e */ /* 0x000fe200000010ff */
[----:B------:R-:W-:Y:S01]  /*12810*/  FFMA R63, R133, R140, R63 ;  /* 0x0000008c853f7223 */ /* 0x000fe2000000003f */
[C---:B------:R-:W-:Y:S01]  /*12820*/  FMUL R67, R130.reuse, R81 ;  /* 0x0000005182437220 */ /* 0x040fe20000400000 */
[----:B------:R-:W-:Y:S01]  /*12830*/  SHF.L.U32 R27, R145, 0x10, RZ ;  /* 0x00000010911b7819 */ /* 0x000fe200000006ff */
[----:B------:R-:W-:Y:S01]  /*12840*/  FFMA R64, R133, R141, R64 ;  /* 0x0000008d85407223 */ /* 0x000fe20000000040 */
[----:B------:R2:W-:Y:S01]  /*12850*/  @!P1 STS.128 [R199+0x7010], R8 ;  /* 0x00701008c7009388 */ /* 0x0005e20000000c00 */
[C---:B------:R-:W-:Y:S01]  /*12860*/  FMUL R68, R130.reuse, R82 ;  /* 0x0000005282447220 */ /* 0x040fe20000400000 */
[----:B------:R-:W-:Y:S01]  /*12870*/  LOP3.LUT R26, R145, 0xffff0000, RZ, 0xc0, !PT ;  /* 0xffff0000911a7812 */ /* 0x000fe200078ec0ff */
[C---:B------:R-:W-:Y:S01]  /*12880*/  FFMA R65, R133.reuse, R142, R65 ;  /* 0x0000008e85417223 */ /* 0x040fe20000000041 */
[----:B------:R-:W-:Y:S01]  /*12890*/  FMUL R69, R130, R83 ;  /* 0x0000005382457220 */ /* 0x000fe20000400000 */
[----:B------:R-:W-:Y:S01]  /*128a0*/  SHF.L.U32 R29, R146, 0x10, RZ ;  /* 0x00000010921d7819 */ /* 0x000fe200000006ff */
[C---:B------:R-:W-:Y:S01]  /*128b0*/  FFMA R66, R133.reuse, R25, R66 ;  /* 0x0000001985427223 */ /* 0x040fe20000000042 */
[----:B------:R-:W-:Y:S01]  /*128c0*/  FMUL R70, R130, R84 ;  /* 0x0000005482467220 */ /* 0x000fe20000400000 */
[----:B------:R-:W-:Y:S01]  /*128d0*/  LOP3.LUT R28, R146, 0xffff0000, RZ, 0xc0, !PT ;  /* 0xffff0000921c7812 */ /* 0x000fe200078ec0ff */
[----:B------:R-:W-:Y:S01]  /*128e0*/  FFMA R67, R133, R24, R67 ;  /* 0x0000001885437223 */ /* 0x000fe20000000043 */
[C---:B------:R-:W-:Y:S01]  /*128f0*/  FMUL R71, R130.reuse, R85 ;  /* 0x0000005582477220 */ /* 0x040fe20000400000 */
[----:B------:R-:W-:Y:S01]  /*12900*/  SHF.L.U32 R31, R147, 0x10, RZ ;  /* 0x00000010931f7819 */ /* 0x000fe200000006ff */
[----:B------:R-:W-:Y:S01]  /*12910*/  FFMA R68, R133, R27, R68 ;  /* 0x0000001b85447223 */ /* 0x000fe20000000044 */
[C---:B------:R-:W-:Y:S01]  /*12920*/  FMUL R72, R130.reuse, R86 ;  /* 0x0000005682487220 */ /* 0x040fe20000400000 */
[----:B------:R-:W-:Y:S01]  /*12930*/  LOP3.LUT R30, R147, 0xffff0000, RZ, 0xc0, !PT ;  /* 0xffff0000931e7812 */ /* 0x000fe200078ec0ff */
[----:B------:R-:W-:Y:S01]  /*12940*/  FFMA R69, R133, R26, R69 ;  /* 0x0000001a85457223 */ /* 0x000fe20000000045 */
        /* <DEDUP_REMOVED lines=13> */
[----:B------:R-:W-:Y:S02]  /*12a20*/  F2FP.BF16.F32.PACK_AB R19, R73, R72 ;  /* 0x000000484913723e */ /* 0x000fe400000010ff */
[----:B------:R-:W-:Y:S03]  /*12a30*/  ISETP.NE.AND P0, PT, R190, RZ, PT ;  /* 0x000000ffbe00720c */ /* 0x000fe60003f05270 */
[----:B------:R2:W-:Y:S01]  /*12a40*/  @!P1 STS.128 [R196+0x7010], R16 ;  /* 0x00701010c4009388 */ /* 0x0005e20000000c00 */
[----:B------:R-:W-:Y:S01]  /*12a50*/  @!PT LDS RZ, [RZ] ;  /* 0x00000000fffff984 */ /* 0x000fe20000000800 */
[----:B------:R-:W-:Y:S01]  /*12a60*/  @!PT LDS RZ, [RZ] ;  /* 0x00000000fffff984 */ /* 0x000fe20000000800 */
[----:B------:R-:W-:Y:S01]  /*12a70*/  @!PT LDS RZ, [RZ] ;  /* 0x00000000fffff984 */ /* 0x000fe20000000800 */
[----:B------:R-:W-:Y:S01]  /*12a80*/  @!PT LDS RZ, [RZ] ;  /* 0x00000000fffff984 */ /* 0x000fe20000000800 */
[----:B------:R1:W-:Y:S07]  /*12a90*/  MEMBAR.ALL.CTA ;  /* 0x0000000000007992 */ /* 0x0003ee0000008000 */
[----:B-1----:R-:W1:Y:S01]  /*12aa0*/  FENCE.VIEW.ASYNC.S ;  /* 0x00000000000073c6 */ /* 0x002e620000000000 */
[----:B------:R-:W-:Y:S05]  /*12ab0*/  WARPSYNC.ALL ;  /* 0x0000000000007948 */ /* 0x000fea0003800000 */
[----:B------:R-:W-:Y:S01]  /*12ac0*/  BSSY.RECONVERGENT B0, `(.L_x_187) ;  /* 0x0000011000007945 */ /* 0x000fe20003800200 */
        /* <DEDUP_REMOVED lines=16> */
.L_x_188:
[----:B------:R-:W-:Y:S05]  /*12bd0*/  BSYNC.RECONVERGENT B0 ;  /* 0x0000000000007941 */ /* 0x000fea0003800200 */
.L_x_187:
[----:B------:R-:W-:Y:S01]  /*12be0*/  BAR.SYNC.DEFER_BLOCKING 0x1, 0x80 ;  /* 0x0042000000007b1d */ /* 0x000fe20000010000 */
[----:B------:R-:W-:Y:S09]  /*12bf0*/  UISETP.NE.AND UP0, UPT, UR53, -0x8, UPT ;  /* 0xfffffff83500788c */ /* 0x000ff2000bf05270 */
[----:B------:R-:W-:Y:S05]  /*12c00*/  BRA.U !UP0, `(.L_x_189) ;  /* 0x0000000108247547 */ /* 0x000fea000b800000 */
[----:B------:R-:W-:Y:S01]  /*12c10*/  ISETP.NE.AND P0, PT, R195, RZ, PT ;  /* 0x000000ffc300720c */ /* 0x000fe20003f05270 */
[----:B------:R-:W-:Y:S01]  /*12c20*/  IMAD.U32 R0, RZ, RZ, UR47 ;  /* 0x0000002fff007e24 */ /* 0x000fe2000f8e00ff */
[----:B------:R-:W-:Y:S04]  /*12c30*/  UIADD3 UR4, UPT, UPT, UR47, 0x1, URZ ;  /* 0x000000012f047890 */ /* 0x000fe8000fffe0ff */
[----:B------:R-:W-:Y:S04]  /*12c40*/  UISETP.NE.AND UP0, UPT, UR4, 0x4, UPT ;  /* 0x000000040400788c */ /* 0x000fe8000bf05270 */
[----:B------:R-:W-:Y:S03]  /*12c50*/  USEL UR47, UR4, URZ, UP0 ;  /* 0x000000ff042f7287 */ /* 0x000fe60008000000 */
[----:B------:R-:W-:Y:S05]  /*12c60*/  @P0 LEA R0, R0, UR44, 0x3 ;  /* 0x0000002c00000c11 */ /* 0x000fea000f8e18ff */
[----:B------:R-:W-:Y:S05]  /*12c70*/  @P0 VIADD R0, R0, 0x50 ;  /* 0x0000005000000836 */ /* 0x000fea0000000000 */
[----:B------:R-:W-:Y:S04]  /*12c80*/  @P0 PRMT R0, R201, 0x654, R0 ;  /* 0x00000654c9000816 */ /* 0x000fe80000000000 */
[----:B------:R1:W-:Y:S03]  /*12c90*/  @P0 SYNCS.ARRIVE.TRANS64.RED.A1T0 RZ, [R0+URZ], RZ ;  /* 0x000000ff00ff09a7 */ /* 0x0003e600081004ff */
.L_x_189:
[----:B------:R-:W-:Y:S01]  /*12ca0*/  R2UR UR6, R194 ;  /* 0x00000000c20672ca */ /* 0x000fe200000e0000 */
[----:B------:R-:W-:Y:S01]  /*12cb0*/  UIADD3 UR53, UPT, UPT, UR53, 0x8, URZ ;  /* 0x0000000835357890 */ /* 0x000fe2000fffe0ff */
[----:B------:R-:W-:Y:S01]  /*12cc0*/  R2UR UR5, R179 ;  /* 0x00000000b30572ca */ /* 0x000fe200000e0000 */
[----:B------:R-:W-:Y:S01]  /*12cd0*/  ULOP3.LUT UR43, UR43, 0x1, URZ, 0x3c, !UPT ;  /* 0x000000012b2b7892 */ /* 0x000fe2000f8e3cff */
[----:B------:R-:W-:Y:S02]  /*12ce0*/  R2UR UR4, R180 ;  /* 0x00000000b40472ca */ /* 0x000fe400000e0000 */
[----:B------:R-:W-:Y:S02]  /*12cf0*/  R2UR UR36, R193 ;  /* 0x00000000c12472ca */ /* 0x000fe400000e0000 */
[C---:B------:R-:W-:Y:S04]  /*12d00*/  ISETP.NE.AND P0, PT, R184.reuse, 0x2, PT ;  /* 0x00000002b800780c */ /* 0x040fe80003f05270 */
[----:B-1----:R-:W-:Y:S01]  /*12d10*/  SEL R0, RZ, 0x1, P0 ;  /* 0x00000001ff007807 */ /* 0x002fe20000000000 */
[----:B------:R-:W-:Y:S01]  /*12d20*/  UISETP.NE.AND UP0, UPT, UR6, URZ, UPT ;  /* 0x000000ff0600728c */ /* 0x000fe2000bf05270 */
[----:B------:R-:W-:Y:S01]  /*12d30*/  SEL R184, R184, RZ, P0 ;  /* 0x000000ffb8b87207 */ /* 0x000fe20000000000 */
[----:B------:R-:W-:Y:S01]  /*12d40*/  UIADD3 UR24, UPT, UPT, UR37, UR5, URZ ;  /* 0x0000000525187290 */ /* 0x000fe2000fffe0ff */
[----:B------:R-:W-:Y:S01]  /*12d50*/  LOP3.LUT R187, R187, R0, RZ, 0x3c, !PT ;  /* 0x00000000bbbb7212 */ /* 0x000fe200078e3cff */
[----:B------:R-:W-:Y:S05]  /*12d60*/  UIADD3 UR20, UPT, UPT, UR38, UR4, URZ ;  /* 0x0000000426147290 */ /* 0x000fea000fffe0ff */
[----:B------:R-:W-:Y:S07]  /*12d70*/  BRA.U UP0, `(.L_x_190) ;  /* 0xffffff3d00007547 */ /* 0x000fee000b83ffff */
[----:B------:R-:W-:Y:S01]  /*12d80*/  R2UR UR4, R181 ;  /* 0x00000000b50472ca */ /* 0x000fe200000e0000 */
[----:B------:R-:W-:-:S12]  /*12d90*/  SYNCS.ARRIVE.TRANS64.A1T0 RZ, [UR44+0xd0], RZ ;  /* 0x0000d0ffffff79a7 */ /* 0x000fd8000810002c */
[----:B------:R-:W-:-:S09]  /*12da0*/  UISETP.NE.AND UP0, UPT, UR4, URZ, UPT ;  /* 0x000000ff0400728c */ /* 0x000fd2000bf05270 */
[----:B------:R-:W-:Y:S05]  /*12db0*/  BRA.U !UP0, `(.L_x_191) ;  /* 0x0000000108487547 */ /* 0x000fea000b800000 */
[----:B------:R-:W1:Y:S02]  /*12dc0*/  LDCU.64 UR4, c[0x0][0xc90] ;  /* 0x00019200ff0477ac */ /* 0x000e640008000a00 */
[----:B-1----:R-:W-:-:S04]  /*12dd0*/  UISETP.NE.U32.AND UP0, UPT, UR4, URZ, UPT ;  /* 0x000000ff0400728c */ /* 0x002fc8000bf05070 */
[----:B------:R-:W-:-:S09]  /*12de0*/  UISETP.NE.AND.EX UP0, UPT, UR5, URZ, UPT, UP0 ;  /* 0x000000ff0500728c */ /* 0x000fd2000bf05300 */
[----:B------:R-:W-:Y:S05]  /*12df0*/  BRA.U UP0, `(.L_x_192) ;  /* 0x00000001000c7547 */ /* 0x000fea000b800000 */
[----:B------:R-:W-:-:S13]  /*12e00*/  FSETP.NEU.AND P0, PT, R133, RZ, PT ;  /* 0x000000ff8500720b */ /* 0x000fda0003f0d000 */
[----:B------:R-:W-:Y:S05]  /*12e10*/  @!P0 EXIT ;  /* 0x000000000000894d */ /* 0x000fea0003800000 */
[----:B------:R-:W-:Y:S05]  /*12e20*/  BRA `(.L_x_191) ;  /* 0x00000000002c7947 */ /* 0x000fea0003800000 */
.L_x_192:
[----:B------:R-:W-:Y:S01]  /*12e30*/  ISETP.NE.AND P0, PT, R183, RZ, PT ;  /* 0x000000ffb700720c */ /* 0x000fe20003f05270 */
[----:B------:R-:W-:-:S12]  /*12e40*/  BSSY.RECONVERGENT B0, `(.L_x_191) ;  /* 0x0000009000007945 */ /* 0x000fd80003800200 */
[----:B------:R-:W-:Y:S05]  /*12e50*/  @P0 BRA `(.L_x_193) ;  /* 0x0000000000140947 */ /* 0x000fea0003800000 */
[----:B------:R-:W1:Y:S02]  /*12e60*/  LDCU.64 UR4, c[0x0][0xc88] ;  /* 0x00019100ff0477ac */ /* 0x000e640008000a00 */
[----:B-1----:R-:W-:-:S04]  /*12e70*/  ISETP.NE.U32.AND P0, PT, RZ, UR4, PT ;  /* 0x00000004ff007c0c */ /* 0x002fc8000bf05070 */
[----:B------:R-:W-:-:S13]  /*12e80*/  ISETP.NE.AND.EX P0, PT, RZ, UR5, PT, P0 ;  /* 0x00000005ff007c0c */ /* 0x000fda000bf05300 */
[----:B------:R-:W-:Y:S05]  /*12e90*/  @!P0 EXIT ;  /* 0x000000000000894d */ /* 0x000fea0003800000 */
[----:B------:R-:W-:Y:S05]  /*12ea0*/  BRA `(.L_x_194) ;  /* 0x0000000000087947 */ /* 0x000fea0003800000 */
.L_x_193:
[----:B------:R-:W-:-:S13]  /*12eb0*/  FSETP.NEU.AND P0, PT, R133, RZ, PT ;  /* 0x000000ff8500720b */ /* 0x000fda0003f0d000 */
[----:B------:R-:W-:Y:S05]  /*12ec0*/  @!P0 EXIT ;  /* 0x000000000000894d */ /* 0x000fea0003800000 */
.L_x_194:
[----:B------:R-:W-:Y:S05]  /*12ed0*/  BSYNC.RECONVERGENT B0 ;  /* 0x0000000000007941 */ /* 0x000fea0003800200 */
.L_x_191:
[----:B------:R-:W-:Y:S01]  /*12ee0*/  ULEA UR4, UR47, UR44, 0x3 ;  /* 0x0000002c2f047291 */ /* 0x000fe2000f8e18ff */
[----:B------:R-:W-:-:S04]  /*12ef0*/  DEPBAR.LE SB0, 0x0 ;  /* 0x000080000000791a */ /* 0x000fc80000000000 */
[----:B------:R-:W-:-:S04]  /*12f00*/  UIADD3 UR4, UPT, UPT, UR4, 0x50, URZ ;  /* 0x0000005004047890 */ /* 0x000fc8000fffe0ff */
[----:B------:R-:W-:-:S09]  /*12f10*/  UPRMT UR4, UR61, 0x654, UR4 ;  /* 0x000006543d047896 */ /* 0x000fd20008000004 */
[----:B------:R-:W-:Y:S01]  /*12f20*/  SYNCS.ARRIVE.TRANS64.RED.A1T0 RZ, [UR4], RZ ;  /* 0x000000ffffff79a7 */ /* 0x000fe20008100404 */
[----:B------:R-:W-:Y:S05]  /*12f30*/  EXIT ;  /* 0x000000000000794d */ /* 0x000fea0003800000 */
.L_x_24:
[----:B--2---:R2:W3:Y:S02]  /*12f40*/  SYNCS.PHASECHK.TRANS64.TRYWAIT P0, [R0+URZ+0xc0], R3 ;  /* 0x0000c003000075a7 */ /* 0x0044e400080011ff */
[----:B---3--:R-:W-:Y:S05]  /*12f50*/  @!P0 NANOSLEEP.SYNCS 0x989680 ;  /* 0x009896800000895d */ /* 0x008fea0003900000 */
[----:B------:R-:W3:Y:S02]  /*12f60*/  @!P0 SYNCS.PHASECHK.TRANS64 P0, [R0+URZ+0xc0], R3 ;  /* 0x0000c003000085a7 */ /* 0x000ee400080010ff */
[----:B---3--:R-:W-:Y:S05]  /*12f70*/  @!P0 BRA `(.L_x_24) ;  /* 0xfffffffc00f08947 */ /* 0x008fea000383ffff */
[----:B------:R-:W-:Y:S05]  /*12f80*/  BRA `(.L_x_195) ;  /* 0xfffffee800d87947 */ /* 0x000fea000383ffff */
.L_x_27:
[----:B--2---:R-:W-:-:S07]  /*12f90*/  MOV R0, UR33 ;  /* 0x0000002100007c02 */ /* 0x004fce0008000f00 */
.L_x_196:
[----:B--2---:R2:W3:Y:S02]  /*12fa0*/  SYNCS.PHASECHK.TRANS64.TRYWAIT P0, [R0+URZ+0x18], R3 ;  /* 0x00001803000075a7 */ /* 0x0044e400080011ff */
[----:B---3--:R-:W-:Y:S05]  /*12fb0*/  @!P0 NANOSLEEP.SYNCS 0x989680 ;  /* 0x009896800000895d */ /* 0x008fea0003900000 */
[----:B------:R-:W3:Y:S02]  /*12fc0*/  @!P0 SYNCS.PHASECHK.TRANS64 P0, [R0+URZ+0x18], R3 ;  /* 0x00001803000085a7 */ /* 0x000ee400080010ff */
[----:B---3--:R-:W-:Y:S05]  /*12fd0*/  @!P0 BRA `(.L_x_196) ;  /* 0xfffffffc00f08947 */ /* 0x008fea000383ffff */
[----:B------:R-:W-:Y:S05]  /*12fe0*/  BRA `(.L_x_26) ;  /* 0xfffffeec00207947 */ /* 0x000fea000383ffff */
.L_x_36:
[----:B-1----:R-:W-:-:S07]  /*12ff0*/  MOV R0, UR33 ;  /* 0x0000002100007c02 */ /* 0x002fce0008000f00 */
.L_x_197:
[----:B-1----:R1:W2:Y:S02]  /*13000*/  SYNCS.PHASECHK.TRANS64.TRYWAIT P0, [R0+URZ+0x18], R3 ;  /* 0x00001803000075a7 */ /* 0x0022a400080011ff */
[----:B--2---:R-:W-:Y:S05]  /*13010*/  @!P0 NANOSLEEP.SYNCS 0x989680 ;  /* 0x009896800000895d */ /* 0x004fea0003900000 */
[----:B------:R-:W2:Y:S02]  /*13020*/  @!P0 SYNCS.PHASECHK.TRANS64 P0, [R0+URZ+0x18], R3 ;  /* 0x00001803000085a7 */ /* 0x000ea400080010ff */
[----:B--2---:R-:W-:Y:S05]  /*13030*/  @!P0 BRA `(.L_x_197) ;  /* 0xfffffffc00f08947 */ /* 0x004fea000383ffff */
[----:B------:R-:W-:Y:S05]  /*13040*/  BRA `(.L_x_35) ;  /* 0xfffffef000407947 */ /* 0x000fea000383ffff */
.L_x_43:
[----:B-1----:R1:W4:Y:S02]  /*13050*/  SYNCS.PHASECHK.TRANS64.TRYWAIT P0, [R3+URZ+0x80], R0 ;  /* 0x00008000030075a7 */ /* 0x00232400080011ff */
[----:B----4-:R-:W-:Y:S05]  /*13060*/  @!P0 NANOSLEEP.SYNCS 0x989680 ;  /* 0x009896800000895d */ /* 0x010fea0003900000 */
[----:B------:R-:W4:Y:S02]  /*13070*/  @!P0 SYNCS.PHASECHK.TRANS64 P0, [R3+URZ+0x80], R0 ;  /* 0x00008000030085a7 */ /* 0x000f2400080010ff */
[----:B----4-:R-:W-:Y:S05]  /*13080*/  @!P0 BRA `(.L_x_43) ;  /* 0xfffffffc00f08947 */ /* 0x010fea000383ffff */
[----:B------:R-:W-:Y:S05]  /*13090*/  BRA `(.L_x_198) ;  /* 0xfffffef400387947 */ /* 0x000fea000383ffff */
.L_x_47:
[----:B-1----:R-:W-:-:S07]  /*130a0*/  MOV R0, UR4 ;  /* 0x0000000400007c02 */ /* 0x002fce0008000f00 */
.L_x_199:
[----:B-1----:R1:W2:Y:S02]  /*130b0*/  SYNCS.PHASECHK.TRANS64.TRYWAIT P0, [R0+URZ], R3 ;  /* 0x00000003000075a7 */ /* 0x0022a400080011ff */
[----:B--2---:R-:W-:Y:S05]  /*130c0*/  @!P0 NANOSLEEP.SYNCS 0x989680 ;  /* 0x009896800000895d */ /* 0x004fea0003900000 */
[----:B------:R-:W2:Y:S02]  /*130d0*/  @!P0 SYNCS.PHASECHK.TRANS64 P0, [R0+URZ], R3 ;  /* 0x00000003000085a7 */ /* 0x000ea400080010ff */
[----:B--2---:R-:W-:Y:S05]  /*130e0*/  @!P0 BRA `(.L_x_199) ;  /* 0xfffffffc00f08947 */ /* 0x004fea000383ffff */
[----:B------:R-:W-:Y:S05]  /*130f0*/  BRA `(.L_x_200) ;  /* 0xfffffef800e47947 */ /* 0x000fea000383ffff */
.L_x_48:
[----:B------:R-:W-:-:S07]  /*13100*/  MOV R0, UR5 ;  /* 0x0000000500007c02 */ /* 0x000fce0008000f00 */
.L_x_201:
[----:B-1----:R1:W2:Y:S02]  /*13110*/  SYNCS.PHASECHK.TRANS64.TRYWAIT P0, [R0+URZ], R3 ;  /* 0x00000003000075a7 */ /* 0x0022a400080011ff */
[----:B--2---:R-:W-:Y:S05]  /*13120*/  @!P0 NANOSLEEP.SYNCS 0x989680 ;  /* 0x009896800000895d */ /* 0x004fea0003900000 */
[----:B------:R-:W2:Y:S02]  /*13130*/  @!P0 SYNCS.PHASECHK.TRANS64 P0, [R0+URZ], R3 ;  /* 0x00000003000085a7 */ /* 0x000ea400080010ff */
[----:B--2---:R-:W-:Y:S05]  /*13140*/  @!P0 BRA `(.L_x_201) ;  /* 0xfffffffc00f08947 */ /* 0x004fea000383ffff */
[----:B------:R-:W-:Y:S05]  /*13150*/  BRA `(.L_x_202) ;  /* 0xfffffef800f07947 */ /* 0x000fea000383ffff */
.L_x_51:
[----:B--2---:R2:W3:Y:S02]  /*13160*/  SYNCS.PHASECHK.TRANS64.TRYWAIT P0, [R2+URZ+0xb0], R5 ;  /* 0x0000b005020075a7 */ /* 0x0044e400080011ff */
[----:B---3--:R-:W-:Y:S05]  /*13170*/  @!P0 NANOSLEEP.SYNCS 0x989680 ;  /* 0x009896800000895d */ /* 0x008fea0003900000 */
[----:B------:R-:W3:Y:S02]  /*13180*/  @!P0 SYNCS.PHASECHK.TRANS64 P0, [R2+URZ+0xb0], R5 ;  /* 0x0000b005020085a7 */ /* 0x000ee400080010ff */
[----:B---3--:R-:W-:Y:S05]  /*13190*/  @!P0 BRA `(.L_x_51) ;  /* 0xfffffffc00f08947 */ /* 0x008fea000383ffff */
[----:B------:R-:W-:Y:S05]  /*131a0*/  BRA `(.L_x_203) ;  /* 0xfffffefc004c7947 */ /* 0x000fea000383ffff */
.L_x_52:
[----:B------:R-:W-:-:S07]  /*131b0*/  MOV R2, UR4 ;  /* 0x0000000400027c02 */ /* 0x000fce0008000f00 */
.L_x_204:
[----:B--2---:R2:W3:Y:S02]  /*131c0*/  SYNCS.PHASECHK.TRANS64.TRYWAIT P0, [R2+URZ+0x90], R5 ;  /* 0x00009005020075a7 */ /* 0x0044e400080011ff */
[----:B---3--:R-:W-:Y:S05]  /*131d0*/  @!P0 NANOSLEEP.SYNCS 0x989680 ;  /* 0x009896800000895d */ /* 0x008fea0003900000 */
[----:B------:R-:W3:Y:S02]  /*131e0*/  @!P0 SYNCS.PHASECHK.TRANS64 P0, [R2+URZ+0x90], R5 ;  /* 0x00009005020085a7 */ /* 0x000ee400080010ff */
[----:B---3--:R-:W-:Y:S05]  /*131f0*/  @!P0 BRA `(.L_x_204) ;  /* 0xfffffffc00f08947 */ /* 0x008fea000383ffff */
[----:B------:R-:W-:Y:S05]  /*13200*/  BRA `(.L_x_205) ;  /* 0xfffffefc005c7947 */ /* 0x000fea000383ffff */
.L_x_53:
[----:B--2---:R2:W3:Y:S02]  /*13210*/  SYNCS.PHASECHK.TRANS64.TRYWAIT P1, [R2+URZ+0x80], R5 ;  /* 0x00008005020075a7 */ /* 0x0044e400080211ff */
[----:B---3--:R-:W-:Y:S05]  /*13220*/  @!P1 NANOSLEEP.SYNCS 0x989680 ;  /* 0x009896800000995d */ /* 0x008fea0003900000 */
[----:B------:R-:W3:Y:S02]  /*13230*/  @!P1 SYNCS.PHASECHK.TRANS64 P1, [R2+URZ+0x80], R5 ;  /* 0x00008005020095a7 */ /* 0x000ee400080210ff */
[----:B---3--:R-:W-:Y:S05]  /*13240*/  @!P1 BRA `(.L_x_53) ;  /* 0xfffffffc00f09947 */ /* 0x008fea000383ffff */
[----:B------:R-:W-:Y:S05]  /*13250*/  BRA `(.L_x_206) ;  /* 0xfffffefc008c7947 */ /* 0x000fea000383ffff */
.L_x_56:
[----:B------:R-:W-:-:S07]  /*13260*/  MOV R0, UR4 ;  /* 0x0000000400007c02 */ /* 0x000fce0008000f00 */
.L_x_207:
[----:B--2---:R2:W3:Y:S02]  /*13270*/  SYNCS.PHASECHK.TRANS64.TRYWAIT P0, [R0+URZ+0x90], R3 ;  /* 0x00009003000075a7 */ /* 0x0044e400080011ff */
[----:B---3--:R-:W-:Y:S05]  /*13280*/  @!P0 NANOSLEEP.SYNCS 0x989680 ;  /* 0x009896800000895d */ /* 0x008fea0003900000 */
[----:B------:R-:W3:Y:S02]  /*13290*/  @!P0 SYNCS.PHASECHK.TRANS64 P0, [R0+URZ+0x90], R3 ;  /* 0x00009003000085a7 */ /* 0x000ee400080010ff */
[----:B---3--:R-:W-:Y:S05]  /*132a0*/  @!P0 BRA `(.L_x_207) ;  /* 0xfffffffc00f08947 */ /* 0x008fea000383ffff */
[----:B------:R-:W-:Y:S05]  /*132b0*/  BRA `(.L_x_55) ;  /* 0xfffffefc00e07947 */ /* 0x000fea000383ffff */
.L_x_63:
[----:B--2---:R2:W3:Y:S02]  /*132c0*/  SYNCS.PHASECHK.TRANS64.TRYWAIT P0, [R0+URZ+0x80], R5 ;  /* 0x00008005000075a7 */ /* 0x0044e400080011ff */
[----:B---3--:R-:W-:Y:S05]  /*132d0*/  @!P0 NANOSLEEP.SYNCS 0x989680 ;  /* 0x009896800000895d */ /* 0x008fea0003900000 */
[----:B------:R-:W3:Y:S02]  /*132e0*/  @!P0 SYNCS.PHASECHK.TRANS64 P0, [R0+URZ+0x80], R5 ;  /* 0x00008005000085a7 */ /* 0x000ee400080010ff */
[----:B---3--:R-:W-:Y:S05]  /*132f0*/  @!P0 BRA `(.L_x_63) ;  /* 0xfffffffc00f08947 */ /* 0x008fea000383ffff */
[----:B------:R-:W-:Y:S05]  /*13300*/  BRA `(.L_x_208) ;  /* 0xffffff0800187947 */ /* 0x000fea000383ffff */
.L_x_66:
[----:B------:R-:W-:-:S07]  /*13310*/  MOV R0, UR5 ;  /* 0x0000000500007c02 */ /* 0x000fce0008000f00 */
.L_x_209:
[----:B--2---:R2:W3:Y:S02]  /*13320*/  SYNCS.PHASECHK.TRANS64.TRYWAIT P0, [R0+URZ], R5 ;  /* 0x00000005000075a7 */ /* 0x0044e400080011ff */
[----:B---3--:R-:W-:Y:S05]  /*13330*/  @!P0 NANOSLEEP.SYNCS 0x989680 ;  /* 0x009896800000895d */ /* 0x008fea0003900000 */
[----:B------:R-:W3:Y:S02]  /*13340*/  @!P0 SYNCS.PHASECHK.TRANS64 P0, [R0+URZ], R5 ;  /* 0x00000005000085a7 */ /* 0x000ee400080010ff */
[----:B---3--:R-:W-:Y:S05]  /*13350*/  @!P0 BRA `(.L_x_209) ;  /* 0xfffffffc00f08947 */ /* 0x008fea000383ffff */
[----:B------:R-:W-:Y:S05]  /*13360*/  BRA `(.L_x_65) ;  /* 0xffffff0800607947 */ /* 0x000fea000383ffff */
.L_x_69:
[----:B------:R-:W-:-:S07]  /*13370*/  MOV R0, UR50 ;  /* 0x0000003200007c02 */ /* 0x000fce0008000f00 */
.L_x_210:
[----:B-1----:R1:W2:Y:S02]  /*13380*/  SYNCS.PHASECHK.TRANS64.TRYWAIT P0, [R0+URZ+0xa8], R5 ;  /* 0x0000a805000075a7 */ /* 0x0022a400080011ff */
[----:B--2---:R-:W-:Y:S05]  /*13390*/  @!P0 NANOSLEEP.SYNCS 0x989680 ;  /* 0x009896800000895d */ /* 0x004fea0003900000 */
[----:B------:R-:W2:Y:S02]  /*133a0*/  @!P0 SYNCS.PHASECHK.TRANS64 P0, [R0+URZ+0xa8], R5 ;  /* 0x0000a805000085a7 */ /* 0x000ea400080010ff */
[----:B--2---:R-:W-:Y:S05]  /*133b0*/  @!P0 BRA `(.L_x_210) ;  /* 0xfffffffc00f08947 */ /* 0x004fea000383ffff */
[----:B------:R-:W-:Y:S05]  /*133c0*/  BRA `(.L_x_211) ;  /* 0xffffff0c002c7947 */ /* 0x000fea000383ffff */
.L_x_72:
[----:B------:R-:W-:Y:S07]  /*133d0*/  MOV R0, UR7 ;  /* 0x0000000700007c02 */ /* 0x000fee0008000f00 */
.L_x_212:
[----:B--2---:R2:W3:Y:S02]  /*133e0*/  SYNCS.PHASECHK.TRANS64.TRYWAIT P0, [R0+URZ], R5 ;  /* 0x00000005000075a7 */ /* 0x0044e400080011ff */
[----:B---3--:R-:W-:Y:S05]  /*133f0*/  @!P0 NANOSLEEP.SYNCS 0x989680 ;  /* 0x009896800000895d */ /* 0x008fea0003900000 */
[----:B------:R-:W3:Y:S02]  /*13400*/  @!P0 SYNCS.PHASECHK.TRANS64 P0, [R0+URZ], R5 ;  /* 0x00000005000085a7 */ /* 0x000ee400080010ff */
[----:B---3--:R-:W-:Y:S05]  /*13410*/  @!P0 BRA `(.L_x_212) ;  /* 0xfffffffc00f08947 */ /* 0x008fea000383ffff */
[----:B------:R-:W-:Y:S05]  /*13420*/  BRA `(.L_x_71) ;  /* 0xffffff0c00b47947 */ /* 0x000fea000383ffff */
.L_x_75:
[----:B------:R-:W-:-:S07]  /*13430*/  MOV R0, UR50 ;  /* 0x0000003200007c02 */ /* 0x000fce0008000f00 */
.L_x_213:
[----:B--2---:R2:W3:Y:S02]  /*13440*/  SYNCS.PHASECHK.TRANS64.TRYWAIT P0, [R0+URZ+0xd0], R3 ;  /* 0x0000d003000075a7 */ /* 0x0044e400080011ff */
[----:B---3--:R-:W-:Y:S05]  /*13450*/  @!P0 NANOSLEEP.SYNCS 0x989680 ;  /* 0x009896800000895d */ /* 0x008fea0003900000 */
[----:B------:R-:W3:Y:S02]  /*13460*/  @!P0 SYNCS.PHASECHK.TRANS64 P0, [R0+URZ+0xd0], R3 ;  /* 0x0000d003000085a7 */ /* 0x000ee400080010ff */
[----:B---3--:R-:W-:Y:S05]  /*13470*/  @!P0 BRA `(.L_x_213) ;  /* 0xfffffffc00f08947 */ /* 0x008fea000383ffff */
[----:B------:R-:W-:Y:S05]  /*13480*/  BRA `(.L_x_214) ;  /* 0xffffff14002c7947 */ /* 0x000fea000383ffff */
.L_x_80:
[----:B--2---:R2:W3:Y:S02]  /*13490*/  SYNCS.PHASECHK.TRANS64.TRYWAIT P0, [R12+URZ+0x80], R9 ;  /* 0x000080090c0075a7 */ /* 0x0044e400080011ff */
[----:B---3--:R-:W-:Y:S05]  /*134a0*/  @!P0 NANOSLEEP.SYNCS 0x989680 ;  /* 0x009896800000895d */ /* 0x008fea0003900000 */
[----:B------:R-:W3:Y:S02]  /*134b0*/  @!P0 SYNCS.PHASECHK.TRANS64 P0, [R12+URZ+0x80], R9 ;  /* 0x000080090c0085a7 */ /* 0x000ee400080010ff */
[----:B---3--:R-:W-:Y:S05]  /*134c0*/  @!P0 BRA `(.L_x_80) ;  /* 0xfffffffc00f08947 */ /* 0x008fea000383ffff */
[----:B------:R-:W-:Y:S05]  /*134d0*/  BRA `(.L_x_215) ;  /* 0xffffff1800587947 */ /* 0x000fea000383ffff */
.L_x_83:
[----:B------:R-:W-:Y:S07]  /*134e0*/  MOV R0, UR21 ;  /* 0x0000001500007c02 */ /* 0x000fee0008000f00 */
.L_x_216:
[----:B-1----:R1:W2:Y:S02]  /*134f0*/  SYNCS.PHASECHK.TRANS64.TRYWAIT P2, [R0+URZ+0x78], R9 ;  /* 0x00007809000075a7 */ /* 0x0022a400080411ff */
[----:B--2---:R-:W-:Y:S05]  /*13500*/  @!P2 NANOSLEEP.SYNCS 0x989680 ;  /* 0x009896800000a95d */ /* 0x004fea0003900000 */
[----:B------:R-:W2:Y:S02]  /*13510*/  @!P2 SYNCS.PHASECHK.TRANS64 P2, [R0+URZ+0x78], R9 ;  /* 0x000078090000a5a7 */ /* 0x000ea400080410ff */
[----:B--2---:R-:W-:Y:S05]  /*13520*/  @!P2 BRA `(.L_x_216) ;  /* 0xfffffffc00f0a947 */ /* 0x004fea000383ffff */
[----:B------:R-:W-:Y:S05]  /*13530*/  BRA `(.L_x_82) ;  /* 0xffffff1c00c07947 */ /* 0x000fea000383ffff */
.L_x_86:
[----:B------:R-:W-:Y:S07]  /*13540*/  MOV R9, UR21 ;  /* 0x0000001500097c02 */ /* 0x000fee0008000f00 */
.L_x_217:
[----:B-1----:R1:W2:Y:S02]  /*13550*/  SYNCS.PHASECHK.TRANS64.TRYWAIT P0, [R9+URZ+0x50], R10 ;  /* 0x0000500a090075a7 */ /* 0x0022a400080011ff */
[----:B--2---:R-:W-:Y:S05]  /*13560*/  @!P0 NANOSLEEP.SYNCS 0x989680 ;  /* 0x009896800000895d */ /* 0x004fea0003900000 */
[----:B------:R-:W2:Y:S02]  /*13570*/  @!P0 SYNCS.PHASECHK.TRANS64 P0, [R9+URZ+0x50], R10 ;  /* 0x0000500a090085a7 */ /* 0x000ea400080010ff */
[----:B--2---:R-:W-:Y:S05]  /*13580*/  @!P0 BRA `(.L_x_217) ;  /* 0xfffffffc00f08947 */ /* 0x004fea000383ffff */
[----:B------:R-:W-:Y:S05]  /*13590*/  BRA `(.L_x_218) ;  /* 0xffffff2000287947 */ /* 0x000fea000383ffff */
.L_x_87:
[----:B------:R-:W-:Y:S07]  /*135a0*/  MOV R9, UR21 ;  /* 0x0000001500097c02 */ /* 0x000fee0008000f00 */
.L_x_219:
[----:B-1----:R1:W2:Y:S02]  /*135b0*/  SYNCS.PHASECHK.TRANS64.TRYWAIT P0, [R9+URZ+0x58], R10 ;  /* 0x0000580a090075a7 */ /* 0x0022a400080011ff */
[----:B--2---:R-:W-:Y:S05]  /*135c0*/  @!P0 NANOSLEEP.SYNCS 0x989680 ;  /* 0x009896800000895d */ /* 0x004fea0003900000 */
[----:B------:R-:W2:Y:S02]  /*135d0*/  @!P0 SYNCS.PHASECHK.TRANS64 P0, [R9+URZ+0x58], R10 ;  /* 0x0000580a090085a7 */ /* 0x000ea400080010ff */
[----:B--2---:R-:W-:Y:S05]  /*135e0*/  @!P0 BRA `(.L_x_219) ;  /* 0xfffffffc00f08947 */ /* 0x004fea000383ffff */
[----:B------:R-:W-:Y:S05]  /*135f0*/  BRA `(.L_x_220) ;  /* 0xffffff2000807947 */ /* 0x000fea000383ffff */
.L_x_88:
[----:B------:R-:W-:Y:S07]  /*13600*/  MOV R9, UR21 ;  /* 0x0000001500097c02 */ /* 0x000fee0008000f00 */
.L_x_221:
[----:B-1----:R1:W2:Y:S02]  /*13610*/  SYNCS.PHASECHK.TRANS64.TRYWAIT P0, [R9+URZ+0x60], R10 ;  /* 0x0000600a090075a7 */ /* 0x0022a400080011ff */
[----:B--2---:R-:W-:Y:S05]  /*13620*/  @!P0 NANOSLEEP.SYNCS 0x989680 ;  /* 0x009896800000895d */ /* 0x004fea0003900000 */
[----:B------:R-:W2:Y:S02]  /*13630*/  @!P0 SYNCS.PHASECHK.TRANS64 P0, [R9+URZ+0x60], R10 ;  /* 0x0000600a090085a7 */ /* 0x000ea400080010ff */
[----:B--2---:R-:W-:Y:S05]  /*13640*/  @!P0 BRA `(.L_x_221) ;  /* 0xfffffffc00f08947 */ /* 0x004fea000383ffff */
[----:B------:R-:W-:Y:S05]  /*13650*/  BRA `(.L_x_222) ;  /* 0xffffff2000e07947 */ /* 0x000fea000383ffff */
.L_x_89:
[----:B------:R-:W-:Y:S07]  /*13660*/  MOV R9, UR21 ;  /* 0x0000001500097c02 */ /* 0x000fee0008000f00 */
.L_x_223:
[----:B-1----:R1:W2:Y:S02]  /*13670*/  SYNCS.PHASECHK.TRANS64.TRYWAIT P0, [R9+URZ+0x68], R10 ;  /* 0x0000680a090075a7 */ /* 0x0022a400080011ff */
[----:B--2---:R-:W-:Y:S05]  /*13680*/  @!P0 NANOSLEEP.SYNCS 0x989680 ;  /* 0x009896800000895d */ /* 0x004fea0003900000 */
[----:B------:R-:W2:Y:S02]  /*13690*/  @!P0 SYNCS.PHASECHK.TRANS64 P0, [R9+URZ+0x68], R10 ;  /* 0x0000680a090085a7 */ /* 0x000ea400080010ff */
[----:B--2---:R-:W-:Y:S05]  /*136a0*/  @!P0 BRA `(.L_x_223) ;  /* 0xfffffffc00f08947 */ /* 0x004fea000383ffff */
[----:B------:R-:W-:Y:S05]  /*136b0*/  BRA `(.L_x_224) ;  /* 0xffffff2400447947 */ /* 0x000fea000383ffff */
.L_x_90:
[----:B------:R-:W-:Y:S07]  /*136c0*/  MOV R0, UR21 ;  /* 0x0000001500007c02 */ /* 0x000fee0008000f00 */
.L_x_225:
[----:B-1----:R1:W2:Y:S02]  /*136d0*/  SYNCS.PHASECHK.TRANS64.TRYWAIT P0, [R0+URZ+0x50], R9 ;  /* 0x00005009000075a7 */ /* 0x0022a400080011ff */
[----:B--2---:R-:W-:Y:S05]  /*136e0*/  @!P0 NANOSLEEP.SYNCS 0x989680 ;  /* 0x009896800000895d */ /* 0x004fea0003900000 */
[----:B------:R-:W2:Y:S02]  /*136f0*/  @!P0 SYNCS.PHASECHK.TRANS64 P0, [R0+URZ+0x50], R9 ;  /* 0x00005009000085a7 */ /* 0x000ea400080010ff */
[----:B--2---:R-:W-:Y:S05]  /*13700*/  @!P0 BRA `(.L_x_225) ;  /* 0xfffffffc00f08947 */ /* 0x004fea000383ffff */
[----:B------:R-:W-:Y:S05]  /*13710*/  BRA `(.L_x_226) ;  /* 0xffffff2400a47947 */ /* 0x000fea000383ffff */
.L_x_91:
[----:B------:R-:W-:Y:S07]  /*13720*/  MOV R0, UR21 ;  /* 0x0000001500007c02 */ /* 0x000fee0008000f00 */
.L_x_227:
[----:B-1----:R1:W2:Y:S02]  /*13730*/  SYNCS.PHASECHK.TRANS64.TRYWAIT P0, [R0+URZ+0x58], R9 ;  /* 0x00005809000075a7 */ /* 0x0022a400080011ff */
[----:B--2---:R-:W-:Y:S05]  /*13740*/  @!P0 NANOSLEEP.SYNCS 0x989680 ;  /* 0x009896800000895d */ /* 0x004fea0003900000 */
[----:B------:R-:W2:Y:S02]  /*13750*/  @!P0 SYNCS.PHASECHK.TRANS64 P0, [R0+URZ+0x58], R9 ;  /* 0x00005809000085a7 */ /* 0x000ea400080010ff */
[----:B--2---:R-:W-:Y:S05]  /*13760*/  @!P0 BRA `(.L_x_227) ;  /* 0xfffffffc00f08947 */ /* 0x004fea000383ffff */
[----:B------:R-:W-:Y:S05]  /*13770*/  BRA `(.L_x_228) ;  /* 0xffffff2800047947 */ /* 0x000fea000383ffff */
.L_x_92:
[----:B------:R-:W-:Y:S07]  /*13780*/  MOV R0, UR21 ;  /* 0x0000001500007c02 */ /* 0x000fee0008000f00 */
.L_x_229:
[----:B-1----:R1:W2:Y:S02]  /*13790*/  SYNCS.PHASECHK.TRANS64.TRYWAIT P0, [R0+URZ+0x60], R9 ;  /* 0x00006009000075a7 */ /* 0x0022a400080011ff */
[----:B--2---:R-:W-:Y:S05]  /*137a0*/  @!P0 NANOSLEEP.SYNCS 0x989680 ;  /* 0x009896800000895d */ /* 0x004fea0003900000 */
[----:B------:R-:W2:Y:S02]  /*137b0*/  @!P0 SYNCS.PHASECHK.TRANS64 P0, [R0+URZ+0x60], R9 ;  /* 0x00006009000085a7 */ /* 0x000ea400080010ff */
[----:B--2---:R-:W-:Y:S05]  /*137c0*/  @!P0 BRA `(.L_x_229) ;  /* 0xfffffffc00f08947 */ /* 0x004fea000383ffff */
[----:B------:R-:W-:Y:S05]  /*137d0*/  BRA `(.L_x_230) ;  /* 0xffffff2800687947 */ /* 0x000fea000383ffff */
.L_x_93:
[----:B------:R-:W-:Y:S07]  /*137e0*/  MOV R0, UR21 ;  /* 0x0000001500007c02 */ /* 0x000fee0008000f00 */
.L_x_231:
[----:B-1----:R1:W2:Y:S02]  /*137f0*/  SYNCS.PHASECHK.TRANS64.TRYWAIT P0, [R0+URZ+0x68], R9 ;  /* 0x00006809000075a7 */ /* 0x0022a400080011ff */
[----:B--2---:R-:W-:Y:S05]  /*13800*/  @!P0 NANOSLEEP.SYNCS 0x989680 ;  /* 0x009896800000895d */ /* 0x004fea0003900000 */
[----:B------:R-:W2:Y:S02]  /*13810*/  @!P0 SYNCS.PHASECHK.TRANS64 P0, [R0+URZ+0x68], R9 ;  /* 0x00006809000085a7 */ /* 0x000ea400080010ff */
[----:B--2---:R-:W-:Y:S05]  /*13820*/  @!P0 BRA `(.L_x_231) ;  /* 0xfffffffc00f08947 */ /* 0x004fea000383ffff */
[----:B------:R-:W-:Y:S05]  /*13830*/  BRA `(.L_x_232) ;  /* 0xffffff2800c47947 */ /* 0x000fea000383ffff */
.L_x_95:
[----:B------:R-:W-:-:S07]  /*13840*/  MOV R3, UR21 ;  /* 0x0000001500037c02 */ /* 0x000fce0008000f00 */
.L_x_233:
[----:B-1----:R1:W3:Y:S02]  /*13850*/  SYNCS.PHASECHK.TRANS64.TRYWAIT P0, [R3+URZ+0x50], R10 ;  /* 0x0000500a030075a7 */ /* 0x0022e400080011ff */
[----:B---3--:R-:W-:Y:S05]  /*13860*/  @!P0 NANOSLEEP.SYNCS 0x989680 ;  /* 0x009896800000895d */ /* 0x008fea0003900000 */
[----:B------:R-:W3:Y:S02]  /*13870*/  @!P0 SYNCS.PHASECHK.TRANS64 P0, [R3+URZ+0x50], R10 ;  /* 0x0000500a030085a7 */ /* 0x000ee400080010ff */
[----:B---3--:R-:W-:Y:S05]  /*13880*/  @!P0 BRA `(.L_x_233) ;  /* 0xfffffffc00f08947 */ /* 0x008fea000383ffff */
[----:B------:R-:W-:Y:S05]  /*13890*/  BRA `(.L_x_234) ;  /* 0xffffff2c004c7947 */ /* 0x000fea000383ffff */
.L_x_96:
[----:B-1----:R-:W-:-:S07]  /*138a0*/  MOV R3, UR21 ;  /* 0x0000001500037c02 */ /* 0x002fce0008000f00 */
.L_x_235:
[----:B-1----:R1:W3:Y:S02]  /*138b0*/  SYNCS.PHASECHK.TRANS64.TRYWAIT P0, [R3+URZ+0x58], R10 ;  /* 0x0000580a030075a7 */ /* 0x0022e400080011ff */
[----:B---3--:R-:W-:Y:S05]  /*138c0*/  @!P0 NANOSLEEP.SYNCS 0x989680 ;  /* 0x009896800000895d */ /* 0x008fea0003900000 */
[----:B------:R-:W3:Y:S02]  /*138d0*/  @!P0 SYNCS.PHASECHK.TRANS64 P0, [R3+URZ+0x58], R10 ;  /* 0x0000580a030085a7 */ /* 0x000ee400080010ff */
[----:B---3--:R-:W-:Y:S05]  /*138e0*/  @!P0 BRA `(.L_x_235) ;  /* 0xfffffffc00f08947 */ /* 0x008fea000383ffff */
[----:B------:R-:W-:Y:S05]  /*138f0*/  BRA `(.L_x_236) ;  /* 0xffffff2c003c7947 */ /* 0x000fea000383ffff */
.L_x_97:
[----:B-1----:R-:W-:-:S07]  /*13900*/  MOV R3, UR21 ;  /* 0x0000001500037c02 */ /* 0x002fce0008000f00 */
.L_x_237:
[----:B-1----:R1:W3:Y:S02]  /*13910*/  SYNCS.PHASECHK.TRANS64.TRYWAIT P0, [R3+URZ+0x60], R10 ;  /* 0x0000600a030075a7 */ /* 0x0022e400080011ff */
[----:B---3--:R-:W-:Y:S05]  /*13920*/  @!P0 NANOSLEEP.SYNCS 0x989680 ;  /* 0x009896800000895d */ /* 0x008fea0003900000 */
[----:B------:R-:W3:Y:S02]  /*13930*/  @!P0 SYNCS.PHASECHK.TRANS64 P0, [R3+URZ+0x60], R10 ;  /* 0x0000600a030085a7 */ /* 0x000ee400080010ff */
[----:B---3--:R-:W-:Y:S05]  /*13940*/  @!P0 BRA `(.L_x_237) ;  /* 0xfffffffc00f08947 */ /* 0x008fea000383ffff */
[----:B------:R-:W-:Y:S05]  /*13950*/  BRA `(.L_x_238) ;  /* 0xffffff2c00307947 */ /* 0x000fea000383ffff */
.L_x_99:
[----:B--2---:R2:W3:Y:S02]  /*13960*/  SYNCS.PHASECHK.TRANS64.TRYWAIT P0, [R0+URZ+0x80], R3 ;  /* 0x00008003000075a7 */ /* 0x0044e400080011ff */
[----:B---3--:R-:W-:Y:S05]  /*13970*/  @!P0 NANOSLEEP.SYNCS 0x989680 ;  /* 0x009896800000895d */ /* 0x008fea0003900000 */
[----:B------:R-:W3:Y:S02]  /*13980*/  @!P0 SYNCS.PHASECHK.TRANS64 P0, [R0+URZ+0x80], R3 ;  /* 0x00008003000085a7 */ /* 0x000ee400080010ff */
[----:B---3--:R-:W-:Y:S05]  /*13990*/  @!P0 BRA `(.L_x_99) ;  /* 0xfffffffc00f08947 */ /* 0x008fea000383ffff */
[----:B------:R-:W-:Y:S05]  /*139a0*/  BRA `(.L_x_239) ;  /* 0xffffff3000087947 */ /* 0x000fea000383ffff */
.L_x_110:
[----:B-1----:R-:W-:Y:S04]  /*139b0*/  MOV R3, UR44 ;  /* 0x0000002c00037c02 */ /* 0x002fe80008000f00 */
[----:B------:R1:W3:Y:S03]  /*139c0*/  SYNCS.PHASECHK.TRANS64.TRYWAIT P1, [R3+URZ+0x30], R6 ;  /* 0x00003006030075a7 */ /* 0x0002e600080211ff */
[----:B---3--:R-:W-:Y:S05]  /*139d0*/  @!P1 NANOSLEEP.SYNCS 0x989680 ;  /* 0x009896800000995d */ /* 0x008fea0003900000 */
[----:B------:R-:W3:Y:S02]  /*139e0*/  @!P1 SYNCS.PHASECHK.TRANS64 P1, [R3+URZ+0x30], R6 ;  /* 0x00003006030095a7 */ /* 0x000ee400080210ff */
[----:B---3--:R-:W-:Y:S05]  /*139f0*/  @!P1 BRA `(.L_x_110) ;  /* 0xfffffffc00ec9947 */ /* 0x008fea000383ffff */
[----:B------:R-:W-:Y:S05]  /*13a00*/  BRA `(.L_x_109) ;  /* 0xffffff3c00ec7947 */ /* 0x000fea000383ffff */
.L_x_112:
[----:B-1----:R-:W-:Y:S04]  /*13a10*/  MOV R3, UR44 ;  /* 0x0000002c00037c02 */ /* 0x002fe80008000f00 */
[----:B------:R1:W4:Y:S03]  /*13a20*/  SYNCS.PHASECHK.TRANS64.TRYWAIT P0, [R3+URZ+0xa0], R4 ;  /* 0x0000a004030075a7 */ /* 0x00032600080011ff */
[----:B----4-:R-:W-:Y:S05]  /*13a30*/  @!P0 NANOSLEEP.SYNCS 0x989680 ;  /* 0x009896800000895d */ /* 0x010fea0003900000 */
[----:B------:R-:W4:Y:S02]  /*13a40*/  @!P0 SYNCS.PHASECHK.TRANS64 P0, [R3+URZ+0xa0], R4 ;  /* 0x0000a004030085a7 */ /* 0x000f2400080010ff */
[----:B----4-:R-:W-:Y:S05]  /*13a50*/  @!P0 BRA `(.L_x_112) ;  /* 0xfffffffc00ec8947 */ /* 0x010fea000383ffff */
[----:B------:R-:W-:Y:S05]  /*13a60*/  BRA `(.L_x_111) ;  /* 0xffffff40001c7947 */ /* 0x000fea000383ffff */
.L_x_123:
[----:B--2---:R2:W4:Y:S02]  /*13a70*/  SYNCS.PHASECHK.TRANS64.TRYWAIT P0, [R3+URZ+0x30], R0 ;  /* 0x00003000030075a7 */ /* 0x00452400080011ff */
[----:B----4-:R-:W-:Y:S05]  /*13a80*/  @!P0 NANOSLEEP.SYNCS 0x989680 ;  /* 0x009896800000895d */ /* 0x010fea0003900000 */
[----:B------:R-:W4:Y:S02]  /*13a90*/  @!P0 SYNCS.PHASECHK.TRANS64 P0, [R3+URZ+0x30], R0 ;  /* 0x00003000030085a7 */ /* 0x000f2400080010ff */
[----:B----4-:R-:W-:Y:S05]  /*13aa0*/  @!P0 BRA `(.L_x_123) ;  /* 0xfffffffc00f08947 */ /* 0x010fea000383ffff */
[----:B------:R-:W-:Y:S05]  /*13ab0*/  BRA `(.L_x_122) ;  /* 0xffffff5400d07947 */ /* 0x000fea000383ffff */
.L_x_133:
[----:B-1----:R1:W2:Y:S02]  /*13ac0*/  SYNCS.PHASECHK.TRANS64.TRYWAIT P0, [R11+URZ+0x30], R4 ;  /* 0x000030040b0075a7 */ /* 0x0022a400080011ff */
[----:B--2---:R-:W-:Y:S05]  /*13ad0*/  @!P0 NANOSLEEP.SYNCS 0x989680 ;  /* 0x009896800000895d */ /* 0x004fea0003900000 */
[----:B------:R-:W2:Y:S02]  /*13ae0*/  @!P0 SYNCS.PHASECHK.TRANS64 P0, [R11+URZ+0x30], R4 ;  /* 0x000030040b0085a7 */ /* 0x000ea400080010ff */
[----:B--2---:R-:W-:Y:S05]  /*13af0*/  @!P0 BRA `(.L_x_133) ;  /* 0xfffffffc00f08947 */ /* 0x004fea000383ffff */
[----:B------:R-:W-:Y:S05]  /*13b00*/  BRA `(.L_x_132) ;  /* 0xffffff6c00687947 */ /* 0x000fea000383ffff */
.L_x_143:
[----:B-1----:R1:W2:Y:S02]  /*13b10*/  SYNCS.PHASECHK.TRANS64.TRYWAIT P0, [R0+URZ+0x30], R9 ;  /* 0x00003009000075a7 */ /* 0x0022a400080011ff */
[----:B--2---:R-:W-:Y:S05]  /*13b20*/  @!P0 NANOSLEEP.SYNCS 0x989680 ;  /* 0x009896800000895d */ /* 0x004fea0003900000 */
[----:B------:R-:W2:Y:S02]  /*13b30*/  @!P0 SYNCS.PHASECHK.TRANS64 P0, [R0+URZ+0x30], R9 ;  /* 0x00003009000085a7 */ /* 0x000ea400080010ff */
[----:B--2---:R-:W-:Y:S05]  /*13b40*/  @!P0 BRA `(.L_x_143) ;  /* 0xfffffffc00f08947 */ /* 0x004fea000383ffff */
[----:B------:R-:W-:Y:S05]  /*13b50*/  BRA `(.L_x_142) ;  /* 0xffffff8000c07947 */ /* 0x000fea000383ffff */
.L_x_153:
[----:B-1----:R1:W4:Y:S02]  /*13b60*/  SYNCS.PHASECHK.TRANS64.TRYWAIT P0, [R9+URZ+0x30], R4 ;  /* 0x00003004090075a7 */ /* 0x00232400080011ff */
[----:B----4-:R-:W-:Y:S05]  /*13b70*/  @!P0 NANOSLEEP.SYNCS 0x989680 ;  /* 0x009896800000895d */ /* 0x010fea0003900000 */
[----:B------:R-:W4:Y:S02]  /*13b80*/  @!P0 SYNCS.PHASECHK.TRANS64 P0, [R9+URZ+0x30], R4 ;  /* 0x00003004090085a7 */ /* 0x000f2400080010ff */
[----:B----4-:R-:W-:Y:S05]  /*13b90*/  @!P0 BRA `(.L_x_153) ;  /* 0xfffffffc00f08947 */ /* 0x010fea000383ffff */
[----:B------:R-:W-:Y:S05]  /*13ba0*/  BRA `(.L_x_152) ;  /* 0xffffff9800547947 */ /* 0x000fea000383ffff */
.L_x_163:
[----:B-1----:R1:W4:Y:S02]  /*13bb0*/  SYNCS.PHASECHK.TRANS64.TRYWAIT P0, [R9+URZ+0x30], R4 ;  /* 0x00003004090075a7 */ /* 0x00232400080011ff */
[----:B----4-:R-:W-:Y:S05]  /*13bc0*/  @!P0 NANOSLEEP.SYNCS 0x989680 ;  /* 0x009896800000895d */ /* 0x010fea0003900000 */
[----:B------:R-:W4:Y:S02]  /*13bd0*/  @!P0 SYNCS.PHASECHK.TRANS64 P0, [R9+URZ+0x30], R4 ;  /* 0x00003004090085a7 */ /* 0x000f2400080010ff */
[----:B----4-:R-:W-:Y:S05]  /*13be0*/  @!P0 BRA `(.L_x_163) ;  /* 0xfffffffc00f08947 */ /* 0x010fea000383ffff */
[----:B------:R-:W-:Y:S05]  /*13bf0*/  BRA `(.L_x_162) ;  /* 0xffffffac00c47947 */ /* 0x000fea000383ffff */
.L_x_173:
[----:B-1----:R1:W4:Y:S02]  /*13c00*/  SYNCS.PHASECHK.TRANS64.TRYWAIT P0, [R0+URZ+0x30], R9 ;  /* 0x00003009000075a7 */ /* 0x00232400080011ff */
[----:B----4-:R-:W-:Y:S05]  /*13c10*/  @!P0 NANOSLEEP.SYNCS 0x989680 ;  /* 0x009896800000895d */ /* 0x010fea0003900000 */
[----:B------:R-:W4:Y:S02]  /*13c20*/  @!P0 SYNCS.PHASECHK.TRANS64 P0, [R0+URZ+0x30], R9 ;  /* 0x00003009000085a7 */ /* 0x000f2400080010ff */
[----:B----4-:R-:W-:Y:S05]  /*13c30*/  @!P0 BRA `(.L_x_173) ;  /* 0xfffffffc00f08947 */ /* 0x010fea000383ffff */
[----:B------:R-:W-:Y:S05]  /*13c40*/  BRA `(.L_x_172) ;  /* 0xffffffc400587947 */ /* 0x000fea000383ffff */
.L_x_183:
[----:B-1----:R1:W4:Y:S02]  /*13c50*/  SYNCS.PHASECHK.TRANS64.TRYWAIT P0, [R3+URZ+0x30], R16 ;  /* 0x00003010030075a7 */ /* 0x00232400080011ff */
[----:B----4-:R-:W-:Y:S05]  /*13c60*/  @!P0 NANOSLEEP.SYNCS 0x989680 ;  /* 0x009896800000895d */ /* 0x010fea0003900000 */
[----:B------:R-:W4:Y:S02]  /*13c70*/  @!P0 SYNCS.PHASECHK.TRANS64 P0, [R3+URZ+0x30], R16 ;  /* 0x00003010030085a7 */ /* 0x000f2400080010ff */
[----:B----4-:R-:W-:Y:S05]  /*13c80*/  @!P0 BRA `(.L_x_183) ;  /* 0xfffffffc00f08947 */ /* 0x010fea000383ffff */
[----:B------:R-:W-:Y:S05]  /*13c90*/  BRA `(.L_x_182) ;  /* 0xffffffd800bc7947 */ /* 0x000fea000383ffff */
        .weak           $__internal_0_$__cuda_sm10x_tcgen05_guardrail_trap_col_being_dealloced_not_returned_by_alloc
        .type           $__internal_0_$__cuda_sm10x_tcgen05_guardrail_trap_col_being_dealloced_not_returned_by_alloc,@function
        .size           $__internal_0_$__cuda_sm10x_tcgen05_guardrail_trap_col_being_dealloced_not_returned_by_alloc,($__internal_1_$__cuda_sm10x_tcgen05_guardrail_trap_phase_invalid_during_alloc - $__internal_0_$__cuda_sm10x_tcgen05_guardrail_trap_col_being_dealloced_not_returned_by_alloc)
$__internal_0_$__cuda_sm10x_tcgen05_guardrail_trap_col_being_dealloced_not_returned_by_alloc:
[----:B------:R-:W-:Y:S05]  /*13ca0*/  BPT.TRAP 0x1 ;  /* 0x000000040000795c */ /* 0x000fea0000300000 */
[----:B------:R-:W-:-:S04]  /*13cb0*/  HFMA2 R3, -RZ, RZ, 0, 0 ;  /* 0x00000000ff037431 */ /* 0x000fc800000001ff */
[----:B------:R-:W-:Y:S05]  /*13cc0*/  RET.REL.NODEC R2 `(_ZN7cutlass13device_kernelINS_4gemm6kernel13GemmUniversalIN4cute5tupleIJiiiiEEENS1_10collective13CollectiveMmaINS1_46MainloopSm100TmaUmmaWarpSpecializedBlockScaledILi3ELi2ELi1ENS5_IJNS4_1CILi2EEESB_NSA_ILi1EEEEEEEENS5_IJNSA_ILi128EEENSA_ILi256EEESG_EEENS5_IJNS_12float_e2m1_tENS_13float_ue4m3_tEEEENS5_IJNS5_IJlSC_lEEENS4_6LayoutINS5_IJNS5_IJNS5_IJNSA_ILi32EEENSA_ILi4EEEEEEiEEENS5_IJNS5_IJNSA_ILi16EEESO_EEEiEEENS5_IJSC_iEEEEEENS5_IJST_NS5_IJNS5_IJNSA_ILi0EEESC_EEENSA_ILi512EEEEEENS5_IJSW_iEEEEEEEEEEESK_S13_NS4_8TiledMMAINS4_8MMA_AtomIJNS4_17SM100_MMA_MXF4_SSISI_SI_fSJ_Li128ELi256ELi16ELNS4_4UMMA5MajorE0ELS18_0ELNS17_7ScaleInE0ELS19_0EEEEEENSM_INS5_IJSC_SC_SC_EEENS5_IJSW_SW_SW_EEEEENS5_IJNS4_10UnderscoreES1F_S1F_EEEEENS5_IJNS4_23SM90_TMA_LOAD_MULTICASTES1I_EEENS5_IJNS4_14ComposedLayoutINS4_7SwizzleILi3ELi4ELi3EEENS4_18smem_ptr_flag_bitsILi4EEENSM_INS5_IJNSA_ILi8EEESG_EEENS5_IJSG_SC_EEEEEEENSM_INS5_IJNS5_IJNS5_IJSP_SC_EEESS_EEESC_NS5_IJSC_SO_EEEEEENS5_IJNS5_IJNS5_IJSS_SY_EEESX_EEESW_NS5_IJSO_SY_EEEEEEEEEEEvNS4_8identityES1J_NS5_IJS1T_NSM_INS5_IJNS5_IJNS5_IJSP_SB_EEESS_EEESC_S1W_EEENS5_IJS1Z_SW_NS5_IJSO_NSA_ILi1024EEEEEEEEEEEEEEvS24_EENS_8epilogue10collective18CollectiveEpilogueINS2E_23Sm100TmaWarpSpecializedILi4ELi2ELi32ELb1ELb0EEEJNS5_IJNSA_ILi64EEESG_SG_EEENS5_IJNSM_IS2J_SC_EENSM_INS5_IJSN_SB_EEENS5_IJSC_SF_EEEEEEEENS_10bfloat16_tESL_S2Q_SL_NS2E_6fusion15FusionCallbacksIS2I_NS2R_17LinearCombinationIS2Q_fS2Q_fLNS_15FloatRoundStyleE2EEES2K_S2P_JEEENS4_5SM1004TMEM4LOAD26SM100_TMEM_LOAD_32dp32b32xENS4_13SM90_TMA_LOADENS1K_INS1L_ILi2ELi4ELi3EEENS1N_ILi16EEENSM_INS5_IJS1P_SN_EEENS5_IJSN_SC_EEEEEEENS4_39AutoVectorizingCopyWithAssumedAlignmentILi128EEENS4_14SM90_TMA_STOREES37_S39_S39_EEEvvEEEEvNT_6ParamsE) ;  /* 0xfffffec002cc7950 */ /* 0x000fea0003c3ffff */
        .weak           $__internal_1_$__cuda_sm10x_tcgen05_guardrail_trap_phase_invalid_during_alloc
        .type           $__internal_1_$__cuda_sm10x_tcgen05_guardrail_trap_phase_invalid_during_alloc,@function
        .size           $__internal_1_$__cuda_sm10x_tcgen05_guardrail_trap_phase_invalid_during_alloc,($__internal_2_$__cuda_sm10x_tcgen05_guardrail_trap_unallocated_columns_being_dealloced - $__internal_1_$__cuda_sm10x_tcgen05_guardrail_trap_phase_invalid_during_alloc)
$__internal_1_$__cuda_sm10x_tcgen05_guardrail_trap_phase_invalid_during_alloc:
[----:B------:R-:W-:Y:S05]  /*13cd0*/  BPT.TRAP 0x1 ;  /* 0x000000040000795c */ /* 0x000fea0000300000 */
[----:B------:R-:W-:-:S04]  /*13ce0*/  MOV R5, 0x0 ;  /* 0x0000000000057802 */ /* 0x000fc80000000f00 */
[----:B------:R-:W-:Y:S05]  /*13cf0*/  RET.REL.NODEC R4 `(_ZN7cutlass13device_kernelINS_4gemm6kernel13GemmUniversalIN4cute5tupleIJiiiiEEENS1_10collective13CollectiveMmaINS1_46MainloopSm100TmaUmmaWarpSpecializedBlockScaledILi3ELi2ELi1ENS5_IJNS4_1CILi2EEESB_NSA_ILi1EEEEEEEENS5_IJNSA_ILi128EEENSA_ILi256EEESG_EEENS5_IJNS_12float_e2m1_tENS_13float_ue4m3_tEEEENS5_IJNS5_IJlSC_lEEENS4_6LayoutINS5_IJNS5_IJNS5_IJNSA_ILi32EEENSA_ILi4EEEEEEiEEENS5_IJNS5_IJNSA_ILi16EEESO_EEEiEEENS5_IJSC_iEEEEEENS5_IJST_NS5_IJNS5_IJNSA_ILi0EEESC_EEENSA_ILi512EEEEEENS5_IJSW_iEEEEEEEEEEESK_S13_NS4_8TiledMMAINS4_8MMA_AtomIJNS4_17SM100_MMA_MXF4_SSISI_SI_fSJ_Li128ELi256ELi16ELNS4_4UMMA5MajorE0ELS18_0ELNS17_7ScaleInE0ELS19_0EEEEEENSM_INS5_IJSC_SC_SC_EEENS5_IJSW_SW_SW_EEEEENS5_IJNS4_10UnderscoreES1F_S1F_EEEEENS5_IJNS4_23SM90_TMA_LOAD_MULTICASTES1I_EEENS5_IJNS4_14ComposedLayoutINS4_7SwizzleILi3ELi4ELi3EEENS4_18smem_ptr_flag_bitsILi4EEENSM_INS5_IJNSA_ILi8EEESG_EEENS5_IJSG_SC_EEEEEEENSM_INS5_IJNS5_IJNS5_IJSP_SC_EEESS_EEESC_NS5_IJSC_SO_EEEEEENS5_IJNS5_IJNS5_IJSS_SY_EEESX_EEESW_NS5_IJSO_SY_EEEEEEEEEEEvNS4_8identityES1J_NS5_IJS1T_NSM_INS5_IJNS5_IJNS5_IJSP_SB_EEESS_EEESC_S1W_EEENS5_IJS1Z_SW_NS5_IJSO_NSA_ILi1024EEEEEEEEEEEEEEvS24_EENS_8epilogue10collective18CollectiveEpilogueINS2E_23Sm100TmaWarpSpecializedILi4ELi2ELi32ELb1ELb0EEEJNS5_IJNSA_ILi64EEESG_SG_EEENS5_IJNSM_IS2J_SC_EENSM_INS5_IJSN_SB_EEENS5_IJSC_SF_EEEEEEEENS_10bfloat16_tESL_S2Q_SL_NS2E_6fusion15FusionCallbacksIS2I_NS2R_17LinearCombinationIS2Q_fS2Q_fLNS_15FloatRoundStyleE2EEES2K_S2P_JEEENS4_5SM1004TMEM4LOAD26SM100_TMEM_LOAD_32dp32b32xENS4_13SM90_TMA_LOADENS1K_INS1L_ILi2ELi4ELi3EEENS1N_ILi16EEENSM_INS5_IJS1P_SN_EEENS5_IJSN_SC_EEEEEEENS4_39AutoVectorizingCopyWithAssumedAlignmentILi128EEENS4_14SM90_TMA_STOREES37_S39_S39_EEEvvEEEEvNT_6ParamsE) ;  /* 0xfffffec004c07950 */ /* 0x000fea0003c3ffff */
        .weak           $__internal_2_$__cuda_sm10x_tcgen05_guardrail_trap_unallocated_columns_being_dealloced
        .type           $__internal_2_$__cuda_sm10x_tcgen05_guardrail_trap_unallocated_columns_being_dealloced,@function
        .size           $__internal_2_$__cuda_sm10x_tcgen05_guardrail_trap_unallocated_columns_being_dealloced,(.L_x_241 - $__internal_2_$__cuda_sm10x_tcgen05_guardrail_trap_unallocated_columns_being_dealloced)
$__internal_2_$__cuda_sm10x_tcgen05_guardrail_trap_unallocated_columns_being_dealloced:
[----:B------:R-:W-:Y:S05]  /*13d00*/  BPT.TRAP 0x1 ;  /* 0x000000040000795c */ /* 0x000fea0000300000 */
[----:B------:R-:W-:-:S04]  /*13d10*/  HFMA2 R3, -RZ, RZ, 0, 0 ;  /* 0x00000000ff037431 */ /* 0x000fc800000001ff */
[----:B------:R-:W-:Y:S05]  /*13d20*/  RET.REL.NODEC R2 `(_ZN7cutlass13device_kernelINS_4gemm6kernel13GemmUniversalIN4cute5tupleIJiiiiEEENS1_10collective13CollectiveMmaINS1_46MainloopSm100TmaUmmaWarpSpecializedBlockScaledILi3ELi2ELi1ENS5_IJNS4_1CILi2EEESB_NSA_ILi1EEEEEEEENS5_IJNSA_ILi128EEENSA_ILi256EEESG_EEENS5_IJNS_12float_e2m1_tENS_13float_ue4m3_tEEEENS5_IJNS5_IJlSC_lEEENS4_6LayoutINS5_IJNS5_IJNS5_IJNSA_ILi32EEENSA_ILi4EEEEEEiEEENS5_IJNS5_IJNSA_ILi16EEESO_EEEiEEENS5_IJSC_iEEEEEENS5_IJST_NS5_IJNS5_IJNSA_ILi0EEESC_EEENSA_ILi512EEEEEENS5_IJSW_iEEEEEEEEEEESK_S13_NS4_8TiledMMAINS4_8MMA_AtomIJNS4_17SM100_MMA_MXF4_SSISI_SI_fSJ_Li128ELi256ELi16ELNS4_4UMMA5MajorE0ELS18_0ELNS17_7ScaleInE0ELS19_0EEEEEENSM_INS5_IJSC_SC_SC_EEENS5_IJSW_SW_SW_EEEEENS5_IJNS4_10UnderscoreES1F_S1F_EEEEENS5_IJNS4_23SM90_TMA_LOAD_MULTICASTES1I_EEENS5_IJNS4_14ComposedLayoutINS4_7SwizzleILi3ELi4ELi3EEENS4_18smem_ptr_flag_bitsILi4EEENSM_INS5_IJNSA_ILi8EEESG_EEENS5_IJSG_SC_EEEEEEENSM_INS5_IJNS5_IJNS5_IJSP_SC_EEESS_EEESC_NS5_IJSC_SO_EEEEEENS5_IJNS5_IJNS5_IJSS_SY_EEESX_EEESW_NS5_IJSO_SY_EEEEEEEEEEEvNS4_8identityES1J_NS5_IJS1T_NSM_INS5_IJNS5_IJNS5_IJSP_SB_EEESS_EEESC_S1W_EEENS5_IJS1Z_SW_NS5_IJSO_NSA_ILi1024EEEEEEEEEEEEEEvS24_EENS_8epilogue10collective18CollectiveEpilogueINS2E_23Sm100TmaWarpSpecializedILi4ELi2ELi32ELb1ELb0EEEJNS5_IJNSA_ILi64EEESG_SG_EEENS5_IJNSM_IS2J_SC_EENSM_INS5_IJSN_SB_EEENS5_IJSC_SF_EEEEEEEENS_10bfloat16_tESL_S2Q_SL_NS2E_6fusion15FusionCallbacksIS2I_NS2R_17LinearCombinationIS2Q_fS2Q_fLNS_15FloatRoundStyleE2EEES2K_S2P_JEEENS4_5SM1004TMEM4LOAD26SM100_TMEM_LOAD_32dp32b32xENS4_13SM90_TMA_LOADENS1K_INS1L_ILi2ELi4ELi3EEENS1N_ILi16EEENSM_INS5_IJS1P_SN_EEENS5_IJSN_SC_EEEEEEENS4_39AutoVectorizingCopyWithAssumedAlignmentILi128EEENS4_14SM90_TMA_STOREES37_S39_S39_EEEvvEEEEvNT_6ParamsE) ;  /* 0xfffffec002b47950 */ /* 0x000fea0003c3ffff */
.L_x_240:
[----:B------:R-:W-:-:S00]  /*13d30*/  BRA `(.L_x_240) ;  /* 0xfffffffc00fc7947 */ /* 0x000fc0000383ffff */
[----:B------:R-:W-:-:S00]  /*13d40*/  NOP ;  /* 0x0000000000007918 */ /* 0x000fc00000000000 */
        /* <DEDUP_REMOVED lines=11> */
.L_x_241:


//--------------------- .nv.global.init           --------------------------
	.section	.nv.global.init,"aw",@progbits
.nv.global.init:
	.type		$str$29,@object
	.size		$str$29,($str$30 - $str$29)
$str$29:
        /*0000*/ 	.byte	0x28, 0x61, 0x64, 0x64, 0x72, 0x65, 0x73, 0x73, 0x20, 0x26, 0x20, 0x6d, 0x61, 0x73, 0x6b, 0x29
        /*0010*/ 	.byte	0x20, 0x3d, 0x3d, 0x20, 0x30, 0x00
	.type		$str$30,@object
	.size		$str$30,($str$26 - $str$30)
$str$30:
        /*0016*/ 	.byte	0x2f, 0x74, 0x6d, 0x70, 0x2f, 0x63, 0x75, 0x74, 0x6c, 0x61, 0x73, 0x73, 0x5f, 0x73, 0x77, 0x65
        /*0026*/ 	.byte	0x65, 0x70, 0x5f, 0x73, 0x72, 0x63, 0x2f, 0x69, 0x6e, 0x63, 0x6c, 0x75, 0x64, 0x65, 0x2f, 0x63
        /*0036*/ 	.byte	0x75, 0x74, 0x65, 0x2f, 0x70, 0x6f, 0x69, 0x6e, 0x74, 0x65, 0x72, 0x5f, 0x66, 0x6c, 0x61, 0x67
        /*0046*/ 	.byte	0x67, 0x65, 0x64, 0x2e, 0x68, 0x70, 0x70, 0x00
	.type		$str$26,@object
	.size		$str$26,($str$25 - $str$26)
$str$26:
        /*004e*/ 	.byte	0x2f, 0x74, 0x6d, 0x70, 0x2f, 0x63, 0x75, 0x74, 0x6c, 0x61, 0x73, 0x73, 0x5f, 0x73, 0x77, 0x65
        /*005e*/ 	.byte	0x65, 0x70, 0x5f, 0x73, 0x72, 0x63, 0x2f, 0x69, 0x6e, 0x63, 0x6c, 0x75, 0x64, 0x65, 0x2f, 0x63
        /*006e*/ 	.byte	0x75, 0x74, 0x65, 0x2f, 0x61, 0x74, 0x6f, 0x6d, 0x2f, 0x63, 0x6f, 0x70, 0x79, 0x5f, 0x74, 0x72
        /*007e*/ 	.byte	0x61, 0x69, 0x74, 0x73, 0x5f, 0x73, 0x6d, 0x31, 0x30, 0x30, 0x2e, 0x68, 0x70, 0x70, 0x00
	.type		$str$25,@object
	.size		$str$25,(__unnamed_1 - $str$25)
$str$25:
        /*008d*/ 	.byte	0x28, 0x28, 0x75, 0x69, 0x6e, 0x74, 0x33, 0x32, 0x5f, 0x74, 0x28, 0x74, 0x68, 0x72, 0x65, 0x61
        /*009d*/ 	.byte	0x64, 0x49, 0x64, 0x78, 0x2e, 0x78, 0x29, 0x20, 0x2f, 0x20, 0x33, 0x32, 0x29, 0x20, 0x25, 0x20
        /*00ad*/ 	.byte	0x34, 0x29, 0x20, 0x3d, 0x3d, 0x20, 0x28, 0x28, 0x28, 0x74, 0x6d, 0x65, 0x6d, 0x5f, 0x61, 0x64
        /*00bd*/ 	.byte	0x64, 0x72, 0x20, 0x3e, 0x3e, 0x20, 0x31, 0x36, 0x29, 0x20, 0x2f, 0x20, 0x33, 0x32, 0x29, 0x20
        /*00cd*/ 	.byte	0x25, 0x20, 0x34, 0x29, 0x00
	.type		__unnamed_1,@object
	.size		__unnamed_1,(__unnamed_2 - __unnamed_1)
__unnamed_1:
        /*00d2*/ 	.byte	0x61, 0x75, 0x74, 0x6f, 0x20, 0x63, 0x75, 0x74, 0x65, 0x3a, 0x3a, 0x61, 0x73, 0x5f, 0x70, 0x6f
        /* <DEDUP_REMOVED lines=24> */
        /*0262*/ 	.byte	0x43, 0x3c, 0x34, 0x30, 0x39, 0x36, 0x3e, 0x3e, 0x3e, 0x3e, 0x5d, 0x00
	.type		__unnamed_2,@object
	.size		__unnamed_2,(.L_2 - __unnamed_2)
__unnamed_2:
        /* <DEDUP_REMOVED lines=42> */
        /*050e*/ 	.byte	0x3e, 0x3e, 0x5d, 0x00
.L_2:


//--------------------- .nv.shared._ZN7cutlass13device_kernelINS_4gemm6kernel13GemmUniversalIN4cute5tupleIJiiiiEEENS1_10collective13CollectiveMmaINS1_46MainloopSm100TmaUmmaWarpSpecializedBlockScaledILi3ELi2ELi1ENS5_IJNS4_1CILi2EEESB_NSA_ILi1EEEEEEEENS5_IJNSA_ILi128EEENSA_ILi256EEESG_EEENS5_IJNS_12float_e2m1_tENS_13float_ue4m3_tEEEENS5_IJNS5_IJlSC_lEEENS4_6LayoutINS5_IJNS5_IJNS5_IJNSA_ILi32EEENSA_ILi4EEEEEEiEEENS5_IJNS5_IJNSA_ILi16EEESO_EEEiEEENS5_IJSC_iEEEEEENS5_IJST_NS5_IJNS5_IJNSA_ILi0EEESC_EEENSA_ILi512EEEEEENS5_IJSW_iEEEEEEEEEEESK_S13_NS4_8TiledMMAINS4_8MMA_AtomIJNS4_17SM100_MMA_MXF4_SSISI_SI_fSJ_Li128ELi256ELi16ELNS4_4UMMA5MajorE0ELS18_0ELNS17_7ScaleInE0ELS19_0EEEEEENSM_INS5_IJSC_SC_SC_EEENS5_IJSW_SW_SW_EEEEENS5_IJNS4_10UnderscoreES1F_S1F_EEEEENS5_IJNS4_23SM90_TMA_LOAD_MULTICASTES1I_EEENS5_IJNS4_14ComposedLayoutINS4_7SwizzleILi3ELi4ELi3EEENS4_18smem_ptr_flag_bitsILi4EEENSM_INS5_IJNSA_ILi8EEESG_EEENS5_IJSG_SC_EEEEEEENSM_INS5_IJNS5_IJNS5_IJSP_SC_EEESS_EEESC_NS5_IJSC_SO_EEEEEENS5_IJNS5_IJNS5_IJSS_SY_EEESX_EEESW_NS5_IJSO_SY_EEEEEEEEEEEvNS4_8identityES1J_NS5_IJS1T_NSM_INS5_IJNS5_IJNS5_IJSP_SB_EEESS_EEESC_S1W_EEENS5_IJS1Z_SW_NS5_IJSO_NSA_ILi1024EEEEEEEEEEEEEEvS24_EENS_8epilogue10collective18CollectiveEpilogueINS2E_23Sm100TmaWarpSpecializedILi4ELi2ELi32ELb1ELb0EEEJNS5_IJNSA_ILi64EEESG_SG_EEENS5_IJNSM_IS2J_SC_EENSM_INS5_IJSN_SB_EEENS5_IJSC_SF_EEEEEEEENS_10bfloat16_tESL_S2Q_SL_NS2E_6fusion15FusionCallbacksIS2I_NS2R_17LinearCombinationIS2Q_fS2Q_fLNS_15FloatRoundStyleE2EEES2K_S2P_JEEENS4_5SM1004TMEM4LOAD26SM100_TMEM_LOAD_32dp32b32xENS4_13SM90_TMA_LOADENS1K_INS1L_ILi2ELi4ELi3EEENS1N_ILi16EEENSM_INS5_IJS1P_SN_EEENS5_IJSN_SC_EEEEEEENS4_39AutoVectorizingCopyWithAssumedAlignmentILi128EEENS4_14SM90_TMA_STOREES37_S39_S39_EEEvvEEEEvNT_6ParamsE --------------------------
	.section	.nv.shared._ZN7cutlass13device_kernelINS_4gemm6kernel13GemmUniversalIN4cute5tupleIJiiiiEEENS1_10collective13CollectiveMmaINS1_46MainloopSm100TmaUmmaWarpSpecializedBlockScaledILi3ELi2ELi1ENS5_IJNS4_1CILi2EEESB_NSA_ILi1EEEEEEEENS5_IJNSA_ILi128EEENSA_ILi256EEESG_EEENS5_IJNS_12float_e2m1_tENS_13float_ue4m3_tEEEENS5_IJNS5_IJlSC_lEEENS4_6LayoutINS5_IJNS5_IJNS5_IJNSA_ILi32EEENSA_ILi4EEEEEEiEEENS5_IJNS5_IJNSA_ILi16EEESO_EEEiEEENS5_IJSC_iEEEEEENS5_IJST_NS5_IJNS5_IJNSA_ILi0EEESC_EEENSA_ILi512EEEEEENS5_IJSW_iEEEEEEEEEEESK_S13_NS4_8TiledMMAINS4_8MMA_AtomIJNS4_17SM100_MMA_MXF4_SSISI_SI_fSJ_Li128ELi256ELi16ELNS4_4UMMA5MajorE0ELS18_0ELNS17_7ScaleInE0ELS19_0EEEEEENSM_INS5_IJSC_SC_SC_EEENS5_IJSW_SW_SW_EEEEENS5_IJNS4_10UnderscoreES1F_S1F_EEEEENS5_IJNS4_23SM90_TMA_LOAD_MULTICASTES1I_EEENS5_IJNS4_14ComposedLayoutINS4_7SwizzleILi3ELi4ELi3EEENS4_18smem_ptr_flag_bitsILi4EEENSM_INS5_IJNSA_ILi8EEESG_EEENS5_IJSG_SC_EEEEEEENSM_INS5_IJNS5_IJNS5_IJSP_SC_EEESS_EEESC_NS5_IJSC_SO_EEEEEENS5_IJNS5_IJNS5_IJSS_SY_EEESX_EEESW_NS5_IJSO_SY_EEEEEEEEEEEvNS4_8identityES1J_NS5_IJS1T_NSM_INS5_IJNS5_IJNS5_IJSP_SB_EEESS_EEESC_S1W_EEENS5_IJS1Z_SW_NS5_IJSO_NSA_ILi1024EEEEEEEEEEEEEEvS24_EENS_8epilogue10collective18CollectiveEpilogueINS2E_23Sm100TmaWarpSpecializedILi4ELi2ELi32ELb1ELb0EEEJNS5_IJNSA_ILi64EEESG_SG_EEENS5_IJNSM_IS2J_SC_EENSM_INS5_IJSN_SB_EEENS5_IJSC_SF_EEEEEEEENS_10bfloat16_tESL_S2Q_SL_NS2E_6fusion15FusionCallbacksIS2I_NS2R_17LinearCombinationIS2Q_fS2Q_fLNS_15FloatRoundStyleE2EEES2K_S2P_JEEENS4_5SM1004TMEM4LOAD26SM100_TMEM_LOAD_32dp32b32xENS4_13SM90_TMA_LOADENS1K_INS1L_ILi2ELi4ELi3EEENS1N_ILi16EEENSM_INS5_IJS1P_SN_EEENS5_IJSN_SC_EEEEEEENS4_39AutoVectorizingCopyWithAssumedAlignmentILi128EEENS4_14SM90_TMA_STOREES37_S39_S39_EEEvvEEEEvNT_6ParamsE,"aw",@nobits
	.sectionflags	@""
	.align	16
	.zero		1024


//--------------------- .nv.shared.reserved.0     --------------------------
	.section	.nv.shared.reserved.0,"aw",@nobits
	.weak		__nv_reservedSMEM_offset_0_alias
	.size		__nv_reservedSMEM_offset_0_alias, 0, 64
	.other		__nv_reservedSMEM_offset_0_alias,@"STO_CUDA_RESERVED_SHARED STV_DEFAULT"
__nv_reservedSMEM_offset_0_alias:
	.zero		0
.nv.shared.reserved.0:
	.zero		64
	.weak		__nv_reservedSMEM_tcgen05_partition
	.type		__nv_reservedSMEM_tcgen05_partition,@object
	.size		__nv_reservedSMEM_tcgen05_partition,(.L_0 - __nv_reservedSMEM_tcgen05_partition)
__nv_reservedSMEM_tcgen05_partition:
	.zero		32
.L_0:


//--------------------- .nv.global                --------------------------
	.section	.nv.global,"aw",@nobits
.nv.global:
	.type		_ZN40_INTERNAL_e612473f_4_k_cu_d3e35765_221814cute1_E,@object
	.size		_ZN40_INTERNAL_e612473f_4_k_cu_d3e35765_221814cute1_E,(_ZN40_INTERNAL_e612473f_4_k_cu_d3e35765_221814cuda3std3__45__cpo6cbeginE - _ZN40_INTERNAL_e612473f_4_k_cu_d3e35765_221814cute1_E)
_ZN40_INTERNAL_e612473f_4_k_cu_d3e35765_221814cute1_E:
	.zero		1
	.type		_ZN40_INTERNAL_e612473f_4_k_cu_d3e35765_221814cuda3std3__45__cpo6cbeginE,@object
	.size		_ZN40_INTERNAL_e612473f_4_k_cu_d3e35765_221814cuda3std3__45__cpo6cbeginE,(_ZN40_INTERNAL_e612473f_4_k_cu_d3e35765_221814cuda3std3__48in_placeE - _ZN40_INTERNAL_e612473f_4_k_cu_d3e35765_221814cuda3std3__45__cpo6cbeginE)
_ZN40_INTERNAL_e612473f_4_k_cu_d3e35765_221814cuda3std3__45__cpo6cbeginE:
	.zero		1
	.type		_ZN40_INTERNAL_e612473f_4_k_cu_d3e35765_221814cuda3std3__48in_placeE,@object
	.size		_ZN40_INTERNAL_e612473f_4_k_cu_d3e35765_221814cuda3std3__48in_placeE,(_ZN40_INTERNAL_e612473f_4_k_cu_d3e35765_221814cuda3std6ranges3__45__cpo9iter_moveE - _ZN40_INTERNAL_e612473f_4_k_cu_d3e35765_221814cuda3std3__48in_placeE)
_ZN40_INTERNAL_e612473f_4_k_cu_d3e35765_221814cuda3std3__48in_placeE:
	.zero		1
	.type		_ZN40_INTERNAL_e612473f_4_k_cu_d3e35765_221814cuda3std6ranges3__45__cpo9iter_moveE,@object
	.size		_ZN40_INTERNAL_e612473f_4_k_cu_d3e35765_221814cuda3std6ranges3__45__cpo9iter_moveE,(_ZN40_INTERNAL_e612473f_4_k_cu_d3e35765_221814cuda3std3__45__cpo5beginE - _ZN40_INTERNAL_e612473f_4_k_cu_d3e35765_221814cuda3std6ranges3__45__cpo9iter_moveE)
_ZN40_INTERNAL_e612473f_4_k_cu_d3e35765_221814cuda3std6ranges3__45__cpo9iter_moveE:
	.zero		1
	.type		_ZN40_INTERNAL_e612473f_4_k_cu_d3e35765_221814cuda3std3__45__cpo5beginE,@object
	.size		_ZN40_INTERNAL_e612473f_4_k_cu_d3e35765_221814cuda3std3__45__cpo5beginE,(_ZN40_INTERNAL_e612473f_4_k_cu_d3e35765_221814cuda3std3__442_GLOBAL__N__e612473f_4_k_cu_d3e35765_221816ignoreE - _ZN40_INTERNAL_e612473f_4_k_cu_d3e35765_221814cuda3std3__45__cpo5beginE)
_ZN40_INTERNAL_e612473f_4_k_cu_d3e35765_221814cuda3std3__45__cpo5beginE:
	.zero		1
	.type		_ZN40_INTERNAL_e612473f_4_k_cu_d3e35765_221814cuda3std3__442_GLOBAL__N__e612473f_4_k_cu_d3e35765_221816ignoreE,@object
	.size		_ZN40_INTERNAL_e612473f_4_k_cu_d3e35765_221814cuda3std3__442_GLOBAL__N__e612473f_4_k_cu_d3e35765_221816ignoreE,(_ZN40_INTERNAL_e612473f_4_k_cu_d3e35765_221814cute7productE - _ZN40_INTERNAL_e612473f_4_k_cu_d3e35765_221814cuda3std3__442_GLOBAL__N__e612473f_4_k_cu_d3e35765_221816ignoreE)
_ZN40_INTERNAL_e612473f_4_k_cu_d3e35765_221814cuda3std3__442_GLOBAL__N__e612473f_4_k_cu_d3e35765_221816ignoreE:
	.zero		1
	.type		_ZN40_INTERNAL_e612473f_4_k_cu_d3e35765_221814cute7productE,@object
	.size		_ZN40_INTERNAL_e612473f_4_k_cu_d3e35765_221814cute7productE,(_ZN40_INTERNAL_e612473f_4_k_cu_d3e35765_221814cuda3std3__45__cpo3endE - _ZN40_INTERNAL_e612473f_4_k_cu_d3e35765_221814cute7productE)
_ZN40_INTERNAL_e612473f_4_k_cu_d3e35765_221814cute7productE:
	.zero		1
	.type		_ZN40_INTERNAL_e612473f_4_k_cu_d3e35765_221814cuda3std3__45__cpo3endE,@object
	.size		_ZN40_INTERNAL_e612473f_4_k_cu_d3e35765_221814cuda3std3__45__cpo3endE,(_ZN40_INTERNAL_e612473f_4_k_cu_d3e35765_221814cuda3std3__419piecewise_constructE - _ZN40_INTERNAL_e612473f_4_k_cu_d3e35765_221814cuda3std3__45__cpo3endE)
_ZN40_INTERNAL_e612473f_4_k_cu_d3e35765_221814cuda3std3__45__cpo3endE:
	.zero		1
	.type		_ZN40_INTERNAL_e612473f_4_k_cu_d3e35765_221814cuda3std3__419piecewise_constructE,@object
	.size		_ZN40_INTERNAL_e612473f_4_k_cu_d3e35765_221814cuda3std3__419piecewise_constructE,(_ZN40_INTERNAL_e612473f_4_k_cu_d3e35765_221814cuda3std3__45__cpo4cendE - _ZN40_INTERNAL_e612473f_4_k_cu_d3e35765_221814cuda3std3__419piecewise_constructE)
_ZN40_INTERNAL_e612473f_4_k_cu_d3e35765_221814cuda3std3__419piecewise_constructE:
	.zero		1
	.type		_ZN40_INTERNAL_e612473f_4_k_cu_d3e35765_221814cuda3std3__45__cpo4cendE,@object
	.size		_ZN40_INTERNAL_e612473f_4_k_cu_d3e35765_221814cuda3std3__45__cpo4cendE,(_ZN40_INTERNAL_e612473f_4_k_cu_d3e35765_221814cuda3std6ranges3__45__cpo4swapE - _ZN40_INTERNAL_e612473f_4_k_cu_d3e35765_221814cuda3std3__45__cpo4cendE)
_ZN40_INTERNAL_e612473f_4_k_cu_d3e35765_221814cuda3std3__45__cpo4cendE:
	.zero		1
	.type		_ZN40_INTERNAL_e612473f_4_k_cu_d3e35765_221814cuda3std6ranges3__45__cpo4swapE,@object
	.size		_ZN40_INTERNAL_e612473f_4_k_cu_d3e35765_221814cuda3std6ranges3__45__cpo4swapE,(.L_10 - _ZN40_INTERNAL_e612473f_4_k_cu_d3e35765_221814cuda3std6ranges3__45__cpo4swapE)
_ZN40_INTERNAL_e612473f_4_k_cu_d3e35765_221814cuda3std6ranges3__45__cpo4swapE:
	.zero		1
.L_10:


//--------------------- .nv.constant0._ZN7cutlass13device_kernelINS_4gemm6kernel13GemmUniversalIN4cute5tupleIJiiiiEEENS1_10collective13CollectiveMmaINS1_46MainloopSm100TmaUmmaWarpSpecializedBlockScaledILi3ELi2ELi1ENS5_IJNS4_1CILi2EEESB_NSA_ILi1EEEEEEEENS5_IJNSA_ILi128EEENSA_ILi256EEESG_EEENS5_IJNS_12float_e2m1_tENS_13float_ue4m3_tEEEENS5_IJNS5_IJlSC_lEEENS4_6LayoutINS5_IJNS5_IJNS5_IJNSA_ILi32EEENSA_ILi4EEEEEEiEEENS5_IJNS5_IJNSA_ILi16EEESO_EEEiEEENS5_IJSC_iEEEEEENS5_IJST_NS5_IJNS5_IJNSA_ILi0EEESC_EEENSA_ILi512EEEEEENS5_IJSW_iEEEEEEEEEEESK_S13_NS4_8TiledMMAINS4_8MMA_AtomIJNS4_17SM100_MMA_MXF4_SSISI_SI_fSJ_Li128ELi256ELi16ELNS4_4UMMA5MajorE0ELS18_0ELNS17_7ScaleInE0ELS19_0EEEEEENSM_INS5_IJSC_SC_SC_EEENS5_IJSW_SW_SW_EEEEENS5_IJNS4_10UnderscoreES1F_S1F_EEEEENS5_IJNS4_23SM90_TMA_LOAD_MULTICASTES1I_EEENS5_IJNS4_14ComposedLayoutINS4_7SwizzleILi3ELi4ELi3EEENS4_18smem_ptr_flag_bitsILi4EEENSM_INS5_IJNSA_ILi8EEESG_EEENS5_IJSG_SC_EEEEEEENSM_INS5_IJNS5_IJNS5_IJSP_SC_EEESS_EEESC_NS5_IJSC_SO_EEEEEENS5_IJNS5_IJNS5_IJSS_SY_EEESX_EEESW_NS5_IJSO_SY_EEEEEEEEEEEvNS4_8identityES1J_NS5_IJS1T_NSM_INS5_IJNS5_IJNS5_IJSP_SB_EEESS_EEESC_S1W_EEENS5_IJS1Z_SW_NS5_IJSO_NSA_ILi1024EEEEEEEEEEEEEEvS24_EENS_8epilogue10collective18CollectiveEpilogueINS2E_23Sm100TmaWarpSpecializedILi4ELi2ELi32ELb1ELb0EEEJNS5_IJNSA_ILi64EEESG_SG_EEENS5_IJNSM_IS2J_SC_EENSM_INS5_IJSN_SB_EEENS5_IJSC_SF_EEEEEEEENS_10bfloat16_tESL_S2Q_SL_NS2E_6fusion15FusionCallbacksIS2I_NS2R_17LinearCombinationIS2Q_fS2Q_fLNS_15FloatRoundStyleE2EEES2K_S2P_JEEENS4_5SM1004TMEM4LOAD26SM100_TMEM_LOAD_32dp32b32xENS4_13SM90_TMA_LOADENS1K_INS1L_ILi2ELi4ELi3EEENS1N_ILi16EEENSM_INS5_IJS1P_SN_EEENS5_IJSN_SC_EEEEEEENS4_39AutoVectorizingCopyWithAssumedAlignmentILi128EEENS4_14SM90_TMA_STOREES37_S39_S39_EEEvvEEEEvNT_6ParamsE --------------------------
	.section	.nv.constant0._ZN7cutlass13device_kernelINS_4gemm6kernel13GemmUniversalIN4cute5tupleIJiiiiEEENS1_10collective13CollectiveMmaINS1_46MainloopSm100TmaUmmaWarpSpecializedBlockScaledILi3ELi2ELi1ENS5_IJNS4_1CILi2EEESB_NSA_ILi1EEEEEEEENS5_IJNSA_ILi128EEENSA_ILi256EEESG_EEENS5_IJNS_12float_e2m1_tENS_13float_ue4m3_tEEEENS5_IJNS5_IJlSC_lEEENS4_6LayoutINS5_IJNS5_IJNS5_IJNSA_ILi32EEENSA_ILi4EEEEEEiEEENS5_IJNS5_IJNSA_ILi16EEESO_EEEiEEENS5_IJSC_iEEEEEENS5_IJST_NS5_IJNS5_IJNSA_ILi0EEESC_EEENSA_ILi512EEEEEENS5_IJSW_iEEEEEEEEEEESK_S13_NS4_8TiledMMAINS4_8MMA_AtomIJNS4_17SM100_MMA_MXF4_SSISI_SI_fSJ_Li128ELi256ELi16ELNS4_4UMMA5MajorE0ELS18_0ELNS17_7ScaleInE0ELS19_0EEEEEENSM_INS5_IJSC_SC_SC_EEENS5_IJSW_SW_SW_EEEEENS5_IJNS4_10UnderscoreES1F_S1F_EEEEENS5_IJNS4_23SM90_TMA_LOAD_MULTICASTES1I_EEENS5_IJNS4_14ComposedLayoutINS4_7SwizzleILi3ELi4ELi3EEENS4_18smem_ptr_flag_bitsILi4EEENSM_INS5_IJNSA_ILi8EEESG_EEENS5_IJSG_SC_EEEEEEENSM_INS5_IJNS5_IJNS5_IJSP_SC_EEESS_EEESC_NS5_IJSC_SO_EEEEEENS5_IJNS5_IJNS5_IJSS_SY_EEESX_EEESW_NS5_IJSO_SY_EEEEEEEEEEEvNS4_8identityES1J_NS5_IJS1T_NSM_INS5_IJNS5_IJNS5_IJSP_SB_EEESS_EEESC_S1W_EEENS5_IJS1Z_SW_NS5_IJSO_NSA_ILi1024EEEEEEEEEEEEEEvS24_EENS_8epilogue10collective18CollectiveEpilogueINS2E_23Sm100TmaWarpSpecializedILi4ELi2ELi32ELb1ELb0EEEJNS5_IJNSA_ILi64EEESG_SG_EEENS5_IJNSM_IS2J_SC_EENSM_INS5_IJSN_SB_EEENS5_IJSC_SF_EEEEEEEENS_10bfloat16_tESL_S2Q_SL_NS2E_6fusion15FusionCallbacksIS2I_NS2R_17LinearCombinationIS2Q_fS2Q_fLNS_15FloatRoundStyleE2EEES2K_S2P_JEEENS4_5SM1004TMEM4LOAD26SM100_TMEM_LOAD_32dp32b32xENS4_13SM90_TMA_LOADENS1K_INS1L_ILi2ELi4ELi3EEENS1N_ILi16EEENSM_INS5_IJS1P_SN_EEENS5_IJSN_SC_EEEEEEENS4_39AutoVectorizingCopyWithAssumedAlignmentILi128EEENS4_14SM90_TMA_STOREES37_S39_S39_EEEvvEEEEvNT_6ParamsE,"a",@progbits
	.sectionflags	@""
	.align	4
.nv.constant0._ZN7cutlass13device_kernelINS_4gemm6kernel13GemmUniversalIN4cute5tupleIJiiiiEEENS1_10collective13CollectiveMmaINS1_46MainloopSm100TmaUmmaWarpSpecializedBlockScaledILi3ELi2ELi1ENS5_IJNS4_1CILi2EEESB_NSA_ILi1EEEEEEEENS5_IJNSA_ILi128EEENSA_ILi256EEESG_EEENS5_IJNS_12float_e2m1_tENS_13float_ue4m3_tEEEENS5_IJNS5_IJlSC_lEEENS4_6LayoutINS5_IJNS5_IJNS5_IJNSA_ILi32EEENSA_ILi4EEEEEEiEEENS5_IJNS5_IJNSA_ILi16EEESO_EEEiEEENS5_IJSC_iEEEEEENS5_IJST_NS5_IJNS5_IJNSA_ILi0EEESC_EEENSA_ILi512EEEEEENS5_IJSW_iEEEEEEEEEEESK_S13_NS4_8TiledMMAINS4_8MMA_AtomIJNS4_17SM100_MMA_MXF4_SSISI_SI_fSJ_Li128ELi256ELi16ELNS4_4UMMA5MajorE0ELS18_0ELNS17_7ScaleInE0ELS19_0EEEEEENSM_INS5_IJSC_SC_SC_EEENS5_IJSW_SW_SW_EEEEENS5_IJNS4_10UnderscoreES1F_S1F_EEEEENS5_IJNS4_23SM90_TMA_LOAD_MULTICASTES1I_EEENS5_IJNS4_14ComposedLayoutINS4_7SwizzleILi3ELi4ELi3EEENS4_18smem_ptr_flag_bitsILi4EEENSM_INS5_IJNSA_ILi8EEESG_EEENS5_IJSG_SC_EEEEEEENSM_INS5_IJNS5_IJNS5_IJSP_SC_EEESS_EEESC_NS5_IJSC_SO_EEEEEENS5_IJNS5_IJNS5_IJSS_SY_EEESX_EEESW_NS5_IJSO_SY_EEEEEEEEEEEvNS4_8identityES1J_NS5_IJS1T_NSM_INS5_IJNS5_IJNS5_IJSP_SB_EEESS_EEESC_S1W_EEENS5_IJS1Z_SW_NS5_IJSO_NSA_ILi1024EEEEEEEEEEEEEEvS24_EENS_8epilogue10collective18CollectiveEpilogueINS2E_23Sm100TmaWarpSpecializedILi4ELi2ELi32ELb1ELb0EEEJNS5_IJNSA_ILi64EEESG_SG_EEENS5_IJNSM_IS2J_SC_EENSM_INS5_IJSN_SB_EEENS5_IJSC_SF_EEEEEEEENS_10bfloat16_tESL_S2Q_SL_NS2E_6fusion15FusionCallbacksIS2I_NS2R_17LinearCombinationIS2Q_fS2Q_fLNS_15FloatRoundStyleE2EEES2K_S2P_JEEENS4_5SM1004TMEM4LOAD26SM100_TMEM_LOAD_32dp32b32xENS4_13SM90_TMA_LOADENS1K_INS1L_ILi2ELi4ELi3EEENS1N_ILi16EEENSM_INS5_IJS1P_SN_EEENS5_IJSN_SC_EEEEEEENS4_39AutoVectorizingCopyWithAssumedAlignmentILi128EEENS4_14SM90_TMA_STOREES37_S39_S39_EEEvvEEEEvNT_6ParamsE:
	.zero		3968


//--------------------- SYMBOLS --------------------------

	.type		.nv.reservedSmem.offset0,@object
	.size		.nv.reservedSmem.offset0,0x4
	.type		.nv.reservedSmem.cap,@object
	.size		.nv.reservedSmem.cap,0x4
	.type		__assertfail,@function
